	.target	sm_100a

	.elftype	@"ET_EXEC"


//--------------------- .note.nv.tkinfo           --------------------------
	.section	.note.nv.tkinfo,"",@"SHT_NOTE"
	.sectionflags	@"SHF_NOTE_NV_TKINFO"
	.tkinfo
        /*0018*/ 	.word	0x00000002
        /*0030*/ 	.string	""
        /*0030*/ 	.string	"ptxas"
        /*0030*/ 	.string	"Cuda compilation tools, release 13.0, V13.0.88"
        /*0030*/ 	.string	"Build cuda_13.0.r13.0/compiler.36424714_0"
        /*0030*/ 	.string	"-arch sm_100a -m 64 "



//--------------------- .note.nv.cuinfo           --------------------------
	.section	.note.nv.cuinfo,"",@"SHT_NOTE"
	.sectionflags	@"SHF_NOTE_NV_CUINFO"
        /*0018*/ 	.short	0x0002
        /*001a*/ 	.short	0x0064
        /*001c*/ 	.short	0x0082
	.zero		2


//--------------------- .nv.info                  --------------------------
	.section	.nv.info,"",@"SHT_CUDA_INFO"
	.align	4


	//----- nvinfo : EIATTR_REGCOUNT
	.align		4
        /*0000*/ 	.byte	0x04, 0x2f
        /*0002*/ 	.short	(.L_12 - .L_11)
	.align		4
.L_11:
        /*0004*/ 	.word	index@(_ZN7cutlass13device_kernelIN5flash22FlashAttnBwdPreprocessIN4cute5tupleIJNS3_1CILi64EEENS5_ILi192EEEEEENS_6half_tEfNS_4arch4Sm90ELb1ELb1EEEEEvNT_6ParamsE)
        /*0008*/ 	.word	0x0000005a


	//----- nvinfo : EIATTR_FRAME_SIZE
	.align		4
.L_12:
        /*000c*/ 	.byte	0x04, 0x11
        /*000e*/ 	.short	(.L_14 - .L_13)
	.align		4
.L_13:
        /*0010*/ 	.word	index@(_ZN7cutlass13device_kernelIN5flash22FlashAttnBwdPreprocessIN4cute5tupleIJNS3_1CILi64EEENS5_ILi192EEEEEENS_6half_tEfNS_4arch4Sm90ELb1ELb1EEEEEvNT_6ParamsE)
        /*0014*/ 	.word	0x00000000


	//----- nvinfo : EIATTR_REGCOUNT
	.align		4
.L_14:
        /*0018*/ 	.byte	0x04, 0x2f
        /*001a*/ 	.short	(.L_16 - .L_15)
	.align		4
.L_15:
        /*001c*/ 	.word	index@(_ZN7cutlass13device_kernelIN5flash11enable_sm90INS1_16FlashAttnBwdSm90INS1_25CollectiveMainloopBwdSm90ILi2ELi1ELi1EN4cute5tupleIJNS5_1CILi1EEES8_S8_EEENS6_IJNS7_ILi64EEENS7_ILi96EEENS7_ILi192EEEEEENS_6half_tEfNS_4arch4Sm90ELb1ELb0ELb0ELb1ELb1ELb0ELb1ELb0ELi3ELi1ELi1ELi1ELb0EEENS1_24CollectiveEpilogueBwdGQAISD_fSG_Li384ELb1ELb1EEENS1_25SingleTileBwdLPTSchedulerILb1ELi96ELb1EEEEEEEEEvNT_6ParamsE)
        /*0020*/ 	.word	0x00000004


	//----- nvinfo : EIATTR_FRAME_SIZE
	.align		4
.L_16:
        /*0024*/ 	.byte	0x04, 0x11
        /*0026*/ 	.short	(.L_18 - .L_17)
	.align		4
.L_17:
        /*0028*/ 	.word	index@(_ZN7cutlass13device_kernelIN5flash11enable_sm90INS1_16FlashAttnBwdSm90INS1_25CollectiveMainloopBwdSm90ILi2ELi1ELi1EN4cute5tupleIJNS5_1CILi1EEES8_S8_EEENS6_IJNS7_ILi64EEENS7_ILi96EEENS7_ILi192EEEEEENS_6half_tEfNS_4arch4Sm90ELb1ELb0ELb0ELb1ELb1ELb0ELb1ELb0ELi3ELi1ELi1ELi1ELb0EEENS1_24CollectiveEpilogueBwdGQAISD_fSG_Li384ELb1ELb1EEENS1_25SingleTileBwdLPTSchedulerILb1ELi96ELb1EEEEEEEEEvNT_6ParamsE)
        /*002c*/ 	.word	0x00000000


	//----- nvinfo : EIATTR_REGCOUNT
	.align		4
.L_18:
        /*0030*/ 	.byte	0x04, 0x2f
        /*0032*/ 	.short	(.L_20 - .L_19)
	.align		4
.L_19:
        /*0034*/ 	.word	index@(_ZN7cutlass13device_kernelIN5flash32FlashAttnBwdPostprocessConvertdQIN4cute5tupleIJNS3_1CILi64EEENS5_ILi192EEEEEENS_6half_tEfNS_4arch4Sm90ELi384ENS3_8TiledMMAINS3_8MMA_AtomIJNS3_4SM904GMMA25MMA_64x64x16_F32F16F16_SSILNSF_5MajorE0ELSH_1ELNSF_7ScaleInE1ELSI_1EEEEEENS3_6LayoutINS4_IJNS5_ILi1EEENS5_ILi3EEESM_EEENS4_IJNS5_ILi0EEESM_SP_EEEEENS4_IJNS3_10UnderscoreESS_SS_EEEEELb0EEEEEvNT_6ParamsE)
        /*0038*/ 	.word	0x00000035


	//----- nvinfo : EIATTR_FRAME_SIZE
	.align		4
.L_20:
        /*003c*/ 	.byte	0x04, 0x11
        /*003e*/ 	.short	(.L_22 - .L_21)
	.align		4
.L_21:
        /*0040*/ 	.word	index@(_ZN7cutlass13device_kernelIN5flash32FlashAttnBwdPostprocessConvertdQIN4cute5tupleIJNS3_1CILi64EEENS5_ILi192EEEEEENS_6half_tEfNS_4arch4Sm90ELi384ENS3_8TiledMMAINS3_8MMA_AtomIJNS3_4SM904GMMA25MMA_64x64x16_F32F16F16_SSILNSF_5MajorE0ELSH_1ELNSF_7ScaleInE1ELSI_1EEEEEENS3_6LayoutINS4_IJNS5_ILi1EEENS5_ILi3EEESM_EEENS4_IJNS5_ILi0EEESM_SP_EEEEENS4_IJNS3_10UnderscoreESS_SS_EEEEELb0EEEEEvNT_6ParamsE)
        /*0044*/ 	.word	0x00000000


	//----- nvinfo : EIATTR_REGCOUNT
	.align		4
.L_22:
        /*0048*/ 	.byte	0x04, 0x2f
        /*004a*/ 	.short	(.L_24 - .L_23)
	.align		4
.L_23:
        /*004c*/ 	.word	index@(_ZN7cutlass13device_kernelIN5flash32FlashAttnBwdPostprocessConvertdQIN4cute5tupleIJNS3_1CILi96EEENS5_ILi192EEEEEENS_6half_tEfNS_4arch4Sm90ELi384ENS3_8TiledMMAINS3_8MMA_AtomIJNS3_4SM904GMMA25MMA_64x96x16_F32F16F16_SSILNSF_5MajorE1ELSH_1ELNSF_7ScaleInE1ELSI_1EEEEEENS3_6LayoutINS4_IJNS5_ILi3EEENS5_ILi1EEESN_EEENS4_IJSN_NS5_ILi0EEESP_EEEEENS4_IJNS3_10UnderscoreESS_SS_EEEEELb1EEEEEvNT_6ParamsE)
        /*0050*/ 	.word	0x00000044


	//----- nvinfo : EIATTR_FRAME_SIZE
	.align		4
.L_24:
        /*0054*/ 	.byte	0x04, 0x11
        /*0056*/ 	.short	(.L_26 - .L_25)
	.align		4
.L_25:
        /*0058*/ 	.word	index@(_ZN7cutlass13device_kernelIN5flash32FlashAttnBwdPostprocessConvertdQIN4cute5tupleIJNS3_1CILi96EEENS5_ILi192EEEEEENS_6half_tEfNS_4arch4Sm90ELi384ENS3_8TiledMMAINS3_8MMA_AtomIJNS3_4SM904GMMA25MMA_64x96x16_F32F16F16_SSILNSF_5MajorE1ELSH_1ELNSF_7ScaleInE1ELSI_1EEEEEENS3_6LayoutINS4_IJNS5_ILi3EEENS5_ILi1EEESN_EEENS4_IJSN_NS5_ILi0EEESP_EEEEENS4_IJNS3_10UnderscoreESS_SS_EEEEELb1EEEEEvNT_6ParamsE)
        /*005c*/ 	.word	0x00000000


	//----- nvinfo : EIATTR_REGCOUNT
	.align		4
.L_26:
        /*0060*/ 	.byte	0x04, 0x2f
        /*0062*/ 	.short	(.L_28 - .L_27)
	.align		4
.L_27:
        /*0064*/ 	.word	index@(_ZN7cutlass13device_kernelIN5flash11enable_sm90INS1_16FlashAttnBwdSm90INS1_25CollectiveMainloopBwdSm90ILi2ELi1ELi1EN4cute5tupleIJNS5_1CILi1EEES8_S8_EEENS6_IJNS7_ILi64EEENS7_ILi96EEENS7_ILi192EEEEEENS_6half_tEfNS_4arch4Sm90ELb1ELb0ELb0ELb1ELb0ELb0ELb1ELb0ELi3ELi1ELi1ELi1ELb0EEENS1_24CollectiveEpilogueBwdGQAISD_fSG_Li384ELb1ELb0EEENS1_25SingleTileBwdLPTSchedulerILb1ELi96ELb0EEEEEEEEEvNT_6ParamsE)
        /*0068*/ 	.word	0x00000004


	//----- nvinfo : EIATTR_FRAME_SIZE
	.align		4
.L_28:
        /*006c*/ 	.byte	0x04, 0x11
        /*006e*/ 	.short	(.L_30 - .L_29)
	.align		4
.L_29:
        /*0070*/ 	.word	index@(_ZN7cutlass13device_kernelIN5flash11enable_sm90INS1_16FlashAttnBwdSm90INS1_25CollectiveMainloopBwdSm90ILi2ELi1ELi1EN4cute5tupleIJNS5_1CILi1EEES8_S8_EEENS6_IJNS7_ILi64EEENS7_ILi96EEENS7_ILi192EEEEEENS_6half_tEfNS_4arch4Sm90ELb1ELb0ELb0ELb1ELb0ELb0ELb1ELb0ELi3ELi1ELi1ELi1ELb0EEENS1_24CollectiveEpilogueBwdGQAISD_fSG_Li384ELb1ELb0EEENS1_25SingleTileBwdLPTSchedulerILb1ELi96ELb0EEEEEEEEEvNT_6ParamsE)
        /*0074*/ 	.word	0x00000000


	//----- nvinfo : EIATTR_REGCOUNT
	.align		4
.L_30:
        /*0078*/ 	.byte	0x04, 0x2f
        /*007a*/ 	.short	(.L_32 - .L_31)
	.align		4
.L_31:
        /*007c*/ 	.word	index@(_ZN7cutlass13device_kernelIN5flash11enable_sm90INS1_16FlashAttnBwdSm90INS1_25CollectiveMainloopBwdSm90ILi2ELi1ELi1EN4cute5tupleIJNS5_1CILi1EEES8_S8_EEENS6_IJNS7_ILi64EEENS7_ILi96EEENS7_ILi192EEEEEENS_6half_tEfNS_4arch4Sm90ELb1ELb0ELb0ELb1ELb1ELb0ELb1ELb0ELi3ELi1ELi1ELi1ELb0EEENS1_21CollectiveEpilogueBwdISD_SE_SG_Li384ELb1ELb1ELi3EEENS1_25SingleTileBwdLPTSchedulerILb1ELi96ELb1EEEEEEEEEvNT_6ParamsE)
        /*0080*/ 	.word	0x00000004


	//----- nvinfo : EIATTR_FRAME_SIZE
	.align		4
.L_32:
        /*0084*/ 	.byte	0x04, 0x11
        /*0086*/ 	.short	(.L_34 - .L_33)
	.align		4
.L_33:
        /*0088*/ 	.word	index@(_ZN7cutlass13device_kernelIN5flash11enable_sm90INS1_16FlashAttnBwdSm90INS1_25CollectiveMainloopBwdSm90ILi2ELi1ELi1EN4cute5tupleIJNS5_1CILi1EEES8_S8_EEENS6_IJNS7_ILi64EEENS7_ILi96EEENS7_ILi192EEEEEENS_6half_tEfNS_4arch4Sm90ELb1ELb0ELb0ELb1ELb1ELb0ELb1ELb0ELi3ELi1ELi1ELi1ELb0EEENS1_21CollectiveEpilogueBwdISD_SE_SG_Li384ELb1ELb1ELi3EEENS1_25SingleTileBwdLPTSchedulerILb1ELi96ELb1EEEEEEEEEvNT_6ParamsE)
        /*008c*/ 	.word	0x00000000


	//----- nvinfo : EIATTR_REGCOUNT
	.align		4
.L_34:
        /*0090*/ 	.byte	0x04, 0x2f
        /*0092*/ 	.short	(.L_36 - .L_35)
	.align		4
.L_35:
        /*0094*/ 	.word	index@(_ZN7cutlass13device_kernelIN5flash11enable_sm90INS1_16FlashAttnBwdSm90INS1_25CollectiveMainloopBwdSm90ILi2ELi1ELi1EN4cute5tupleIJNS5_1CILi1EEES8_S8_EEENS6_IJNS7_ILi64EEENS7_ILi96EEENS7_ILi192EEEEEENS_6half_tEfNS_4arch4Sm90ELb1ELb0ELb0ELb1ELb0ELb0ELb1ELb0ELi3ELi1ELi1ELi1ELb0EEENS1_21CollectiveEpilogueBwdISD_SE_SG_Li384ELb1ELb1ELi3EEENS1_25SingleTileBwdLPTSchedulerILb1ELi96ELb0EEEEEEEEEvNT_6ParamsE)
        /*0098*/ 	.word	0x00000004


	//----- nvinfo : EIATTR_FRAME_SIZE
	.align		4
.L_36:
        /*009c*/ 	.byte	0x04, 0x11
        /*009e*/ 	.short	(.L_38 - .L_37)
	.align		4
.L_37:
        /*00a0*/ 	.word	index@(_ZN7cutlass13device_kernelIN5flash11enable_sm90INS1_16FlashAttnBwdSm90INS1_25CollectiveMainloopBwdSm90ILi2ELi1ELi1EN4cute5tupleIJNS5_1CILi1EEES8_S8_EEENS6_IJNS7_ILi64EEENS7_ILi96EEENS7_ILi192EEEEEENS_6half_tEfNS_4arch4Sm90ELb1ELb0ELb0ELb1ELb0ELb0ELb1ELb0ELi3ELi1ELi1ELi1ELb0EEENS1_21CollectiveEpilogueBwdISD_SE_SG_Li384ELb1ELb1ELi3EEENS1_25SingleTileBwdLPTSchedulerILb1ELi96ELb0EEEEEEEEEvNT_6ParamsE)
        /*00a4*/ 	.word	0x00000000


	//----- nvinfo : EIATTR_REGCOUNT
	.align		4
.L_38:
        /*00a8*/ 	.byte	0x04, 0x2f
        /*00aa*/ 	.short	(.L_40 - .L_39)
	.align		4
.L_39:
        /*00ac*/ 	.word	index@(_ZN7cutlass13device_kernelIN5flash22FlashAttnBwdPreprocessIN4cute5tupleIJNS3_1CILi64EEENS5_ILi192EEEEEENS_6half_tEfNS_4arch4Sm90ELb1ELb0EEEEEvNT_6ParamsE)
        /*00b0*/ 	.word	0x0000005a


	//----- nvinfo : EIATTR_FRAME_SIZE
	.align		4
.L_40:
        /*00b4*/ 	.byte	0x04, 0x11
        /*00b6*/ 	.short	(.L_42 - .L_41)
	.align		4
.L_41:
        /*00b8*/ 	.word	index@(_ZN7cutlass13device_kernelIN5flash22FlashAttnBwdPreprocessIN4cute5tupleIJNS3_1CILi64EEENS5_ILi192EEEEEENS_6half_tEfNS_4arch4Sm90ELb1ELb0EEEEEvNT_6ParamsE)
        /*00bc*/ 	.word	0x00000000


	//----- nvinfo : EIATTR_REGCOUNT
	.align		4
.L_42:
        /*00c0*/ 	.byte	0x04, 0x2f
        /*00c2*/ 	.short	(.L_44 - .L_43)
	.align		4
.L_43:
        /*00c4*/ 	.word	index@(_ZN7cutlass13device_kernelIN5flash11enable_sm90INS1_16FlashAttnBwdSm90INS1_25CollectiveMainloopBwdSm90ILi2ELi1ELi1EN4cute5tupleIJNS5_1CILi1EEES8_S8_EEENS6_IJNS7_ILi64EEENS7_ILi96EEENS7_ILi192EEEEEENS_6half_tEfNS_4arch4Sm90ELb1ELb0ELb0ELb0ELb1ELb0ELb1ELb0ELi3ELi1ELi1ELi1ELb0EEENS1_24CollectiveEpilogueBwdGQAISD_fSG_Li384ELb0ELb1EEENS1_25SingleTileBwdLPTSchedulerILb0ELi96ELb1EEEEEEEEEvNT_6ParamsE)
        /*00c8*/ 	.word	0x00000004


	//----- nvinfo : EIATTR_FRAME_SIZE
	.align		4
.L_44:
        /*00cc*/ 	.byte	0x04, 0x11
        /*00ce*/ 	.short	(.L_46 - .L_45)
	.align		4
.L_45:
        /*00d0*/ 	.word	index@(_ZN7cutlass13device_kernelIN5flash11enable_sm90INS1_16FlashAttnBwdSm90INS1_25CollectiveMainloopBwdSm90ILi2ELi1ELi1EN4cute5tupleIJNS5_1CILi1EEES8_S8_EEENS6_IJNS7_ILi64EEENS7_ILi96EEENS7_ILi192EEEEEENS_6half_tEfNS_4arch4Sm90ELb1ELb0ELb0ELb0ELb1ELb0ELb1ELb0ELi3ELi1ELi1ELi1ELb0EEENS1_24CollectiveEpilogueBwdGQAISD_fSG_Li384ELb0ELb1EEENS1_25SingleTileBwdLPTSchedulerILb0ELi96ELb1EEEEEEEEEvNT_6ParamsE)
        /*00d4*/ 	.word	0x00000000


	//----- nvinfo : EIATTR_REGCOUNT
	.align		4
.L_46:
        /*00d8*/ 	.byte	0x04, 0x2f
        /*00da*/ 	.short	(.L_48 - .L_47)
	.align		4
.L_47:
        /*00dc*/ 	.word	index@(_ZN7cutlass13device_kernelIN5flash11enable_sm90INS1_16FlashAttnBwdSm90INS1_25CollectiveMainloopBwdSm90ILi2ELi1ELi1EN4cute5tupleIJNS5_1CILi1EEES8_S8_EEENS6_IJNS7_ILi64EEENS7_ILi96EEENS7_ILi192EEEEEENS_6half_tEfNS_4arch4Sm90ELb1ELb0ELb0ELb0ELb0ELb0ELb1ELb0ELi3ELi1ELi1ELi1ELb0EEENS1_24CollectiveEpilogueBwdGQAISD_fSG_Li384ELb0ELb0EEENS1_25SingleTileBwdLPTSchedulerILb0ELi96ELb0EEEEEEEEEvNT_6ParamsE)
        /*00e0*/ 	.word	0x00000004


	//----- nvinfo : EIATTR_FRAME_SIZE
	.align		4
.L_48:
        /*00e4*/ 	.byte	0x04, 0x11
        /*00e6*/ 	.short	(.L_50 - .L_49)
	.align		4
.L_49:
        /*00e8*/ 	.word	index@(_ZN7cutlass13device_kernelIN5flash11enable_sm90INS1_16FlashAttnBwdSm90INS1_25CollectiveMainloopBwdSm90ILi2ELi1ELi1EN4cute5tupleIJNS5_1CILi1EEES8_S8_EEENS6_IJNS7_ILi64EEENS7_ILi96EEENS7_ILi192EEEEEENS_6half_tEfNS_4arch4Sm90ELb1ELb0ELb0ELb0ELb0ELb0ELb1ELb0ELi3ELi1ELi1ELi1ELb0EEENS1_24CollectiveEpilogueBwdGQAISD_fSG_Li384ELb0ELb0EEENS1_25SingleTileBwdLPTSchedulerILb0ELi96ELb0EEEEEEEEEvNT_6ParamsE)
        /*00ec*/ 	.word	0x00000000


	//----- nvinfo : EIATTR_REGCOUNT
	.align		4
.L_50:
        /*00f0*/ 	.byte	0x04, 0x2f
        /*00f2*/ 	.short	(.L_52 - .L_51)
	.align		4
.L_51:
        /*00f4*/ 	.word	index@(_ZN7cutlass13device_kernelIN5flash11enable_sm90INS1_16FlashAttnBwdSm90INS1_25CollectiveMainloopBwdSm90ILi2ELi1ELi1EN4cute5tupleIJNS5_1CILi1EEES8_S8_EEENS6_IJNS7_ILi64EEENS7_ILi96EEENS7_ILi192EEEEEENS_6half_tEfNS_4arch4Sm90ELb1ELb0ELb0ELb0ELb1ELb0ELb1ELb0ELi3ELi1ELi1ELi1ELb0EEENS1_21CollectiveEpilogueBwdISD_SE_SG_Li384ELb0ELb1ELi3EEENS1_25SingleTileBwdLPTSchedulerILb0ELi96ELb1EEEEEEEEEvNT_6ParamsE)
        /*00f8*/ 	.word	0x00000004


	//----- nvinfo : EIATTR_FRAME_SIZE
	.align		4
.L_52:
        /*00fc*/ 	.byte	0x04, 0x11
        /*00fe*/ 	.short	(.L_54 - .L_53)
	.align		4
.L_53:
        /*0100*/ 	.word	index@(_ZN7cutlass13device_kernelIN5flash11enable_sm90INS1_16FlashAttnBwdSm90INS1_25CollectiveMainloopBwdSm90ILi2ELi1ELi1EN4cute5tupleIJNS5_1CILi1EEES8_S8_EEENS6_IJNS7_ILi64EEENS7_ILi96EEENS7_ILi192EEEEEENS_6half_tEfNS_4arch4Sm90ELb1ELb0ELb0ELb0ELb1ELb0ELb1ELb0ELi3ELi1ELi1ELi1ELb0EEENS1_21CollectiveEpilogueBwdISD_SE_SG_Li384ELb0ELb1ELi3EEENS1_25SingleTileBwdLPTSchedulerILb0ELi96ELb1EEEEEEEEEvNT_6ParamsE)
        /*0104*/ 	.word	0x00000000


	//----- nvinfo : EIATTR_REGCOUNT
	.align		4
.L_54:
        /*0108*/ 	.byte	0x04, 0x2f
        /*010a*/ 	.short	(.L_56 - .L_55)
	.align		4
.L_55:
        /*010c*/ 	.word	index@(_ZN7cutlass13device_kernelIN5flash11enable_sm90INS1_16FlashAttnBwdSm90INS1_25CollectiveMainloopBwdSm90ILi2ELi1ELi1EN4cute5tupleIJNS5_1CILi1EEES8_S8_EEENS6_IJNS7_ILi64EEENS7_ILi96EEENS7_ILi192EEEEEENS_6half_tEfNS_4arch4Sm90ELb1ELb0ELb0ELb0ELb0ELb0ELb1ELb0ELi3ELi1ELi1ELi1ELb0EEENS1_21CollectiveEpilogueBwdISD_SE_SG_Li384ELb0ELb1ELi3EEENS1_25SingleTileBwdLPTSchedulerILb0ELi96ELb0EEEEEEEEEvNT_6ParamsE)
        /*0110*/ 	.word	0x00000004


	//----- nvinfo : EIATTR_FRAME_SIZE
	.align		4
.L_56:
        /*0114*/ 	.byte	0x04, 0x11
        /*0116*/ 	.short	(.L_58 - .L_57)
	.align		4
.L_57:
        /*0118*/ 	.word	index@(_ZN7cutlass13device_kernelIN5flash11enable_sm90INS1_16FlashAttnBwdSm90INS1_25CollectiveMainloopBwdSm90ILi2ELi1ELi1EN4cute5tupleIJNS5_1CILi1EEES8_S8_EEENS6_IJNS7_ILi64EEENS7_ILi96EEENS7_ILi192EEEEEENS_6half_tEfNS_4arch4Sm90ELb1ELb0ELb0ELb0ELb0ELb0ELb1ELb0ELi3ELi1ELi1ELi1ELb0EEENS1_21CollectiveEpilogueBwdISD_SE_SG_Li384ELb0ELb1ELi3EEENS1_25SingleTileBwdLPTSchedulerILb0ELi96ELb0EEEEEEEEEvNT_6ParamsE)
        /*011c*/ 	.word	0x00000000


	//----- nvinfo : EIATTR_REGCOUNT
	.align		4
.L_58:
        /*0120*/ 	.byte	0x04, 0x2f
        /*0122*/ 	.short	(.L_60 - .L_59)
	.align		4
.L_59:
        /*0124*/ 	.word	index@(_ZN7cutlass13device_kernelIN5flash11enable_sm90INS1_16FlashAttnBwdSm90INS1_25CollectiveMainloopBwdSm90ILi2ELi1ELi1EN4cute5tupleIJNS5_1CILi1EEES8_S8_EEENS6_IJNS7_ILi64EEENS7_ILi96EEENS7_ILi192EEEEEENS_6half_tEfNS_4arch4Sm90ELb0ELb1ELb0ELb1ELb1ELb0ELb1ELb0ELi3ELi1ELi1ELi1ELb0EEENS1_24CollectiveEpilogueBwdGQAISD_fSG_Li384ELb1ELb1EEENS1_19SingleTileSchedulerILb1ELb0ELb0ELi96EEEEEEEEEvNT_6ParamsE)
        /*0128*/ 	.word	0x00000004


	//----- nvinfo : EIATTR_FRAME_SIZE
	.align		4
.L_60:
        /*012c*/ 	.byte	0x04, 0x11
        /*012e*/ 	.short	(.L_62 - .L_61)
	.align		4
.L_61:
        /*0130*/ 	.word	index@(_ZN7cutlass13device_kernelIN5flash11enable_sm90INS1_16FlashAttnBwdSm90INS1_25CollectiveMainloopBwdSm90ILi2ELi1ELi1EN4cute5tupleIJNS5_1CILi1EEES8_S8_EEENS6_IJNS7_ILi64EEENS7_ILi96EEENS7_ILi192EEEEEENS_6half_tEfNS_4arch4Sm90ELb0ELb1ELb0ELb1ELb1ELb0ELb1ELb0ELi3ELi1ELi1ELi1ELb0EEENS1_24CollectiveEpilogueBwdGQAISD_fSG_Li384ELb1ELb1EEENS1_19SingleTileSchedulerILb1ELb0ELb0ELi96EEEEEEEEEvNT_6ParamsE)
        /*0134*/ 	.word	0x00000000


	//----- nvinfo : EIATTR_REGCOUNT
	.align		4
.L_62:
        /*0138*/ 	.byte	0x04, 0x2f
        /*013a*/ 	.short	(.L_64 - .L_63)
	.align		4
.L_63:
        /*013c*/ 	.word	index@(_ZN7cutlass13device_kernelIN5flash11enable_sm90INS1_16FlashAttnBwdSm90INS1_25CollectiveMainloopBwdSm90ILi2ELi1ELi1EN4cute5tupleIJNS5_1CILi1EEES8_S8_EEENS6_IJNS7_ILi64EEENS7_ILi96EEENS7_ILi192EEEEEENS_6half_tEfNS_4arch4Sm90ELb0ELb1ELb0ELb1ELb0ELb0ELb1ELb0ELi3ELi1ELi1ELi1ELb0EEENS1_24CollectiveEpilogueBwdGQAISD_fSG_Li384ELb1ELb0EEENS1_19SingleTileSchedulerILb1ELb0ELb0ELi96EEEEEEEEEvNT_6ParamsE)
        /*0140*/ 	.word	0x00000004


	//----- nvinfo : EIATTR_FRAME_SIZE
	.align		4
.L_64:
        /*0144*/ 	.byte	0x04, 0x11
        /*0146*/ 	.short	(.L_66 - .L_65)
	.align		4
.L_65:
        /*0148*/ 	.word	index@(_ZN7cutlass13device_kernelIN5flash11enable_sm90INS1_16FlashAttnBwdSm90INS1_25CollectiveMainloopBwdSm90ILi2ELi1ELi1EN4cute5tupleIJNS5_1CILi1EEES8_S8_EEENS6_IJNS7_ILi64EEENS7_ILi96EEENS7_ILi192EEEEEENS_6half_tEfNS_4arch4Sm90ELb0ELb1ELb0ELb1ELb0ELb0ELb1ELb0ELi3ELi1ELi1ELi1ELb0EEENS1_24CollectiveEpilogueBwdGQAISD_fSG_Li384ELb1ELb0EEENS1_19SingleTileSchedulerILb1ELb0ELb0ELi96EEEEEEEEEvNT_6ParamsE)
        /*014c*/ 	.word	0x00000000


	//----- nvinfo : EIATTR_REGCOUNT
	.align		4
.L_66:
        /*0150*/ 	.byte	0x04, 0x2f
        /*0152*/ 	.short	(.L_68 - .L_67)
	.align		4
.L_67:
        /*0154*/ 	.word	index@(_ZN7cutlass13device_kernelIN5flash11enable_sm90INS1_16FlashAttnBwdSm90INS1_25CollectiveMainloopBwdSm90ILi2ELi1ELi1EN4cute5tupleIJNS5_1CILi1EEES8_S8_EEENS6_IJNS7_ILi64EEENS7_ILi96EEENS7_ILi192EEEEEENS_6half_tEfNS_4arch4Sm90ELb0ELb1ELb0ELb1ELb1ELb0ELb1ELb0ELi3ELi1ELi1ELi1ELb0EEENS1_21CollectiveEpilogueBwdISD_SE_SG_Li384ELb1ELb1ELi3EEENS1_19SingleTileSchedulerILb1ELb0ELb0ELi96EEEEEEEEEvNT_6ParamsE)
        /*0158*/ 	.word	0x00000004


	//----- nvinfo : EIATTR_FRAME_SIZE
	.align		4
.L_68:
        /*015c*/ 	.byte	0x04, 0x11
        /*015e*/ 	.short	(.L_70 - .L_69)
	.align		4
.L_69:
        /*0160*/ 	.word	index@(_ZN7cutlass13device_kernelIN5flash11enable_sm90INS1_16FlashAttnBwdSm90INS1_25CollectiveMainloopBwdSm90ILi2ELi1ELi1EN4cute5tupleIJNS5_1CILi1EEES8_S8_EEENS6_IJNS7_ILi64EEENS7_ILi96EEENS7_ILi192EEEEEENS_6half_tEfNS_4arch4Sm90ELb0ELb1ELb0ELb1ELb1ELb0ELb1ELb0ELi3ELi1ELi1ELi1ELb0EEENS1_21CollectiveEpilogueBwdISD_SE_SG_Li384ELb1ELb1ELi3EEENS1_19SingleTileSchedulerILb1ELb0ELb0ELi96EEEEEEEEEvNT_6ParamsE)
        /*0164*/ 	.word	0x00000000


	//----- nvinfo : EIATTR_REGCOUNT
	.align		4
.L_70:
        /*0168*/ 	.byte	0x04, 0x2f
        /*016a*/ 	.short	(.L_72 - .L_71)
	.align		4
.L_71:
        /*016c*/ 	.word	index@(_ZN7cutlass13device_kernelIN5flash11enable_sm90INS1_16FlashAttnBwdSm90INS1_25CollectiveMainloopBwdSm90ILi2ELi1ELi1EN4cute5tupleIJNS5_1CILi1EEES8_S8_EEENS6_IJNS7_ILi64EEENS7_ILi96EEENS7_ILi192EEEEEENS_6half_tEfNS_4arch4Sm90ELb0ELb1ELb0ELb1ELb0ELb0ELb1ELb0ELi3ELi1ELi1ELi1ELb0EEENS1_21CollectiveEpilogueBwdISD_SE_SG_Li384ELb1ELb1ELi3EEENS1_19SingleTileSchedulerILb1ELb0ELb0ELi96EEEEEEEEEvNT_6ParamsE)
        /*0170*/ 	.word	0x00000004


	//----- nvinfo : EIATTR_FRAME_SIZE
	.align		4
.L_72:
        /*0174*/ 	.byte	0x04, 0x11
        /*0176*/ 	.short	(.L_74 - .L_73)
	.align		4
.L_73:
        /*0178*/ 	.word	index@(_ZN7cutlass13device_kernelIN5flash11enable_sm90INS1_16FlashAttnBwdSm90INS1_25CollectiveMainloopBwdSm90ILi2ELi1ELi1EN4cute5tupleIJNS5_1CILi1EEES8_S8_EEENS6_IJNS7_ILi64EEENS7_ILi96EEENS7_ILi192EEEEEENS_6half_tEfNS_4arch4Sm90ELb0ELb1ELb0ELb1ELb0ELb0ELb1ELb0ELi3ELi1ELi1ELi1ELb0EEENS1_21CollectiveEpilogueBwdISD_SE_SG_Li384ELb1ELb1ELi3EEENS1_19SingleTileSchedulerILb1ELb0ELb0ELi96EEEEEEEEEvNT_6ParamsE)
        /*017c*/ 	.word	0x00000000


	//----- nvinfo : EIATTR_REGCOUNT
	.align		4
.L_74:
        /*0180*/ 	.byte	0x04, 0x2f
        /*0182*/ 	.short	(.L_76 - .L_75)
	.align		4
.L_75:
        /*0184*/ 	.word	index@(_ZN7cutlass13device_kernelIN5flash11enable_sm90INS1_16FlashAttnBwdSm90INS1_25CollectiveMainloopBwdSm90ILi2ELi1ELi1EN4cute5tupleIJNS5_1CILi1EEES8_S8_EEENS6_IJNS7_ILi64EEENS7_ILi96EEENS7_ILi192EEEEEENS_6half_tEfNS_4arch4Sm90ELb0ELb1ELb0ELb0ELb1ELb0ELb1ELb0ELi3ELi1ELi1ELi1ELb0EEENS1_24CollectiveEpilogueBwdGQAISD_fSG_Li384ELb0ELb1EEENS1_19SingleTileSchedulerILb0ELb0ELb0ELi96EEEEEEEEEvNT_6ParamsE)
        /*0188*/ 	.word	0x00000004


	//----- nvinfo : EIATTR_FRAME_SIZE
	.align		4
.L_76:
        /*018c*/ 	.byte	0x04, 0x11
        /*018e*/ 	.short	(.L_78 - .L_77)
	.align		4
.L_77:
        /*0190*/ 	.word	index@(_ZN7cutlass13device_kernelIN5flash11enable_sm90INS1_16FlashAttnBwdSm90INS1_25CollectiveMainloopBwdSm90ILi2ELi1ELi1EN4cute5tupleIJNS5_1CILi1EEES8_S8_EEENS6_IJNS7_ILi64EEENS7_ILi96EEENS7_ILi192EEEEEENS_6half_tEfNS_4arch4Sm90ELb0ELb1ELb0ELb0ELb1ELb0ELb1ELb0ELi3ELi1ELi1ELi1ELb0EEENS1_24CollectiveEpilogueBwdGQAISD_fSG_Li384ELb0ELb1EEENS1_19SingleTileSchedulerILb0ELb0ELb0ELi96EEEEEEEEEvNT_6ParamsE)
        /*0194*/ 	.word	0x00000000


	//----- nvinfo : EIATTR_REGCOUNT
	.align		4
.L_78:
        /*0198*/ 	.byte	0x04, 0x2f
        /*019a*/ 	.short	(.L_80 - .L_79)
	.align		4
.L_79:
        /*019c*/ 	.word	index@(_ZN7cutlass13device_kernelIN5flash11enable_sm90INS1_16FlashAttnBwdSm90INS1_25CollectiveMainloopBwdSm90ILi2ELi1ELi1EN4cute5tupleIJNS5_1CILi1EEES8_S8_EEENS6_IJNS7_ILi64EEENS7_ILi96EEENS7_ILi192EEEEEENS_6half_tEfNS_4arch4Sm90ELb0ELb1ELb0ELb0ELb0ELb0ELb1ELb0ELi3ELi1ELi1ELi1ELb0EEENS1_24CollectiveEpilogueBwdGQAISD_fSG_Li384ELb0ELb0EEENS1_19SingleTileSchedulerILb0ELb0ELb0ELi96EEEEEEEEEvNT_6ParamsE)
        /*01a0*/ 	.word	0x00000004


	//----- nvinfo : EIATTR_FRAME_SIZE
	.align		4
.L_80:
        /*01a4*/ 	.byte	0x04, 0x11
        /*01a6*/ 	.short	(.L_82 - .L_81)
	.align		4
.L_81:
        /*01a8*/ 	.word	index@(_ZN7cutlass13device_kernelIN5flash11enable_sm90INS1_16FlashAttnBwdSm90INS1_25CollectiveMainloopBwdSm90ILi2ELi1ELi1EN4cute5tupleIJNS5_1CILi1EEES8_S8_EEENS6_IJNS7_ILi64EEENS7_ILi96EEENS7_ILi192EEEEEENS_6half_tEfNS_4arch4Sm90ELb0ELb1ELb0ELb0ELb0ELb0ELb1ELb0ELi3ELi1ELi1ELi1ELb0EEENS1_24CollectiveEpilogueBwdGQAISD_fSG_Li384ELb0ELb0EEENS1_19SingleTileSchedulerILb0ELb0ELb0ELi96EEEEEEEEEvNT_6ParamsE)
        /*01ac*/ 	.word	0x00000000


	//----- nvinfo : EIATTR_REGCOUNT
	.align		4
.L_82:
        /*01b0*/ 	.byte	0x04, 0x2f
        /*01b2*/ 	.short	(.L_84 - .L_83)
	.align		4
.L_83:
        /*01b4*/ 	.word	index@(_ZN7cutlass13device_kernelIN5flash11enable_sm90INS1_16FlashAttnBwdSm90INS1_25CollectiveMainloopBwdSm90ILi2ELi1ELi1EN4cute5tupleIJNS5_1CILi1EEES8_S8_EEENS6_IJNS7_ILi64EEENS7_ILi96EEENS7_ILi192EEEEEENS_6half_tEfNS_4arch4Sm90ELb0ELb1ELb0ELb0ELb1ELb0ELb1ELb0ELi3ELi1ELi1ELi1ELb0EEENS1_21CollectiveEpilogueBwdISD_SE_SG_Li384ELb0ELb1ELi3EEENS1_19SingleTileSchedulerILb0ELb0ELb0ELi96EEEEEEEEEvNT_6ParamsE)
        /*01b8*/ 	.word	0x00000004


	//----- nvinfo : EIATTR_FRAME_SIZE
	.align		4
.L_84:
        /*01bc*/ 	.byte	0x04, 0x11
        /*01be*/ 	.short	(.L_86 - .L_85)
	.align		4
.L_85:
        /*01c0*/ 	.word	index@(_ZN7cutlass13device_kernelIN5flash11enable_sm90INS1_16FlashAttnBwdSm90INS1_25CollectiveMainloopBwdSm90ILi2ELi1ELi1EN4cute5tupleIJNS5_1CILi1EEES8_S8_EEENS6_IJNS7_ILi64EEENS7_ILi96EEENS7_ILi192EEEEEENS_6half_tEfNS_4arch4Sm90ELb0ELb1ELb0ELb0ELb1ELb0ELb1ELb0ELi3ELi1ELi1ELi1ELb0EEENS1_21CollectiveEpilogueBwdISD_SE_SG_Li384ELb0ELb1ELi3EEENS1_19SingleTileSchedulerILb0ELb0ELb0ELi96EEEEEEEEEvNT_6ParamsE)
        /*01c4*/ 	.word	0x00000000


	//----- nvinfo : EIATTR_REGCOUNT
	.align		4
.L_86:
        /*01c8*/ 	.byte	0x04, 0x2f
        /*01ca*/ 	.short	(.L_88 - .L_87)
	.align		4
.L_87:
        /*01cc*/ 	.word	index@(_ZN7cutlass13device_kernelIN5flash11enable_sm90INS1_16FlashAttnBwdSm90INS1_25CollectiveMainloopBwdSm90ILi2ELi1ELi1EN4cute5tupleIJNS5_1CILi1EEES8_S8_EEENS6_IJNS7_ILi64EEENS7_ILi96EEENS7_ILi192EEEEEENS_6half_tEfNS_4arch4Sm90ELb0ELb1ELb0ELb0ELb0ELb0ELb1ELb0ELi3ELi1ELi1ELi1ELb0EEENS1_21CollectiveEpilogueBwdISD_SE_SG_Li384ELb0ELb1ELi3EEENS1_19SingleTileSchedulerILb0ELb0ELb0ELi96EEEEEEEEEvNT_6ParamsE)
        /*01d0*/ 	.word	0x00000004


	//----- nvinfo : EIATTR_FRAME_SIZE
	.align		4
.L_88:
        /*01d4*/ 	.byte	0x04, 0x11
        /*01d6*/ 	.short	(.L_90 - .L_89)
	.align		4
.L_89:
        /*01d8*/ 	.word	index@(_ZN7cutlass13device_kernelIN5flash11enable_sm90INS1_16FlashAttnBwdSm90INS1_25CollectiveMainloopBwdSm90ILi2ELi1ELi1EN4cute5tupleIJNS5_1CILi1EEES8_S8_EEENS6_IJNS7_ILi64EEENS7_ILi96EEENS7_ILi192EEEEEENS_6half_tEfNS_4arch4Sm90ELb0ELb1ELb0ELb0ELb0ELb0ELb1ELb0ELi3ELi1ELi1ELi1ELb0EEENS1_21CollectiveEpilogueBwdISD_SE_SG_Li384ELb0ELb1ELi3EEENS1_19SingleTileSchedulerILb0ELb0ELb0ELi96EEEEEEEEEvNT_6ParamsE)
        /*01dc*/ 	.word	0x00000000


	//----- nvinfo : EIATTR_REGCOUNT
	.align		4
.L_90:
        /*01e0*/ 	.byte	0x04, 0x2f
        /*01e2*/ 	.short	(.L_92 - .L_91)
	.align		4
.L_91:
        /*01e4*/ 	.word	index@(_ZN7cutlass13device_kernelIN5flash11enable_sm90INS1_16FlashAttnBwdSm90INS1_25CollectiveMainloopBwdSm90ILi2ELi1ELi1EN4cute5tupleIJNS5_1CILi1EEES8_S8_EEENS6_IJNS7_ILi64EEENS7_ILi96EEENS7_ILi192EEEEEENS_6half_tEfNS_4arch4Sm90ELb0ELb0ELb0ELb1ELb1ELb0ELb1ELb0ELi3ELi1ELi1ELi1ELb0EEENS1_24CollectiveEpilogueBwdGQAISD_fSG_Li384ELb1ELb1EEENS1_19SingleTileSchedulerILb1ELb0ELb0ELi96EEEEEEEEEvNT_6ParamsE)
        /*01e8*/ 	.word	0x00000004


	//----- nvinfo : EIATTR_FRAME_SIZE
	.align		4
.L_92:
        /*01ec*/ 	.byte	0x04, 0x11
        /*01ee*/ 	.short	(.L_94 - .L_93)
	.align		4
.L_93:
        /*01f0*/ 	.word	index@(_ZN7cutlass13device_kernelIN5flash11enable_sm90INS1_16FlashAttnBwdSm90INS1_25CollectiveMainloopBwdSm90ILi2ELi1ELi1EN4cute5tupleIJNS5_1CILi1EEES8_S8_EEENS6_IJNS7_ILi64EEENS7_ILi96EEENS7_ILi192EEEEEENS_6half_tEfNS_4arch4Sm90ELb0ELb0ELb0ELb1ELb1ELb0ELb1ELb0ELi3ELi1ELi1ELi1ELb0EEENS1_24CollectiveEpilogueBwdGQAISD_fSG_Li384ELb1ELb1EEENS1_19SingleTileSchedulerILb1ELb0ELb0ELi96EEEEEEEEEvNT_6ParamsE)
        /*01f4*/ 	.word	0x00000000


	//----- nvinfo : EIATTR_REGCOUNT
	.align		4
.L_94:
        /*01f8*/ 	.byte	0x04, 0x2f
        /*01fa*/ 	.short	(.L_96 - .L_95)
	.align		4
.L_95:
        /*01fc*/ 	.word	index@(_ZN7cutlass13device_kernelIN5flash11enable_sm90INS1_16FlashAttnBwdSm90INS1_25CollectiveMainloopBwdSm90ILi2ELi1ELi1EN4cute5tupleIJNS5_1CILi1EEES8_S8_EEENS6_IJNS7_ILi64EEENS7_ILi96EEENS7_ILi192EEEEEENS_6half_tEfNS_4arch4Sm90ELb0ELb0ELb0ELb1ELb0ELb0ELb1ELb0ELi3ELi1ELi1ELi1ELb0EEENS1_24CollectiveEpilogueBwdGQAISD_fSG_Li384ELb1ELb0EEENS1_19SingleTileSchedulerILb1ELb0ELb0ELi96EEEEEEEEEvNT_6ParamsE)
        /*0200*/ 	.word	0x00000004


	//----- nvinfo : EIATTR_FRAME_SIZE
	.align		4
.L_96:
        /*0204*/ 	.byte	0x04, 0x11
        /*0206*/ 	.short	(.L_98 - .L_97)
	.align		4
.L_97:
        /*0208*/ 	.word	index@(_ZN7cutlass13device_kernelIN5flash11enable_sm90INS1_16FlashAttnBwdSm90INS1_25CollectiveMainloopBwdSm90ILi2ELi1ELi1EN4cute5tupleIJNS5_1CILi1EEES8_S8_EEENS6_IJNS7_ILi64EEENS7_ILi96EEENS7_ILi192EEEEEENS_6half_tEfNS_4arch4Sm90ELb0ELb0ELb0ELb1ELb0ELb0ELb1ELb0ELi3ELi1ELi1ELi1ELb0EEENS1_24CollectiveEpilogueBwdGQAISD_fSG_Li384ELb1ELb0EEENS1_19SingleTileSchedulerILb1ELb0ELb0ELi96EEEEEEEEEvNT_6ParamsE)
        /*020c*/ 	.word	0x00000000


	//----- nvinfo : EIATTR_REGCOUNT
	.align		4
.L_98:
        /*0210*/ 	.byte	0x04, 0x2f
        /*0212*/ 	.short	(.L_100 - .L_99)
	.align		4
.L_99:
        /*0214*/ 	.word	index@(_ZN7cutlass13device_kernelIN5flash11enable_sm90INS1_16FlashAttnBwdSm90INS1_25CollectiveMainloopBwdSm90ILi2ELi1ELi1EN4cute5tupleIJNS5_1CILi1EEES8_S8_EEENS6_IJNS7_ILi64EEENS7_ILi96EEENS7_ILi192EEEEEENS_6half_tEfNS_4arch4Sm90ELb0ELb0ELb0ELb1ELb1ELb0ELb1ELb0ELi3ELi1ELi1ELi1ELb0EEENS1_21CollectiveEpilogueBwdISD_SE_SG_Li384ELb1ELb1ELi3EEENS1_19SingleTileSchedulerILb1ELb0ELb0ELi96EEEEEEEEEvNT_6ParamsE)
        /*0218*/ 	.word	0x00000004


	//----- nvinfo : EIATTR_FRAME_SIZE
	.align		4
.L_100:
        /*021c*/ 	.byte	0x04, 0x11
        /*021e*/ 	.short	(.L_102 - .L_101)
	.align		4
.L_101:
        /*0220*/ 	.word	index@(_ZN7cutlass13device_kernelIN5flash11enable_sm90INS1_16FlashAttnBwdSm90INS1_25CollectiveMainloopBwdSm90ILi2ELi1ELi1EN4cute5tupleIJNS5_1CILi1EEES8_S8_EEENS6_IJNS7_ILi64EEENS7_ILi96EEENS7_ILi192EEEEEENS_6half_tEfNS_4arch4Sm90ELb0ELb0ELb0ELb1ELb1ELb0ELb1ELb0ELi3ELi1ELi1ELi1ELb0EEENS1_21CollectiveEpilogueBwdISD_SE_SG_Li384ELb1ELb1ELi3EEENS1_19SingleTileSchedulerILb1ELb0ELb0ELi96EEEEEEEEEvNT_6ParamsE)
        /*0224*/ 	.word	0x00000000


	//----- nvinfo : EIATTR_REGCOUNT
	.align		4
.L_102:
        /*0228*/ 	.byte	0x04, 0x2f
        /*022a*/ 	.short	(.L_104 - .L_103)
	.align		4
.L_103:
        /*022c*/ 	.word	index@(_ZN7cutlass13device_kernelIN5flash11enable_sm90INS1_16FlashAttnBwdSm90INS1_25CollectiveMainloopBwdSm90ILi2ELi1ELi1EN4cute5tupleIJNS5_1CILi1EEES8_S8_EEENS6_IJNS7_ILi64EEENS7_ILi96EEENS7_ILi192EEEEEENS_6half_tEfNS_4arch4Sm90ELb0ELb0ELb0ELb1ELb0ELb0ELb1ELb0ELi3ELi1ELi1ELi1ELb0EEENS1_21CollectiveEpilogueBwdISD_SE_SG_Li384ELb1ELb1ELi3EEENS1_19SingleTileSchedulerILb1ELb0ELb0ELi96EEEEEEEEEvNT_6ParamsE)
        /*0230*/ 	.word	0x00000004


	//----- nvinfo : EIATTR_FRAME_SIZE
	.align		4
.L_104:
        /*0234*/ 	.byte	0x04, 0x11
        /*0236*/ 	.short	(.L_106 - .L_105)
	.align		4
.L_105:
        /*0238*/ 	.word	index@(_ZN7cutlass13device_kernelIN5flash11enable_sm90INS1_16FlashAttnBwdSm90INS1_25CollectiveMainloopBwdSm90ILi2ELi1ELi1EN4cute5tupleIJNS5_1CILi1EEES8_S8_EEENS6_IJNS7_ILi64EEENS7_ILi96EEENS7_ILi192EEEEEENS_6half_tEfNS_4arch4Sm90ELb0ELb0ELb0ELb1ELb0ELb0ELb1ELb0ELi3ELi1ELi1ELi1ELb0EEENS1_21CollectiveEpilogueBwdISD_SE_SG_Li384ELb1ELb1ELi3EEENS1_19SingleTileSchedulerILb1ELb0ELb0ELi96EEEEEEEEEvNT_6ParamsE)
        /*023c*/ 	.word	0x00000000


	//----- nvinfo : EIATTR_REGCOUNT
	.align		4
.L_106:
        /*0240*/ 	.byte	0x04, 0x2f
        /*0242*/ 	.short	(.L_108 - .L_107)
	.align		4
.L_107:
        /*0244*/ 	.word	index@(_ZN7cutlass13device_kernelIN5flash11enable_sm90INS1_16FlashAttnBwdSm90INS1_25CollectiveMainloopBwdSm90ILi2ELi1ELi1EN4cute5tupleIJNS5_1CILi1EEES8_S8_EEENS6_IJNS7_ILi64EEENS7_ILi96EEENS7_ILi192EEEEEENS_6half_tEfNS_4arch4Sm90ELb0ELb0ELb0ELb0ELb1ELb0ELb1ELb0ELi3ELi1ELi1ELi1ELb0EEENS1_24CollectiveEpilogueBwdGQAISD_fSG_Li384ELb0ELb1EEENS1_19SingleTileSchedulerILb0ELb0ELb0ELi96EEEEEEEEEvNT_6ParamsE)
        /*0248*/ 	.word	0x00000004


	//----- nvinfo : EIATTR_FRAME_SIZE
	.align		4
.L_108:
        /*024c*/ 	.byte	0x04, 0x11
        /*024e*/ 	.short	(.L_110 - .L_109)
	.align		4
.L_109:
        /*0250*/ 	.word	index@(_ZN7cutlass13device_kernelIN5flash11enable_sm90INS1_16FlashAttnBwdSm90INS1_25CollectiveMainloopBwdSm90ILi2ELi1ELi1EN4cute5tupleIJNS5_1CILi1EEES8_S8_EEENS6_IJNS7_ILi64EEENS7_ILi96EEENS7_ILi192EEEEEENS_6half_tEfNS_4arch4Sm90ELb0ELb0ELb0ELb0ELb1ELb0ELb1ELb0ELi3ELi1ELi1ELi1ELb0EEENS1_24CollectiveEpilogueBwdGQAISD_fSG_Li384ELb0ELb1EEENS1_19SingleTileSchedulerILb0ELb0ELb0ELi96EEEEEEEEEvNT_6ParamsE)
        /*0254*/ 	.word	0x00000000


	//----- nvinfo : EIATTR_REGCOUNT
	.align		4
.L_110:
        /*0258*/ 	.byte	0x04, 0x2f
        /*025a*/ 	.short	(.L_112 - .L_111)
	.align		4
.L_111:
        /*025c*/ 	.word	index@(_ZN7cutlass13device_kernelIN5flash11enable_sm90INS1_16FlashAttnBwdSm90INS1_25CollectiveMainloopBwdSm90ILi2ELi1ELi1EN4cute5tupleIJNS5_1CILi1EEES8_S8_EEENS6_IJNS7_ILi64EEENS7_ILi96EEENS7_ILi192EEEEEENS_6half_tEfNS_4arch4Sm90ELb0ELb0ELb0ELb0ELb0ELb0ELb1ELb0ELi3ELi1ELi1ELi1ELb0EEENS1_24CollectiveEpilogueBwdGQAISD_fSG_Li384ELb0ELb0EEENS1_19SingleTileSchedulerILb0ELb0ELb0ELi96EEEEEEEEEvNT_6ParamsE)
        /*0260*/ 	.word	0x00000004


	//----- nvinfo : EIATTR_FRAME_SIZE
	.align		4
.L_112:
        /*0264*/ 	.byte	0x04, 0x11
        /*0266*/ 	.short	(.L_114 - .L_113)
	.align		4
.L_113:
        /*0268*/ 	.word	index@(_ZN7cutlass13device_kernelIN5flash11enable_sm90INS1_16FlashAttnBwdSm90INS1_25CollectiveMainloopBwdSm90ILi2ELi1ELi1EN4cute5tupleIJNS5_1CILi1EEES8_S8_EEENS6_IJNS7_ILi64EEENS7_ILi96EEENS7_ILi192EEEEEENS_6half_tEfNS_4arch4Sm90ELb0ELb0ELb0ELb0ELb0ELb0ELb1ELb0ELi3ELi1ELi1ELi1ELb0EEENS1_24CollectiveEpilogueBwdGQAISD_fSG_Li384ELb0ELb0EEENS1_19SingleTileSchedulerILb0ELb0ELb0ELi96EEEEEEEEEvNT_6ParamsE)
        /*026c*/ 	.word	0x00000000


	//----- nvinfo : EIATTR_REGCOUNT
	.align		4
.L_114:
        /*0270*/ 	.byte	0x04, 0x2f
        /*0272*/ 	.short	(.L_116 - .L_115)
	.align		4
.L_115:
        /*0274*/ 	.word	index@(_ZN7cutlass13device_kernelIN5flash11enable_sm90INS1_16FlashAttnBwdSm90INS1_25CollectiveMainloopBwdSm90ILi2ELi1ELi1EN4cute5tupleIJNS5_1CILi1EEES8_S8_EEENS6_IJNS7_ILi64EEENS7_ILi96EEENS7_ILi192EEEEEENS_6half_tEfNS_4arch4Sm90ELb0ELb0ELb0ELb0ELb1ELb0ELb1ELb0ELi3ELi1ELi1ELi1ELb0EEENS1_21CollectiveEpilogueBwdISD_SE_SG_Li384ELb0ELb1ELi3EEENS1_19SingleTileSchedulerILb0ELb0ELb0ELi96EEEEEEEEEvNT_6ParamsE)
        /*0278*/ 	.word	0x00000004


	//----- nvinfo : EIATTR_FRAME_SIZE
	.align		4
.L_116:
        /*027c*/ 	.byte	0x04, 0x11
        /*027e*/ 	.short	(.L_118 - .L_117)
	.align		4
.L_117:
        /*0280*/ 	.word	index@(_ZN7cutlass13device_kernelIN5flash11enable_sm90INS1_16FlashAttnBwdSm90INS1_25CollectiveMainloopBwdSm90ILi2ELi1ELi1EN4cute5tupleIJNS5_1CILi1EEES8_S8_EEENS6_IJNS7_ILi64EEENS7_ILi96EEENS7_ILi192EEEEEENS_6half_tEfNS_4arch4Sm90ELb0ELb0ELb0ELb0ELb1ELb0ELb1ELb0ELi3ELi1ELi1ELi1ELb0EEENS1_21CollectiveEpilogueBwdISD_SE_SG_Li384ELb0ELb1ELi3EEENS1_19SingleTileSchedulerILb0ELb0ELb0ELi96EEEEEEEEEvNT_6ParamsE)
        /*0284*/ 	.word	0x00000000


	//----- nvinfo : EIATTR_REGCOUNT
	.align		4
.L_118:
        /*0288*/ 	.byte	0x04, 0x2f
        /*028a*/ 	.short	(.L_120 - .L_119)
	.align		4
.L_119:
        /*028c*/ 	.word	index@(_ZN7cutlass13device_kernelIN5flash11enable_sm90INS1_16FlashAttnBwdSm90INS1_25CollectiveMainloopBwdSm90ILi2ELi1ELi1EN4cute5tupleIJNS5_1CILi1EEES8_S8_EEENS6_IJNS7_ILi64EEENS7_ILi96EEENS7_ILi192EEEEEENS_6half_tEfNS_4arch4Sm90ELb0ELb0ELb0ELb0ELb0ELb0ELb1ELb0ELi3ELi1ELi1ELi1ELb0EEENS1_21CollectiveEpilogueBwdISD_SE_SG_Li384ELb0ELb1ELi3EEENS1_19SingleTileSchedulerILb0ELb0ELb0ELi96EEEEEEEEEvNT_6ParamsE)
        /*0290*/ 	.word	0x00000004


	//----- nvinfo : EIATTR_FRAME_SIZE
	.align		4
.L_120:
        /*0294*/ 	.byte	0x04, 0x11
        /*0296*/ 	.short	(.L_122 - .L_121)
	.align		4
.L_121:
        /*0298*/ 	.word	index@(_ZN7cutlass13device_kernelIN5flash11enable_sm90INS1_16FlashAttnBwdSm90INS1_25CollectiveMainloopBwdSm90ILi2ELi1ELi1EN4cute5tupleIJNS5_1CILi1EEES8_S8_EEENS6_IJNS7_ILi64EEENS7_ILi96EEENS7_ILi192EEEEEENS_6half_tEfNS_4arch4Sm90ELb0ELb0ELb0ELb0ELb0ELb0ELb1ELb0ELi3ELi1ELi1ELi1ELb0EEENS1_21CollectiveEpilogueBwdISD_SE_SG_Li384ELb0ELb1ELi3EEENS1_19SingleTileSchedulerILb0ELb0ELb0ELi96EEEEEEEEEvNT_6ParamsE)
        /*029c*/ 	.word	0x00000000


	//----- nvinfo : EIATTR_MIN_STACK_SIZE
	.align		4
.L_122:
        /*02a0*/ 	.byte	0x04, 0x12
        /*02a2*/ 	.short	(.L_124 - .L_123)
	.align		4
.L_123:
        /*02a4*/ 	.word	index@(_ZN7cutlass13device_kernelIN5flash11enable_sm90INS1_16FlashAttnBwdSm90INS1_25CollectiveMainloopBwdSm90ILi2ELi1ELi1EN4cute5tupleIJNS5_1CILi1EEES8_S8_EEENS6_IJNS7_ILi64EEENS7_ILi96EEENS7_ILi192EEEEEENS_6half_tEfNS_4arch4Sm90ELb0ELb0ELb0ELb0ELb0ELb0ELb1ELb0ELi3ELi1ELi1ELi1ELb0EEENS1_21CollectiveEpilogueBwdISD_SE_SG_Li384ELb0ELb1ELi3EEENS1_19SingleTileSchedulerILb0ELb0ELb0ELi96EEEEEEEEEvNT_6ParamsE)
        /*02a8*/ 	.word	0x00000000


	//----- nvinfo : EIATTR_MIN_STACK_SIZE
	.align		4
.L_124:
        /*02ac*/ 	.byte	0x04, 0x12
        /*02ae*/ 	.short	(.L_126 - .L_125)
	.align		4
.L_125:
        /*02b0*/ 	.word	index@(_ZN7cutlass13device_kernelIN5flash11enable_sm90INS1_16FlashAttnBwdSm90INS1_25CollectiveMainloopBwdSm90ILi2ELi1ELi1EN4cute5tupleIJNS5_1CILi1EEES8_S8_EEENS6_IJNS7_ILi64EEENS7_ILi96EEENS7_ILi192EEEEEENS_6half_tEfNS_4arch4Sm90ELb0ELb0ELb0ELb0ELb1ELb0ELb1ELb0ELi3ELi1ELi1ELi1ELb0EEENS1_21CollectiveEpilogueBwdISD_SE_SG_Li384ELb0ELb1ELi3EEENS1_19SingleTileSchedulerILb0ELb0ELb0ELi96EEEEEEEEEvNT_6ParamsE)
        /*02b4*/ 	.word	0x00000000


	//----- nvinfo : EIATTR_MIN_STACK_SIZE
	.align		4
.L_126:
        /*02b8*/ 	.byte	0x04, 0x12
        /*02ba*/ 	.short	(.L_128 - .L_127)
	.align		4
.L_127:
        /*02bc*/ 	.word	index@(_ZN7cutlass13device_kernelIN5flash11enable_sm90INS1_16FlashAttnBwdSm90INS1_25CollectiveMainloopBwdSm90ILi2ELi1ELi1EN4cute5tupleIJNS5_1CILi1EEES8_S8_EEENS6_IJNS7_ILi64EEENS7_ILi96EEENS7_ILi192EEEEEENS_6half_tEfNS_4arch4Sm90ELb0ELb0ELb0ELb0ELb0ELb0ELb1ELb0ELi3ELi1ELi1ELi1ELb0EEENS1_24CollectiveEpilogueBwdGQAISD_fSG_Li384ELb0ELb0EEENS1_19SingleTileSchedulerILb0ELb0ELb0ELi96EEEEEEEEEvNT_6ParamsE)
        /*02c0*/ 	.word	0x00000000


	//----- nvinfo : EIATTR_MIN_STACK_SIZE
	.align		4
.L_128:
        /*02c4*/ 	.byte	0x04, 0x12
        /*02c6*/ 	.short	(.L_130 - .L_129)
	.align		4
.L_129:
        /*02c8*/ 	.word	index@(_ZN7cutlass13device_kernelIN5flash11enable_sm90INS1_16FlashAttnBwdSm90INS1_25CollectiveMainloopBwdSm90ILi2ELi1ELi1EN4cute5tupleIJNS5_1CILi1EEES8_S8_EEENS6_IJNS7_ILi64EEENS7_ILi96EEENS7_ILi192EEEEEENS_6half_tEfNS_4arch4Sm90ELb0ELb0ELb0ELb0ELb1ELb0ELb1ELb0ELi3ELi1ELi1ELi1ELb0EEENS1_24CollectiveEpilogueBwdGQAISD_fSG_Li384ELb0ELb1EEENS1_19SingleTileSchedulerILb0ELb0ELb0ELi96EEEEEEEEEvNT_6ParamsE)
        /*02cc*/ 	.word	0x00000000


	//----- nvinfo : EIATTR_MIN_STACK_SIZE
	.align		4
.L_130:
        /*02d0*/ 	.byte	0x04, 0x12
        /*02d2*/ 	.short	(.L_132 - .L_131)
	.align		4
.L_131:
        /*02d4*/ 	.word	index@(_ZN7cutlass13device_kernelIN5flash11enable_sm90INS1_16FlashAttnBwdSm90INS1_25CollectiveMainloopBwdSm90ILi2ELi1ELi1EN4cute5tupleIJNS5_1CILi1EEES8_S8_EEENS6_IJNS7_ILi64EEENS7_ILi96EEENS7_ILi192EEEEEENS_6half_tEfNS_4arch4Sm90ELb0ELb0ELb0ELb1ELb0ELb0ELb1ELb0ELi3ELi1ELi1ELi1ELb0EEENS1_21CollectiveEpilogueBwdISD_SE_SG_Li384ELb1ELb1ELi3EEENS1_19SingleTileSchedulerILb1ELb0ELb0ELi96EEEEEEEEEvNT_6ParamsE)
        /*02d8*/ 	.word	0x00000000


	//----- nvinfo : EIATTR_MIN_STACK_SIZE
	.align		4
.L_132:
        /*02dc*/ 	.byte	0x04, 0x12
        /*02de*/ 	.short	(.L_134 - .L_133)
	.align		4
.L_133:
        /*02e0*/ 	.word	index@(_ZN7cutlass13device_kernelIN5flash11enable_sm90INS1_16FlashAttnBwdSm90INS1_25CollectiveMainloopBwdSm90ILi2ELi1ELi1EN4cute5tupleIJNS5_1CILi1EEES8_S8_EEENS6_IJNS7_ILi64EEENS7_ILi96EEENS7_ILi192EEEEEENS_6half_tEfNS_4arch4Sm90ELb0ELb0ELb0ELb1ELb1ELb0ELb1ELb0ELi3ELi1ELi1ELi1ELb0EEENS1_21CollectiveEpilogueBwdISD_SE_SG_Li384ELb1ELb1ELi3EEENS1_19SingleTileSchedulerILb1ELb0ELb0ELi96EEEEEEEEEvNT_6ParamsE)
        /*02e4*/ 	.word	0x00000000


	//----- nvinfo : EIATTR_MIN_STACK_SIZE
	.align		4
.L_134:
        /*02e8*/ 	.byte	0x04, 0x12
        /*02ea*/ 	.short	(.L_136 - .L_135)
	.align		4
.L_135:
        /*02ec*/ 	.word	index@(_ZN7cutlass13device_kernelIN5flash11enable_sm90INS1_16FlashAttnBwdSm90INS1_25CollectiveMainloopBwdSm90ILi2ELi1ELi1EN4cute5tupleIJNS5_1CILi1EEES8_S8_EEENS6_IJNS7_ILi64EEENS7_ILi96EEENS7_ILi192EEEEEENS_6half_tEfNS_4arch4Sm90ELb0ELb0ELb0ELb1ELb0ELb0ELb1ELb0ELi3ELi1ELi1ELi1ELb0EEENS1_24CollectiveEpilogueBwdGQAISD_fSG_Li384ELb1ELb0EEENS1_19SingleTileSchedulerILb1ELb0ELb0ELi96EEEEEEEEEvNT_6ParamsE)
        /*02f0*/ 	.word	0x00000000


	//----- nvinfo : EIATTR_MIN_STACK_SIZE
	.align		4
.L_136:
        /*02f4*/ 	.byte	0x04, 0x12
        /*02f6*/ 	.short	(.L_138 - .L_137)
	.align		4
.L_137:
        /*02f8*/ 	.word	index@(_ZN7cutlass13device_kernelIN5flash11enable_sm90INS1_16FlashAttnBwdSm90INS1_25CollectiveMainloopBwdSm90ILi2ELi1ELi1EN4cute5tupleIJNS5_1CILi1EEES8_S8_EEENS6_IJNS7_ILi64EEENS7_ILi96EEENS7_ILi192EEEEEENS_6half_tEfNS_4arch4Sm90ELb0ELb0ELb0ELb1ELb1ELb0ELb1ELb0ELi3ELi1ELi1ELi1ELb0EEENS1_24CollectiveEpilogueBwdGQAISD_fSG_Li384ELb1ELb1EEENS1_19SingleTileSchedulerILb1ELb0ELb0ELi96EEEEEEEEEvNT_6ParamsE)
        /*02fc*/ 	.word	0x00000000


	//----- nvinfo : EIATTR_MIN_STACK_SIZE
	.align		4
.L_138:
        /*0300*/ 	.byte	0x04, 0x12
        /*0302*/ 	.short	(.L_140 - .L_139)
	.align		4
.L_139:
        /*0304*/ 	.word	index@(_ZN7cutlass13device_kernelIN5flash11enable_sm90INS1_16FlashAttnBwdSm90INS1_25CollectiveMainloopBwdSm90ILi2ELi1ELi1EN4cute5tupleIJNS5_1CILi1EEES8_S8_EEENS6_IJNS7_ILi64EEENS7_ILi96EEENS7_ILi192EEEEEENS_6half_tEfNS_4arch4Sm90ELb0ELb1ELb0ELb0ELb0ELb0ELb1ELb0ELi3ELi1ELi1ELi1ELb0EEENS1_21CollectiveEpilogueBwdISD_SE_SG_Li384ELb0ELb1ELi3EEENS1_19SingleTileSchedulerILb0ELb0ELb0ELi96EEEEEEEEEvNT_6ParamsE)
        /*0308*/ 	.word	0x00000000


	//----- nvinfo : EIATTR_MIN_STACK_SIZE
	.align		4
.L_140:
        /*030c*/ 	.byte	0x04, 0x12
        /*030e*/ 	.short	(.L_142 - .L_141)
	.align		4
.L_141:
        /*0310*/ 	.word	index@(_ZN7cutlass13device_kernelIN5flash11enable_sm90INS1_16FlashAttnBwdSm90INS1_25CollectiveMainloopBwdSm90ILi2ELi1ELi1EN4cute5tupleIJNS5_1CILi1EEES8_S8_EEENS6_IJNS7_ILi64EEENS7_ILi96EEENS7_ILi192EEEEEENS_6half_tEfNS_4arch4Sm90ELb0ELb1ELb0ELb0ELb1ELb0ELb1ELb0ELi3ELi1ELi1ELi1ELb0EEENS1_21CollectiveEpilogueBwdISD_SE_SG_Li384ELb0ELb1ELi3EEENS1_19SingleTileSchedulerILb0ELb0ELb0ELi96EEEEEEEEEvNT_6ParamsE)
        /*0314*/ 	.word	0x00000000


	//----- nvinfo : EIATTR_MIN_STACK_SIZE
	.align		4
.L_142:
        /*0318*/ 	.byte	0x04, 0x12
        /*031a*/ 	.short	(.L_144 - .L_143)
	.align		4
.L_143:
        /*031c*/ 	.word	index@(_ZN7cutlass13device_kernelIN5flash11enable_sm90INS1_16FlashAttnBwdSm90INS1_25CollectiveMainloopBwdSm90ILi2ELi1ELi1EN4cute5tupleIJNS5_1CILi1EEES8_S8_EEENS6_IJNS7_ILi64EEENS7_ILi96EEENS7_ILi192EEEEEENS_6half_tEfNS_4arch4Sm90ELb0ELb1ELb0ELb0ELb0ELb0ELb1ELb0ELi3ELi1ELi1ELi1ELb0EEENS1_24CollectiveEpilogueBwdGQAISD_fSG_Li384ELb0ELb0EEENS1_19SingleTileSchedulerILb0ELb0ELb0ELi96EEEEEEEEEvNT_6ParamsE)
        /*0320*/ 	.word	0x00000000


	//----- nvinfo : EIATTR_MIN_STACK_SIZE
	.align		4
.L_144:
        /*0324*/ 	.byte	0x04, 0x12
        /*0326*/ 	.short	(.L_146 - .L_145)
	.align		4
.L_145:
        /*0328*/ 	.word	index@(_ZN7cutlass13device_kernelIN5flash11enable_sm90INS1_16FlashAttnBwdSm90INS1_25CollectiveMainloopBwdSm90ILi2ELi1ELi1EN4cute5tupleIJNS5_1CILi1EEES8_S8_EEENS6_IJNS7_ILi64EEENS7_ILi96EEENS7_ILi192EEEEEENS_6half_tEfNS_4arch4Sm90ELb0ELb1ELb0ELb0ELb1ELb0ELb1ELb0ELi3ELi1ELi1ELi1ELb0EEENS1_24CollectiveEpilogueBwdGQAISD_fSG_Li384ELb0ELb1EEENS1_19SingleTileSchedulerILb0ELb0ELb0ELi96EEEEEEEEEvNT_6ParamsE)
        /*032c*/ 	.word	0x00000000


	//----- nvinfo : EIATTR_MIN_STACK_SIZE
	.align		4
.L_146:
        /*0330*/ 	.byte	0x04, 0x12
        /*0332*/ 	.short	(.L_148 - .L_147)
	.align		4
.L_147:
        /*0334*/ 	.word	index@(_ZN7cutlass13device_kernelIN5flash11enable_sm90INS1_16FlashAttnBwdSm90INS1_25CollectiveMainloopBwdSm90ILi2ELi1ELi1EN4cute5tupleIJNS5_1CILi1EEES8_S8_EEENS6_IJNS7_ILi64EEENS7_ILi96EEENS7_ILi192EEEEEENS_6half_tEfNS_4arch4Sm90ELb0ELb1ELb0ELb1ELb0ELb0ELb1ELb0ELi3ELi1ELi1ELi1ELb0EEENS1_21CollectiveEpilogueBwdISD_SE_SG_Li384ELb1ELb1ELi3EEENS1_19SingleTileSchedulerILb1ELb0ELb0ELi96EEEEEEEEEvNT_6ParamsE)
        /*0338*/ 	.word	0x00000000


	//----- nvinfo : EIATTR_MIN_STACK_SIZE
	.align		4
.L_148:
        /*033c*/ 	.byte	0x04, 0x12
        /*033e*/ 	.short	(.L_150 - .L_149)
	.align		4
.L_149:
        /*0340*/ 	.word	index@(_ZN7cutlass13device_kernelIN5flash11enable_sm90INS1_16FlashAttnBwdSm90INS1_25CollectiveMainloopBwdSm90ILi2ELi1ELi1EN4cute5tupleIJNS5_1CILi1EEES8_S8_EEENS6_IJNS7_ILi64EEENS7_ILi96EEENS7_ILi192EEEEEENS_6half_tEfNS_4arch4Sm90ELb0ELb1ELb0ELb1ELb1ELb0ELb1ELb0ELi3ELi1ELi1ELi1ELb0EEENS1_21CollectiveEpilogueBwdISD_SE_SG_Li384ELb1ELb1ELi3EEENS1_19SingleTileSchedulerILb1ELb0ELb0ELi96EEEEEEEEEvNT_6ParamsE)
        /*0344*/ 	.word	0x00000000


	//----- nvinfo : EIATTR_MIN_STACK_SIZE
	.align		4
.L_150:
        /*0348*/ 	.byte	0x04, 0x12
        /*034a*/ 	.short	(.L_152 - .L_151)
	.align		4
.L_151:
        /*034c*/ 	.word	index@(_ZN7cutlass13device_kernelIN5flash11enable_sm90INS1_16FlashAttnBwdSm90INS1_25CollectiveMainloopBwdSm90ILi2ELi1ELi1EN4cute5tupleIJNS5_1CILi1EEES8_S8_EEENS6_IJNS7_ILi64EEENS7_ILi96EEENS7_ILi192EEEEEENS_6half_tEfNS_4arch4Sm90ELb0ELb1ELb0ELb1ELb0ELb0ELb1ELb0ELi3ELi1ELi1ELi1ELb0EEENS1_24CollectiveEpilogueBwdGQAISD_fSG_Li384ELb1ELb0EEENS1_19SingleTileSchedulerILb1ELb0ELb0ELi96EEEEEEEEEvNT_6ParamsE)
        /*0350*/ 	.word	0x00000000


	//----- nvinfo : EIATTR_MIN_STACK_SIZE
	.align		4
.L_152:
        /*0354*/ 	.byte	0x04, 0x12
        /*0356*/ 	.short	(.L_154 - .L_153)
	.align		4
.L_153:
        /*0358*/ 	.word	index@(_ZN7cutlass13device_kernelIN5flash11enable_sm90INS1_16FlashAttnBwdSm90INS1_25CollectiveMainloopBwdSm90ILi2ELi1ELi1EN4cute5tupleIJNS5_1CILi1EEES8_S8_EEENS6_IJNS7_ILi64EEENS7_ILi96EEENS7_ILi192EEEEEENS_6half_tEfNS_4arch4Sm90ELb0ELb1ELb0ELb1ELb1ELb0ELb1ELb0ELi3ELi1ELi1ELi1ELb0EEENS1_24CollectiveEpilogueBwdGQAISD_fSG_Li384ELb1ELb1EEENS1_19SingleTileSchedulerILb1ELb0ELb0ELi96EEEEEEEEEvNT_6ParamsE)
        /*035c*/ 	.word	0x00000000


	//----- nvinfo : EIATTR_MIN_STACK_SIZE
	.align		4
.L_154:
        /*0360*/ 	.byte	0x04, 0x12
        /*0362*/ 	.short	(.L_156 - .L_155)
	.align		4
.L_155:
        /*0364*/ 	.word	index@(_ZN7cutlass13device_kernelIN5flash11enable_sm90INS1_16FlashAttnBwdSm90INS1_25CollectiveMainloopBwdSm90ILi2ELi1ELi1EN4cute5tupleIJNS5_1CILi1EEES8_S8_EEENS6_IJNS7_ILi64EEENS7_ILi96EEENS7_ILi192EEEEEENS_6half_tEfNS_4arch4Sm90ELb1ELb0ELb0ELb0ELb0ELb0ELb1ELb0ELi3ELi1ELi1ELi1ELb0EEENS1_21CollectiveEpilogueBwdISD_SE_SG_Li384ELb0ELb1ELi3EEENS1_25SingleTileBwdLPTSchedulerILb0ELi96ELb0EEEEEEEEEvNT_6ParamsE)
        /*0368*/ 	.word	0x00000000


	//----- nvinfo : EIATTR_MIN_STACK_SIZE
	.align		4
.L_156:
        /*036c*/ 	.byte	0x04, 0x12
        /*036e*/ 	.short	(.L_158 - .L_157)
	.align		4
.L_157:
        /*0370*/ 	.word	index@(_ZN7cutlass13device_kernelIN5flash11enable_sm90INS1_16FlashAttnBwdSm90INS1_25CollectiveMainloopBwdSm90ILi2ELi1ELi1EN4cute5tupleIJNS5_1CILi1EEES8_S8_EEENS6_IJNS7_ILi64EEENS7_ILi96EEENS7_ILi192EEEEEENS_6half_tEfNS_4arch4Sm90ELb1ELb0ELb0ELb0ELb1ELb0ELb1ELb0ELi3ELi1ELi1ELi1ELb0EEENS1_21CollectiveEpilogueBwdISD_SE_SG_Li384ELb0ELb1ELi3EEENS1_25SingleTileBwdLPTSchedulerILb0ELi96ELb1EEEEEEEEEvNT_6ParamsE)
        /*0374*/ 	.word	0x00000000


	//----- nvinfo : EIATTR_MIN_STACK_SIZE
	.align		4
.L_158:
        /*0378*/ 	.byte	0x04, 0x12
        /*037a*/ 	.short	(.L_160 - .L_159)
	.align		4
.L_159:
        /*037c*/ 	.word	index@(_ZN7cutlass13device_kernelIN5flash11enable_sm90INS1_16FlashAttnBwdSm90INS1_25CollectiveMainloopBwdSm90ILi2ELi1ELi1EN4cute5tupleIJNS5_1CILi1EEES8_S8_EEENS6_IJNS7_ILi64EEENS7_ILi96EEENS7_ILi192EEEEEENS_6half_tEfNS_4arch4Sm90ELb1ELb0ELb0ELb0ELb0ELb0ELb1ELb0ELi3ELi1ELi1ELi1ELb0EEENS1_24CollectiveEpilogueBwdGQAISD_fSG_Li384ELb0ELb0EEENS1_25SingleTileBwdLPTSchedulerILb0ELi96ELb0EEEEEEEEEvNT_6ParamsE)
        /*0380*/ 	.word	0x00000000


	//----- nvinfo : EIATTR_MIN_STACK_SIZE
	.align		4
.L_160:
        /*0384*/ 	.byte	0x04, 0x12
        /*0386*/ 	.short	(.L_162 - .L_161)
	.align		4
.L_161:
        /*0388*/ 	.word	index@(_ZN7cutlass13device_kernelIN5flash11enable_sm90INS1_16FlashAttnBwdSm90INS1_25CollectiveMainloopBwdSm90ILi2ELi1ELi1EN4cute5tupleIJNS5_1CILi1EEES8_S8_EEENS6_IJNS7_ILi64EEENS7_ILi96EEENS7_ILi192EEEEEENS_6half_tEfNS_4arch4Sm90ELb1ELb0ELb0ELb0ELb1ELb0ELb1ELb0ELi3ELi1ELi1ELi1ELb0EEENS1_24CollectiveEpilogueBwdGQAISD_fSG_Li384ELb0ELb1EEENS1_25SingleTileBwdLPTSchedulerILb0ELi96ELb1EEEEEEEEEvNT_6ParamsE)
        /*038c*/ 	.word	0x00000000


	//----- nvinfo : EIATTR_MIN_STACK_SIZE
	.align		4
.L_162:
        /*0390*/ 	.byte	0x04, 0x12
        /*0392*/ 	.short	(.L_164 - .L_163)
	.align		4
.L_163:
        /*0394*/ 	.word	index@(_ZN7cutlass13device_kernelIN5flash22FlashAttnBwdPreprocessIN4cute5tupleIJNS3_1CILi64EEENS5_ILi192EEEEEENS_6half_tEfNS_4arch4Sm90ELb1ELb0EEEEEvNT_6ParamsE)
        /*0398*/ 	.word	0x00000000


	//----- nvinfo : EIATTR_MIN_STACK_SIZE
	.align		4
.L_164:
        /*039c*/ 	.byte	0x04, 0x12
        /*039e*/ 	.short	(.L_166 - .L_165)
	.align		4
.L_165:
        /*03a0*/ 	.word	index@(_ZN7cutlass13device_kernelIN5flash11enable_sm90INS1_16FlashAttnBwdSm90INS1_25CollectiveMainloopBwdSm90ILi2ELi1ELi1EN4cute5tupleIJNS5_1CILi1EEES8_S8_EEENS6_IJNS7_ILi64EEENS7_ILi96EEENS7_ILi192EEEEEENS_6half_tEfNS_4arch4Sm90ELb1ELb0ELb0ELb1ELb0ELb0ELb1ELb0ELi3ELi1ELi1ELi1ELb0EEENS1_21CollectiveEpilogueBwdISD_SE_SG_Li384ELb1ELb1ELi3EEENS1_25SingleTileBwdLPTSchedulerILb1ELi96ELb0EEEEEEEEEvNT_6ParamsE)
        /*03a4*/ 	.word	0x00000000


	//----- nvinfo : EIATTR_MIN_STACK_SIZE
	.align		4
.L_166:
        /*03a8*/ 	.byte	0x04, 0x12
        /*03aa*/ 	.short	(.L_168 - .L_167)
	.align		4
.L_167:
        /*03ac*/ 	.word	index@(_ZN7cutlass13device_kernelIN5flash11enable_sm90INS1_16FlashAttnBwdSm90INS1_25CollectiveMainloopBwdSm90ILi2ELi1ELi1EN4cute5tupleIJNS5_1CILi1EEES8_S8_EEENS6_IJNS7_ILi64EEENS7_ILi96EEENS7_ILi192EEEEEENS_6half_tEfNS_4arch4Sm90ELb1ELb0ELb0ELb1ELb1ELb0ELb1ELb0ELi3ELi1ELi1ELi1ELb0EEENS1_21CollectiveEpilogueBwdISD_SE_SG_Li384ELb1ELb1ELi3EEENS1_25SingleTileBwdLPTSchedulerILb1ELi96ELb1EEEEEEEEEvNT_6ParamsE)
        /*03b0*/ 	.word	0x00000000


	//----- nvinfo : EIATTR_MIN_STACK_SIZE
	.align		4
.L_168:
        /*03b4*/ 	.byte	0x04, 0x12
        /*03b6*/ 	.short	(.L_170 - .L_169)
	.align		4
.L_169:
        /*03b8*/ 	.word	index@(_ZN7cutlass13device_kernelIN5flash11enable_sm90INS1_16FlashAttnBwdSm90INS1_25CollectiveMainloopBwdSm90ILi2ELi1ELi1EN4cute5tupleIJNS5_1CILi1EEES8_S8_EEENS6_IJNS7_ILi64EEENS7_ILi96EEENS7_ILi192EEEEEENS_6half_tEfNS_4arch4Sm90ELb1ELb0ELb0ELb1ELb0ELb0ELb1ELb0ELi3ELi1ELi1ELi1ELb0EEENS1_24CollectiveEpilogueBwdGQAISD_fSG_Li384ELb1ELb0EEENS1_25SingleTileBwdLPTSchedulerILb1ELi96ELb0EEEEEEEEEvNT_6ParamsE)
        /*03bc*/ 	.word	0x00000000


	//----- nvinfo : EIATTR_MIN_STACK_SIZE
	.align		4
.L_170:
        /*03c0*/ 	.byte	0x04, 0x12
        /*03c2*/ 	.short	(.L_172 - .L_171)
	.align		4
.L_171:
        /*03c4*/ 	.word	index@(_ZN7cutlass13device_kernelIN5flash32FlashAttnBwdPostprocessConvertdQIN4cute5tupleIJNS3_1CILi96EEENS5_ILi192EEEEEENS_6half_tEfNS_4arch4Sm90ELi384ENS3_8TiledMMAINS3_8MMA_AtomIJNS3_4SM904GMMA25MMA_64x96x16_F32F16F16_SSILNSF_5MajorE1ELSH_1ELNSF_7ScaleInE1ELSI_1EEEEEENS3_6LayoutINS4_IJNS5_ILi3EEENS5_ILi1EEESN_EEENS4_IJSN_NS5_ILi0EEESP_EEEEENS4_IJNS3_10UnderscoreESS_SS_EEEEELb1EEEEEvNT_6ParamsE)
        /*03c8*/ 	.word	0x00000000


	//----- nvinfo : EIATTR_MIN_STACK_SIZE
	.align		4
.L_172:
        /*03cc*/ 	.byte	0x04, 0x12
        /*03ce*/ 	.short	(.L_174 - .L_173)
	.align		4
.L_173:
        /*03d0*/ 	.word	index@(_ZN7cutlass13device_kernelIN5flash32FlashAttnBwdPostprocessConvertdQIN4cute5tupleIJNS3_1CILi64EEENS5_ILi192EEEEEENS_6half_tEfNS_4arch4Sm90ELi384ENS3_8TiledMMAINS3_8MMA_AtomIJNS3_4SM904GMMA25MMA_64x64x16_F32F16F16_SSILNSF_5MajorE0ELSH_1ELNSF_7ScaleInE1ELSI_1EEEEEENS3_6LayoutINS4_IJNS5_ILi1EEENS5_ILi3EEESM_EEENS4_IJNS5_ILi0EEESM_SP_EEEEENS4_IJNS3_10UnderscoreESS_SS_EEEEELb0EEEEEvNT_6ParamsE)
        /*03d4*/ 	.word	0x00000000


	//----- nvinfo : EIATTR_MIN_STACK_SIZE
	.align		4
.L_174:
        /*03d8*/ 	.byte	0x04, 0x12
        /*03da*/ 	.short	(.L_176 - .L_175)
	.align		4
.L_175:
        /*03dc*/ 	.word	index@(_ZN7cutlass13device_kernelIN5flash11enable_sm90INS1_16FlashAttnBwdSm90INS1_25CollectiveMainloopBwdSm90ILi2ELi1ELi1EN4cute5tupleIJNS5_1CILi1EEES8_S8_EEENS6_IJNS7_ILi64EEENS7_ILi96EEENS7_ILi192EEEEEENS_6half_tEfNS_4arch4Sm90ELb1ELb0ELb0ELb1ELb1ELb0ELb1ELb0ELi3ELi1ELi1ELi1ELb0EEENS1_24CollectiveEpilogueBwdGQAISD_fSG_Li384ELb1ELb1EEENS1_25SingleTileBwdLPTSchedulerILb1ELi96ELb1EEEEEEEEEvNT_6ParamsE)
        /*03e0*/ 	.word	0x00000000


	//----- nvinfo : EIATTR_MIN_STACK_SIZE
	.align		4
.L_176:
        /*03e4*/ 	.byte	0x04, 0x12
        /*03e6*/ 	.short	(.L_178 - .L_177)
	.align		4
.L_177:
        /*03e8*/ 	.word	index@(_ZN7cutlass13device_kernelIN5flash22FlashAttnBwdPreprocessIN4cute5tupleIJNS3_1CILi64EEENS5_ILi192EEEEEENS_6half_tEfNS_4arch4Sm90ELb1ELb1EEEEEvNT_6ParamsE)
        /*03ec*/ 	.word	0x00000000
.L_178:


//--------------------- .nv.compat                --------------------------
	.section	.nv.compat,"",@"SHT_CUDA_COMPAT_INFO"
	.align	4
        /*0000*/ 	.byte	0x02, 0x09, 0x01, 0x00, 0x02, 0x02, 0x02, 0x00, 0x02, 0x05, 0x05, 0x00, 0x03, 0x07, 0x01, 0x01
        /*0010*/ 	.byte	0x02, 0x03, 0x00, 0x00, 0x02, 0x06, 0x01, 0x00, 0x04, 0x0b, 0x08, 0x00, 0x01, 0x00, 0x00, 0x00
        /*0020*/ 	.byte	0x00, 0x00, 0x00, 0x00


//--------------------- .nv.info._ZN7cutlass13device_kernelIN5flash11enable_sm90INS1_16FlashAttnBwdSm90INS1_25CollectiveMainloopBwdSm90ILi2ELi1ELi1EN4cute5tupleIJNS5_1CILi1EEES8_S8_EEENS6_IJNS7_ILi64EEENS7_ILi96EEENS7_ILi192EEEEEENS_6half_tEfNS_4arch4Sm90ELb0ELb0ELb0ELb0ELb0ELb0ELb1ELb0ELi3ELi1ELi1ELi1ELb0EEENS1_21CollectiveEpilogueBwdISD_SE_SG_Li384ELb0ELb1ELi3EEENS1_19SingleTileSchedulerILb0ELb0ELb0ELi96EEEEEEEEEvNT_6ParamsE --------------------------
	.section	.nv.info._ZN7cutlass13device_kernelIN5flash11enable_sm90INS1_16FlashAttnBwdSm90INS1_25CollectiveMainloopBwdSm90ILi2ELi1ELi1EN4cute5tupleIJNS5_1CILi1EEES8_S8_EEENS6_IJNS7_ILi64EEENS7_ILi96EEENS7_ILi192EEEEEENS_6half_tEfNS_4arch4Sm90ELb0ELb0ELb0ELb0ELb0ELb0ELb1ELb0ELi3ELi1ELi1ELi1ELb0EEENS1_21CollectiveEpilogueBwdISD_SE_SG_Li384ELb0ELb1ELi3EEENS1_19SingleTileSchedulerILb0ELb0ELb0ELi96EEEEEEEEEvNT_6ParamsE,"",@"SHT_CUDA_INFO"
	.sectionflags	@""
	.align	4


	//----- nvinfo : EIATTR_CUDA_API_VERSION
	.align		4
        /*0000*/ 	.byte	0x04, 0x37
        /*0002*/ 	.short	(.L_180 - .L_179)
.L_179:
        /*0004*/ 	.word	0x00000082


	//----- nvinfo : EIATTR_KPARAM_INFO
	.align		4
.L_180:
        /*0008*/ 	.byte	0x04, 0x17
        /*000a*/ 	.short	(.L_182 - .L_181)
.L_181:
        /*000c*/ 	.word	0x00000000
        /*0010*/ 	.short	0x0000
        /*0012*/ 	.short	0x0000
        /*0014*/ 	.byte	0x00, 0xf0, 0x01, 0x24


	//----- nvinfo : EIATTR_SPARSE_MMA_MASK
	.align		4
.L_182:
        /*0018*/ 	.byte	0x03, 0x50
        /*001a*/ 	.short	0x0000


	//----- nvinfo : EIATTR_MAXREG_COUNT
	.align		4
        /*001c*/ 	.byte	0x03, 0x1b
        /*001e*/ 	.short	0x0080


	//----- nvinfo : EIATTR_MERCURY_ISA_VERSION
	.align		4
        /*0020*/ 	.byte	0x03, 0x5f
        /*0022*/ 	.short	0x0101


	//----- nvinfo : EIATTR_VRC_CTA_INIT_COUNT
	.align		4
        /*0024*/ 	.byte	0x02, 0x4a
	.zero		1
	.zero		1


	//----- nvinfo : EIATTR_EXIT_INSTR_OFFSETS
	.align		4
        /*0028*/ 	.byte	0x04, 0x1c
        /*002a*/ 	.short	(.L_184 - .L_183)


	//   ....[0]....
.L_183:
        /*002c*/ 	.word	0x00000010


	//----- nvinfo : EIATTR_MAX_THREADS
	.align		4
.L_184:
        /*0030*/ 	.byte	0x04, 0x05
        /*0032*/ 	.short	(.L_186 - .L_185)
.L_185:
        /*0034*/ 	.word	0x00000200
        /*0038*/ 	.word	0x00000001
        /*003c*/ 	.word	0x00000001


	//----- nvinfo : EIATTR_CBANK_PARAM_SIZE
	.align		4
.L_186:
        /*0040*/ 	.byte	0x03, 0x19
        /*0042*/ 	.short	0x0900


	//----- nvinfo : EIATTR_PARAM_CBANK
	.align		4
        /*0044*/ 	.byte	0x04, 0x0a
        /*0046*/ 	.short	(.L_188 - .L_187)
	.align		4
.L_187:
        /*0048*/ 	.word	index@(.nv.constant0._ZN7cutlass13device_kernelIN5flash11enable_sm90INS1_16FlashAttnBwdSm90INS1_25CollectiveMainloopBwdSm90ILi2ELi1ELi1EN4cute5tupleIJNS5_1CILi1EEES8_S8_EEENS6_IJNS7_ILi64EEENS7_ILi96EEENS7_ILi192EEEEEENS_6half_tEfNS_4arch4Sm90ELb0ELb0ELb0ELb0ELb0ELb0ELb1ELb0ELi3ELi1ELi1ELi1ELb0EEENS1_21CollectiveEpilogueBwdISD_SE_SG_Li384ELb0ELb1ELi3EEENS1_19SingleTileSchedulerILb0ELb0ELb0ELi96EEEEEEEEEvNT_6ParamsE)
        /*004c*/ 	.short	0x0380
        /*004e*/ 	.short	0x0900


	//----- nvinfo : EIATTR_SW_WAR
	.align		4
.L_188:
        /*0050*/ 	.byte	0x04, 0x36
        /*0052*/ 	.short	(.L_190 - .L_189)
.L_189:
        /*0054*/ 	.word	0x00000008
.L_190:


//--------------------- .nv.info._ZN7cutlass13device_kernelIN5flash11enable_sm90INS1_16FlashAttnBwdSm90INS1_25CollectiveMainloopBwdSm90ILi2ELi1ELi1EN4cute5tupleIJNS5_1CILi1EEES8_S8_EEENS6_IJNS7_ILi64EEENS7_ILi96EEENS7_ILi192EEEEEENS_6half_tEfNS_4arch4Sm90ELb0ELb0ELb0ELb0ELb1ELb0ELb1ELb0ELi3ELi1ELi1ELi1ELb0EEENS1_21CollectiveEpilogueBwdISD_SE_SG_Li384ELb0ELb1ELi3EEENS1_19SingleTileSchedulerILb0ELb0ELb0ELi96EEEEEEEEEvNT_6ParamsE --------------------------
	.section	.nv.info._ZN7cutlass13device_kernelIN5flash11enable_sm90INS1_16FlashAttnBwdSm90INS1_25CollectiveMainloopBwdSm90ILi2ELi1ELi1EN4cute5tupleIJNS5_1CILi1EEES8_S8_EEENS6_IJNS7_ILi64EEENS7_ILi96EEENS7_ILi192EEEEEENS_6half_tEfNS_4arch4Sm90ELb0ELb0ELb0ELb0ELb1ELb0ELb1ELb0ELi3ELi1ELi1ELi1ELb0EEENS1_21CollectiveEpilogueBwdISD_SE_SG_Li384ELb0ELb1ELi3EEENS1_19SingleTileSchedulerILb0ELb0ELb0ELi96EEEEEEEEEvNT_6ParamsE,"",@"SHT_CUDA_INFO"
	.sectionflags	@""
	.align	4


	//----- nvinfo : EIATTR_CUDA_API_VERSION
	.align		4
        /*0000*/ 	.byte	0x04, 0x37
        /*0002*/ 	.short	(.L_192 - .L_191)
.L_191:
        /*0004*/ 	.word	0x00000082


	//----- nvinfo : EIATTR_KPARAM_INFO
	.align		4
.L_192:
        /*0008*/ 	.byte	0x04, 0x17
        /*000a*/ 	.short	(.L_194 - .L_193)
.L_193:
        /*000c*/ 	.word	0x00000000
        /*0010*/ 	.short	0x0000
        /*0012*/ 	.short	0x0000
        /*0014*/ 	.byte	0x00, 0xf0, 0x01, 0x24


	//----- nvinfo : EIATTR_SPARSE_MMA_MASK
	.align		4
.L_194:
        /*0018*/ 	.byte	0x03, 0x50
        /*001a*/ 	.short	0x0000


	//----- nvinfo : EIATTR_MAXREG_COUNT
	.align		4
        /*001c*/ 	.byte	0x03, 0x1b
        /*001e*/ 	.short	0x0080


	//----- nvinfo : EIATTR_MERCURY_ISA_VERSION
	.align		4
        /*0020*/ 	.byte	0x03, 0x5f
        /*0022*/ 	.short	0x0101


	//----- nvinfo : EIATTR_VRC_CTA_INIT_COUNT
	.align		4
        /*0024*/ 	.byte	0x02, 0x4a
	.zero		1
	.zero		1


	//----- nvinfo : EIATTR_EXIT_INSTR_OFFSETS
	.align		4
        /*0028*/ 	.byte	0x04, 0x1c
        /*002a*/ 	.short	(.L_196 - .L_195)


	//   ....[0]....
.L_195:
        /*002c*/ 	.word	0x00000010


	//----- nvinfo : EIATTR_MAX_THREADS
	.align		4
.L_196:
        /*0030*/ 	.byte	0x04, 0x05
        /*0032*/ 	.short	(.L_198 - .L_197)
.L_197:
        /*0034*/ 	.word	0x00000200
        /*0038*/ 	.word	0x00000001
        /*003c*/ 	.word	0x00000001


	//----- nvinfo : EIATTR_CBANK_PARAM_SIZE
	.align		4
.L_198:
        /*0040*/ 	.byte	0x03, 0x19
        /*0042*/ 	.short	0x0900


	//----- nvinfo : EIATTR_PARAM_CBANK
	.align		4
        /*0044*/ 	.byte	0x04, 0x0a
        /*0046*/ 	.short	(.L_200 - .L_199)
	.align		4
.L_199:
        /*0048*/ 	.word	index@(.nv.constant0._ZN7cutlass13device_kernelIN5flash11enable_sm90INS1_16FlashAttnBwdSm90INS1_25CollectiveMainloopBwdSm90ILi2ELi1ELi1EN4cute5tupleIJNS5_1CILi1EEES8_S8_EEENS6_IJNS7_ILi64EEENS7_ILi96EEENS7_ILi192EEEEEENS_6half_tEfNS_4arch4Sm90ELb0ELb0ELb0ELb0ELb1ELb0ELb1ELb0ELi3ELi1ELi1ELi1ELb0EEENS1_21CollectiveEpilogueBwdISD_SE_SG_Li384ELb0ELb1ELi3EEENS1_19SingleTileSchedulerILb0ELb0ELb0ELi96EEEEEEEEEvNT_6ParamsE)
        /*004c*/ 	.short	0x0380
        /*004e*/ 	.short	0x0900


	//----- nvinfo : EIATTR_SW_WAR
	.align		4
.L_200:
        /*0050*/ 	.byte	0x04, 0x36
        /*0052*/ 	.short	(.L_202 - .L_201)
.L_201:
        /*0054*/ 	.word	0x00000008
.L_202:


//--------------------- .nv.info._ZN7cutlass13device_kernelIN5flash11enable_sm90INS1_16FlashAttnBwdSm90INS1_25CollectiveMainloopBwdSm90ILi2ELi1ELi1EN4cute5tupleIJNS5_1CILi1EEES8_S8_EEENS6_IJNS7_ILi64EEENS7_ILi96EEENS7_ILi192EEEEEENS_6half_tEfNS_4arch4Sm90ELb0ELb0ELb0ELb0ELb0ELb0ELb1ELb0ELi3ELi1ELi1ELi1ELb0EEENS1_24CollectiveEpilogueBwdGQAISD_fSG_Li384ELb0ELb0EEENS1_19SingleTileSchedulerILb0ELb0ELb0ELi96EEEEEEEEEvNT_6ParamsE --------------------------
	.section	.nv.info._ZN7cutlass13device_kernelIN5flash11enable_sm90INS1_16FlashAttnBwdSm90INS1_25CollectiveMainloopBwdSm90ILi2ELi1ELi1EN4cute5tupleIJNS5_1CILi1EEES8_S8_EEENS6_IJNS7_ILi64EEENS7_ILi96EEENS7_ILi192EEEEEENS_6half_tEfNS_4arch4Sm90ELb0ELb0ELb0ELb0ELb0ELb0ELb1ELb0ELi3ELi1ELi1ELi1ELb0EEENS1_24CollectiveEpilogueBwdGQAISD_fSG_Li384ELb0ELb0EEENS1_19SingleTileSchedulerILb0ELb0ELb0ELi96EEEEEEEEEvNT_6ParamsE,"",@"SHT_CUDA_INFO"
	.sectionflags	@""
	.align	4


	//----- nvinfo : EIATTR_CUDA_API_VERSION
	.align		4
        /*0000*/ 	.byte	0x04, 0x37
        /*0002*/ 	.short	(.L_204 - .L_203)
.L_203:
        /*0004*/ 	.word	0x00000082


	//----- nvinfo : EIATTR_KPARAM_INFO
	.align		4
.L_204:
        /*0008*/ 	.byte	0x04, 0x17
        /*000a*/ 	.short	(.L_206 - .L_205)
.L_205:
        /*000c*/ 	.word	0x00000000
        /*0010*/ 	.short	0x0000
        /*0012*/ 	.short	0x0000
        /*0014*/ 	.byte	0x00, 0xf0, 0x01, 0x1a


	//----- nvinfo : EIATTR_SPARSE_MMA_MASK
	.align		4
.L_206:
        /*0018*/ 	.byte	0x03, 0x50
        /*001a*/ 	.short	0x0000


	//----- nvinfo : EIATTR_MAXREG_COUNT
	.align		4
        /*001c*/ 	.byte	0x03, 0x1b
        /*001e*/ 	.short	0x0080


	//----- nvinfo : EIATTR_MERCURY_ISA_VERSION
	.align		4
        /*0020*/ 	.byte	0x03, 0x5f
        /*0022*/ 	.short	0x0101


	//----- nvinfo : EIATTR_VRC_CTA_INIT_COUNT
	.align		4
        /*0024*/ 	.byte	0x02, 0x4a
	.zero		1
	.zero		1


	//----- nvinfo : EIATTR_EXIT_INSTR_OFFSETS
	.align		4
        /*0028*/ 	.byte	0x04, 0x1c
        /*002a*/ 	.short	(.L_208 - .L_207)


	//   ....[0]....
.L_207:
        /*002c*/ 	.word	0x00000010


	//----- nvinfo : EIATTR_MAX_THREADS
	.align		4
.L_208:
        /*0030*/ 	.byte	0x04, 0x05
        /*0032*/ 	.short	(.L_210 - .L_209)
.L_209:
        /*0034*/ 	.word	0x00000200
        /*0038*/ 	.word	0x00000001
        /*003c*/ 	.word	0x00000001


	//----- nvinfo : EIATTR_CBANK_PARAM_SIZE
	.align		4
.L_210:
        /*0040*/ 	.byte	0x03, 0x19
        /*0042*/ 	.short	0x0680


	//----- nvinfo : EIATTR_PARAM_CBANK
	.align		4
        /*0044*/ 	.byte	0x04, 0x0a
        /*0046*/ 	.short	(.L_212 - .L_211)
	.align		4
.L_211:
        /*0048*/ 	.word	index@(.nv.constant0._ZN7cutlass13device_kernelIN5flash11enable_sm90INS1_16FlashAttnBwdSm90INS1_25CollectiveMainloopBwdSm90ILi2ELi1ELi1EN4cute5tupleIJNS5_1CILi1EEES8_S8_EEENS6_IJNS7_ILi64EEENS7_ILi96EEENS7_ILi192EEEEEENS_6half_tEfNS_4arch4Sm90ELb0ELb0ELb0ELb0ELb0ELb0ELb1ELb0ELi3ELi1ELi1ELi1ELb0EEENS1_24CollectiveEpilogueBwdGQAISD_fSG_Li384ELb0ELb0EEENS1_19SingleTileSchedulerILb0ELb0ELb0ELi96EEEEEEEEEvNT_6ParamsE)
        /*004c*/ 	.short	0x0380
        /*004e*/ 	.short	0x0680


	//----- nvinfo : EIATTR_SW_WAR
	.align		4
.L_212:
        /*0050*/ 	.byte	0x04, 0x36
        /*0052*/ 	.short	(.L_214 - .L_213)
.L_213:
        /*0054*/ 	.word	0x00000008
.L_214:


//--------------------- .nv.info._ZN7cutlass13device_kernelIN5flash11enable_sm90INS1_16FlashAttnBwdSm90INS1_25CollectiveMainloopBwdSm90ILi2ELi1ELi1EN4cute5tupleIJNS5_1CILi1EEES8_S8_EEENS6_IJNS7_ILi64EEENS7_ILi96EEENS7_ILi192EEEEEENS_6half_tEfNS_4arch4Sm90ELb0ELb0ELb0ELb0ELb1ELb0ELb1ELb0ELi3ELi1ELi1ELi1ELb0EEENS1_24CollectiveEpilogueBwdGQAISD_fSG_Li384ELb0ELb1EEENS1_19SingleTileSchedulerILb0ELb0ELb0ELi96EEEEEEEEEvNT_6ParamsE --------------------------
	.section	.nv.info._ZN7cutlass13device_kernelIN5flash11enable_sm90INS1_16FlashAttnBwdSm90INS1_25CollectiveMainloopBwdSm90ILi2ELi1ELi1EN4cute5tupleIJNS5_1CILi1EEES8_S8_EEENS6_IJNS7_ILi64EEENS7_ILi96EEENS7_ILi192EEEEEENS_6half_tEfNS_4arch4Sm90ELb0ELb0ELb0ELb0ELb1ELb0ELb1ELb0ELi3ELi1ELi1ELi1ELb0EEENS1_24CollectiveEpilogueBwdGQAISD_fSG_Li384ELb0ELb1EEENS1_19SingleTileSchedulerILb0ELb0ELb0ELi96EEEEEEEEEvNT_6ParamsE,"",@"SHT_CUDA_INFO"
	.sectionflags	@""
	.align	4


	//----- nvinfo : EIATTR_CUDA_API_VERSION
	.align		4
        /*0000*/ 	.byte	0x04, 0x37
        /*0002*/ 	.short	(.L_216 - .L_215)
.L_215:
        /*0004*/ 	.word	0x00000082


	//----- nvinfo : EIATTR_KPARAM_INFO
	.align		4
.L_216:
        /*0008*/ 	.byte	0x04, 0x17
        /*000a*/ 	.short	(.L_218 - .L_217)
.L_217:
        /*000c*/ 	.word	0x00000000
        /*0010*/ 	.short	0x0000
        /*0012*/ 	.short	0x0000
        /*0014*/ 	.byte	0x00, 0xf0, 0x01, 0x1a


	//----- nvinfo : EIATTR_SPARSE_MMA_MASK
	.align		4
.L_218:
        /*0018*/ 	.byte	0x03, 0x50
        /*001a*/ 	.short	0x0000


	//----- nvinfo : EIATTR_MAXREG_COUNT
	.align		4
        /*001c*/ 	.byte	0x03, 0x1b
        /*001e*/ 	.short	0x0080


	//----- nvinfo : EIATTR_MERCURY_ISA_VERSION
	.align		4
        /*0020*/ 	.byte	0x03, 0x5f
        /*0022*/ 	.short	0x0101


	//----- nvinfo : EIATTR_VRC_CTA_INIT_COUNT
	.align		4
        /*0024*/ 	.byte	0x02, 0x4a
	.zero		1
	.zero		1


	//----- nvinfo : EIATTR_EXIT_INSTR_OFFSETS
	.align		4
        /*0028*/ 	.byte	0x04, 0x1c
        /*002a*/ 	.short	(.L_220 - .L_219)


	//   ....[0]....
.L_219:
        /*002c*/ 	.word	0x00000010


	//----- nvinfo : EIATTR_MAX_THREADS
	.align		4
.L_220:
        /*0030*/ 	.byte	0x04, 0x05
        /*0032*/ 	.short	(.L_222 - .L_221)
.L_221:
        /*0034*/ 	.word	0x00000200
        /*0038*/ 	.word	0x00000001
        /*003c*/ 	.word	0x00000001


	//----- nvinfo : EIATTR_CBANK_PARAM_SIZE
	.align		4
.L_222:
        /*0040*/ 	.byte	0x03, 0x19
        /*0042*/ 	.short	0x0680


	//----- nvinfo : EIATTR_PARAM_CBANK
	.align		4
        /*0044*/ 	.byte	0x04, 0x0a
        /*0046*/ 	.short	(.L_224 - .L_223)
	.align		4
.L_223:
        /*0048*/ 	.word	index@(.nv.constant0._ZN7cutlass13device_kernelIN5flash11enable_sm90INS1_16FlashAttnBwdSm90INS1_25CollectiveMainloopBwdSm90ILi2ELi1ELi1EN4cute5tupleIJNS5_1CILi1EEES8_S8_EEENS6_IJNS7_ILi64EEENS7_ILi96EEENS7_ILi192EEEEEENS_6half_tEfNS_4arch4Sm90ELb0ELb0ELb0ELb0ELb1ELb0ELb1ELb0ELi3ELi1ELi1ELi1ELb0EEENS1_24CollectiveEpilogueBwdGQAISD_fSG_Li384ELb0ELb1EEENS1_19SingleTileSchedulerILb0ELb0ELb0ELi96EEEEEEEEEvNT_6ParamsE)
        /*004c*/ 	.short	0x0380
        /*004e*/ 	.short	0x0680


	//----- nvinfo : EIATTR_SW_WAR
	.align		4
.L_224:
        /*0050*/ 	.byte	0x04, 0x36
        /*0052*/ 	.short	(.L_226 - .L_225)
.L_225:
        /*0054*/ 	.word	0x00000008
.L_226:


//--------------------- .nv.info._ZN7cutlass13device_kernelIN5flash11enable_sm90INS1_16FlashAttnBwdSm90INS1_25CollectiveMainloopBwdSm90ILi2ELi1ELi1EN4cute5tupleIJNS5_1CILi1EEES8_S8_EEENS6_IJNS7_ILi64EEENS7_ILi96EEENS7_ILi192EEEEEENS_6half_tEfNS_4arch4Sm90ELb0ELb0ELb0ELb1ELb0ELb0ELb1ELb0ELi3ELi1ELi1ELi1ELb0EEENS1_21CollectiveEpilogueBwdISD_SE_SG_Li384ELb1ELb1ELi3EEENS1_19SingleTileSchedulerILb1ELb0ELb0ELi96EEEEEEEEEvNT_6ParamsE --------------------------
	.section	.nv.info._ZN7cutlass13device_kernelIN5flash11enable_sm90INS1_16FlashAttnBwdSm90INS1_25CollectiveMainloopBwdSm90ILi2ELi1ELi1EN4cute5tupleIJNS5_1CILi1EEES8_S8_EEENS6_IJNS7_ILi64EEENS7_ILi96EEENS7_ILi192EEEEEENS_6half_tEfNS_4arch4Sm90ELb0ELb0ELb0ELb1ELb0ELb0ELb1ELb0ELi3ELi1ELi1ELi1ELb0EEENS1_21CollectiveEpilogueBwdISD_SE_SG_Li384ELb1ELb1ELi3EEENS1_19SingleTileSchedulerILb1ELb0ELb0ELi96EEEEEEEEEvNT_6ParamsE,"",@"SHT_CUDA_INFO"
	.sectionflags	@""
	.align	4


	//----- nvinfo : EIATTR_CUDA_API_VERSION
	.align		4
        /*0000*/ 	.byte	0x04, 0x37
        /*0002*/ 	.short	(.L_228 - .L_227)
.L_227:
        /*0004*/ 	.word	0x00000082


	//----- nvinfo : EIATTR_KPARAM_INFO
	.align		4
.L_228:
        /*0008*/ 	.byte	0x04, 0x17
        /*000a*/ 	.short	(.L_230 - .L_229)
.L_229:
        /*000c*/ 	.word	0x00000000
        /*0010*/ 	.short	0x0000
        /*0012*/ 	.short	0x0000
        /*0014*/ 	.byte	0x00, 0xf0, 0x01, 0x1a


	//----- nvinfo : EIATTR_SPARSE_MMA_MASK
	.align		4
.L_230:
        /*0018*/ 	.byte	0x03, 0x50
        /*001a*/ 	.short	0x0000


	//----- nvinfo : EIATTR_MAXREG_COUNT
	.align		4
        /*001c*/ 	.byte	0x03, 0x1b
        /*001e*/ 	.short	0x0080


	//----- nvinfo : EIATTR_MERCURY_ISA_VERSION
	.align		4
        /*0020*/ 	.byte	0x03, 0x5f
        /*0022*/ 	.short	0x0101


	//----- nvinfo : EIATTR_VRC_CTA_INIT_COUNT
	.align		4
        /*0024*/ 	.byte	0x02, 0x4a
	.zero		1
	.zero		1


	//----- nvinfo : EIATTR_EXIT_INSTR_OFFSETS
	.align		4
        /*0028*/ 	.byte	0x04, 0x1c
        /*002a*/ 	.short	(.L_232 - .L_231)


	//   ....[0]....
.L_231:
        /*002c*/ 	.word	0x00000010


	//----- nvinfo : EIATTR_MAX_THREADS
	.align		4
.L_232:
        /*0030*/ 	.byte	0x04, 0x05
        /*0032*/ 	.short	(.L_234 - .L_233)
.L_233:
        /*0034*/ 	.word	0x00000200
        /*0038*/ 	.word	0x00000001
        /*003c*/ 	.word	0x00000001


	//----- nvinfo : EIATTR_CBANK_PARAM_SIZE
	.align		4
.L_234:
        /*0040*/ 	.byte	0x03, 0x19
        /*0042*/ 	.short	0x0680


	//----- nvinfo : EIATTR_PARAM_CBANK
	.align		4
        /*0044*/ 	.byte	0x04, 0x0a
        /*0046*/ 	.short	(.L_236 - .L_235)
	.align		4
.L_235:
        /*0048*/ 	.word	index@(.nv.constant0._ZN7cutlass13device_kernelIN5flash11enable_sm90INS1_16FlashAttnBwdSm90INS1_25CollectiveMainloopBwdSm90ILi2ELi1ELi1EN4cute5tupleIJNS5_1CILi1EEES8_S8_EEENS6_IJNS7_ILi64EEENS7_ILi96EEENS7_ILi192EEEEEENS_6half_tEfNS_4arch4Sm90ELb0ELb0ELb0ELb1ELb0ELb0ELb1ELb0ELi3ELi1ELi1ELi1ELb0EEENS1_21CollectiveEpilogueBwdISD_SE_SG_Li384ELb1ELb1ELi3EEENS1_19SingleTileSchedulerILb1ELb0ELb0ELi96EEEEEEEEEvNT_6ParamsE)
        /*004c*/ 	.short	0x0380
        /*004e*/ 	.short	0x0680


	//----- nvinfo : EIATTR_SW_WAR
	.align		4
.L_236:
        /*0050*/ 	.byte	0x04, 0x36
        /*0052*/ 	.short	(.L_238 - .L_237)
.L_237:
        /*0054*/ 	.word	0x00000008
.L_238:


//--------------------- .nv.info._ZN7cutlass13device_kernelIN5flash11enable_sm90INS1_16FlashAttnBwdSm90INS1_25CollectiveMainloopBwdSm90ILi2ELi1ELi1EN4cute5tupleIJNS5_1CILi1EEES8_S8_EEENS6_IJNS7_ILi64EEENS7_ILi96EEENS7_ILi192EEEEEENS_6half_tEfNS_4arch4Sm90ELb0ELb0ELb0ELb1ELb1ELb0ELb1ELb0ELi3ELi1ELi1ELi1ELb0EEENS1_21CollectiveEpilogueBwdISD_SE_SG_Li384ELb1ELb1ELi3EEENS1_19SingleTileSchedulerILb1ELb0ELb0ELi96EEEEEEEEEvNT_6ParamsE --------------------------
	.section	.nv.info._ZN7cutlass13device_kernelIN5flash11enable_sm90INS1_16FlashAttnBwdSm90INS1_25CollectiveMainloopBwdSm90ILi2ELi1ELi1EN4cute5tupleIJNS5_1CILi1EEES8_S8_EEENS6_IJNS7_ILi64EEENS7_ILi96EEENS7_ILi192EEEEEENS_6half_tEfNS_4arch4Sm90ELb0ELb0ELb0ELb1ELb1ELb0ELb1ELb0ELi3ELi1ELi1ELi1ELb0EEENS1_21CollectiveEpilogueBwdISD_SE_SG_Li384ELb1ELb1ELi3EEENS1_19SingleTileSchedulerILb1ELb0ELb0ELi96EEEEEEEEEvNT_6ParamsE,"",@"SHT_CUDA_INFO"
	.sectionflags	@""
	.align	4


	//----- nvinfo : EIATTR_CUDA_API_VERSION
	.align		4
        /*0000*/ 	.byte	0x04, 0x37
        /*0002*/ 	.short	(.L_240 - .L_239)
.L_239:
        /*0004*/ 	.word	0x00000082


	//----- nvinfo : EIATTR_KPARAM_INFO
	.align		4
.L_240:
        /*0008*/ 	.byte	0x04, 0x17
        /*000a*/ 	.short	(.L_242 - .L_241)
.L_241:
        /*000c*/ 	.word	0x00000000
        /*0010*/ 	.short	0x0000
        /*0012*/ 	.short	0x0000
        /*0014*/ 	.byte	0x00, 0xf0, 0x01, 0x1a


	//----- nvinfo : EIATTR_SPARSE_MMA_MASK
	.align		4
.L_242:
        /*0018*/ 	.byte	0x03, 0x50
        /*001a*/ 	.short	0x0000


	//----- nvinfo : EIATTR_MAXREG_COUNT
	.align		4
        /*001c*/ 	.byte	0x03, 0x1b
        /*001e*/ 	.short	0x0080


	//----- nvinfo : EIATTR_MERCURY_ISA_VERSION
	.align		4
        /*0020*/ 	.byte	0x03, 0x5f
        /*0022*/ 	.short	0x0101


	//----- nvinfo : EIATTR_VRC_CTA_INIT_COUNT
	.align		4
        /*0024*/ 	.byte	0x02, 0x4a
	.zero		1
	.zero		1


	//----- nvinfo : EIATTR_EXIT_INSTR_OFFSETS
	.align		4
        /*0028*/ 	.byte	0x04, 0x1c
        /*002a*/ 	.short	(.L_244 - .L_243)


	//   ....[0]....
.L_243:
        /*002c*/ 	.word	0x00000010


	//----- nvinfo : EIATTR_MAX_THREADS
	.align		4
.L_244:
        /*0030*/ 	.byte	0x04, 0x05
        /*0032*/ 	.short	(.L_246 - .L_245)
.L_245:
        /*0034*/ 	.word	0x00000200
        /*0038*/ 	.word	0x00000001
        /*003c*/ 	.word	0x00000001


	//----- nvinfo : EIATTR_CBANK_PARAM_SIZE
	.align		4
.L_246:
        /*0040*/ 	.byte	0x03, 0x19
        /*0042*/ 	.short	0x0680


	//----- nvinfo : EIATTR_PARAM_CBANK
	.align		4
        /*0044*/ 	.byte	0x04, 0x0a
        /*0046*/ 	.short	(.L_248 - .L_247)
	.align		4
.L_247:
        /*0048*/ 	.word	index@(.nv.constant0._ZN7cutlass13device_kernelIN5flash11enable_sm90INS1_16FlashAttnBwdSm90INS1_25CollectiveMainloopBwdSm90ILi2ELi1ELi1EN4cute5tupleIJNS5_1CILi1EEES8_S8_EEENS6_IJNS7_ILi64EEENS7_ILi96EEENS7_ILi192EEEEEENS_6half_tEfNS_4arch4Sm90ELb0ELb0ELb0ELb1ELb1ELb0ELb1ELb0ELi3ELi1ELi1ELi1ELb0EEENS1_21CollectiveEpilogueBwdISD_SE_SG_Li384ELb1ELb1ELi3EEENS1_19SingleTileSchedulerILb1ELb0ELb0ELi96EEEEEEEEEvNT_6ParamsE)
        /*004c*/ 	.short	0x0380
        /*004e*/ 	.short	0x0680


	//----- nvinfo : EIATTR_SW_WAR
	.align		4
.L_248:
        /*0050*/ 	.byte	0x04, 0x36
        /*0052*/ 	.short	(.L_250 - .L_249)
.L_249:
        /*0054*/ 	.word	0x00000008
.L_250:


//--------------------- .nv.info._ZN7cutlass13device_kernelIN5flash11enable_sm90INS1_16FlashAttnBwdSm90INS1_25CollectiveMainloopBwdSm90ILi2ELi1ELi1EN4cute5tupleIJNS5_1CILi1EEES8_S8_EEENS6_IJNS7_ILi64EEENS7_ILi96EEENS7_ILi192EEEEEENS_6half_tEfNS_4arch4Sm90ELb0ELb0ELb0ELb1ELb0ELb0ELb1ELb0ELi3ELi1ELi1ELi1ELb0EEENS1_24CollectiveEpilogueBwdGQAISD_fSG_Li384ELb1ELb0EEENS1_19SingleTileSchedulerILb1ELb0ELb0ELi96EEEEEEEEEvNT_6ParamsE --------------------------
	.section	.nv.info._ZN7cutlass13device_kernelIN5flash11enable_sm90INS1_16FlashAttnBwdSm90INS1_25CollectiveMainloopBwdSm90ILi2ELi1ELi1EN4cute5tupleIJNS5_1CILi1EEES8_S8_EEENS6_IJNS7_ILi64EEENS7_ILi96EEENS7_ILi192EEEEEENS_6half_tEfNS_4arch4Sm90ELb0ELb0ELb0ELb1ELb0ELb0ELb1ELb0ELi3ELi1ELi1ELi1ELb0EEENS1_24CollectiveEpilogueBwdGQAISD_fSG_Li384ELb1ELb0EEENS1_19SingleTileSchedulerILb1ELb0ELb0ELi96EEEEEEEEEvNT_6ParamsE,"",@"SHT_CUDA_INFO"
	.sectionflags	@""
	.align	4


	//----- nvinfo : EIATTR_CUDA_API_VERSION
	.align		4
        /*0000*/ 	.byte	0x04, 0x37
        /*0002*/ 	.short	(.L_252 - .L_251)
.L_251:
        /*0004*/ 	.word	0x00000082


	//----- nvinfo : EIATTR_KPARAM_INFO
	.align		4
.L_252:
        /*0008*/ 	.byte	0x04, 0x17
        /*000a*/ 	.short	(.L_254 - .L_253)
.L_253:
        /*000c*/ 	.word	0x00000000
        /*0010*/ 	.short	0x0000
        /*0012*/ 	.short	0x0000
        /*0014*/ 	.byte	0x00, 0xf0, 0x01, 0x1a


	//----- nvinfo : EIATTR_SPARSE_MMA_MASK
	.align		4
.L_254:
        /*0018*/ 	.byte	0x03, 0x50
        /*001a*/ 	.short	0x0000


	//----- nvinfo : EIATTR_MAXREG_COUNT
	.align		4
        /*001c*/ 	.byte	0x03, 0x1b
        /*001e*/ 	.short	0x0080


	//----- nvinfo : EIATTR_MERCURY_ISA_VERSION
	.align		4
        /*0020*/ 	.byte	0x03, 0x5f
        /*0022*/ 	.short	0x0101


	//----- nvinfo : EIATTR_VRC_CTA_INIT_COUNT
	.align		4
        /*0024*/ 	.byte	0x02, 0x4a
	.zero		1
	.zero		1


	//----- nvinfo : EIATTR_EXIT_INSTR_OFFSETS
	.align		4
        /*0028*/ 	.byte	0x04, 0x1c
        /*002a*/ 	.short	(.L_256 - .L_255)


	//   ....[0]....
.L_255:
        /*002c*/ 	.word	0x00000010


	//----- nvinfo : EIATTR_MAX_THREADS
	.align		4
.L_256:
        /*0030*/ 	.byte	0x04, 0x05
        /*0032*/ 	.short	(.L_258 - .L_257)
.L_257:
        /*0034*/ 	.word	0x00000200
        /*0038*/ 	.word	0x00000001
        /*003c*/ 	.word	0x00000001


	//----- nvinfo : EIATTR_CBANK_PARAM_SIZE
	.align		4
.L_258:
        /*0040*/ 	.byte	0x03, 0x19
        /*0042*/ 	.short	0x0680


	//----- nvinfo : EIATTR_PARAM_CBANK
	.align		4
        /*0044*/ 	.byte	0x04, 0x0a
        /*0046*/ 	.short	(.L_260 - .L_259)
	.align		4
.L_259:
        /*0048*/ 	.word	index@(.nv.constant0._ZN7cutlass13device_kernelIN5flash11enable_sm90INS1_16FlashAttnBwdSm90INS1_25CollectiveMainloopBwdSm90ILi2ELi1ELi1EN4cute5tupleIJNS5_1CILi1EEES8_S8_EEENS6_IJNS7_ILi64EEENS7_ILi96EEENS7_ILi192EEEEEENS_6half_tEfNS_4arch4Sm90ELb0ELb0ELb0ELb1ELb0ELb0ELb1ELb0ELi3ELi1ELi1ELi1ELb0EEENS1_24CollectiveEpilogueBwdGQAISD_fSG_Li384ELb1ELb0EEENS1_19SingleTileSchedulerILb1ELb0ELb0ELi96EEEEEEEEEvNT_6ParamsE)
        /*004c*/ 	.short	0x0380
        /*004e*/ 	.short	0x0680


	//----- nvinfo : EIATTR_SW_WAR
	.align		4
.L_260:
        /*0050*/ 	.byte	0x04, 0x36
        /*0052*/ 	.short	(.L_262 - .L_261)
.L_261:
        /*0054*/ 	.word	0x00000008
.L_262:


//--------------------- .nv.info._ZN7cutlass13device_kernelIN5flash11enable_sm90INS1_16FlashAttnBwdSm90INS1_25CollectiveMainloopBwdSm90ILi2ELi1ELi1EN4cute5tupleIJNS5_1CILi1EEES8_S8_EEENS6_IJNS7_ILi64EEENS7_ILi96EEENS7_ILi192EEEEEENS_6half_tEfNS_4arch4Sm90ELb0ELb0ELb0ELb1ELb1ELb0ELb1ELb0ELi3ELi1ELi1ELi1ELb0EEENS1_24CollectiveEpilogueBwdGQAISD_fSG_Li384ELb1ELb1EEENS1_19SingleTileSchedulerILb1ELb0ELb0ELi96EEEEEEEEEvNT_6ParamsE --------------------------
	.section	.nv.info._ZN7cutlass13device_kernelIN5flash11enable_sm90INS1_16FlashAttnBwdSm90INS1_25CollectiveMainloopBwdSm90ILi2ELi1ELi1EN4cute5tupleIJNS5_1CILi1EEES8_S8_EEENS6_IJNS7_ILi64EEENS7_ILi96EEENS7_ILi192EEEEEENS_6half_tEfNS_4arch4Sm90ELb0ELb0ELb0ELb1ELb1ELb0ELb1ELb0ELi3ELi1ELi1ELi1ELb0EEENS1_24CollectiveEpilogueBwdGQAISD_fSG_Li384ELb1ELb1EEENS1_19SingleTileSchedulerILb1ELb0ELb0ELi96EEEEEEEEEvNT_6ParamsE,"",@"SHT_CUDA_INFO"
	.sectionflags	@""
	.align	4


	//----- nvinfo : EIATTR_CUDA_API_VERSION
	.align		4
        /*0000*/ 	.byte	0x04, 0x37
        /*0002*/ 	.short	(.L_264 - .L_263)
.L_263:
        /*0004*/ 	.word	0x00000082


	//----- nvinfo : EIATTR_KPARAM_INFO
	.align		4
.L_264:
        /*0008*/ 	.byte	0x04, 0x17
        /*000a*/ 	.short	(.L_266 - .L_265)
.L_265:
        /*000c*/ 	.word	0x00000000
        /*0010*/ 	.short	0x0000
        /*0012*/ 	.short	0x0000
        /*0014*/ 	.byte	0x00, 0xf0, 0x01, 0x1a


	//----- nvinfo : EIATTR_SPARSE_MMA_MASK
	.align		4
.L_266:
        /*0018*/ 	.byte	0x03, 0x50
        /*001a*/ 	.short	0x0000


	//----- nvinfo : EIATTR_MAXREG_COUNT
	.align		4
        /*001c*/ 	.byte	0x03, 0x1b
        /*001e*/ 	.short	0x0080


	//----- nvinfo : EIATTR_MERCURY_ISA_VERSION
	.align		4
        /*0020*/ 	.byte	0x03, 0x5f
        /*0022*/ 	.short	0x0101


	//----- nvinfo : EIATTR_VRC_CTA_INIT_COUNT
	.align		4
        /*0024*/ 	.byte	0x02, 0x4a
	.zero		1
	.zero		1


	//----- nvinfo : EIATTR_EXIT_INSTR_OFFSETS
	.align		4
        /*0028*/ 	.byte	0x04, 0x1c
        /*002a*/ 	.short	(.L_268 - .L_267)


	//   ....[0]....
.L_267:
        /*002c*/ 	.word	0x00000010


	//----- nvinfo : EIATTR_MAX_THREADS
	.align		4
.L_268:
        /*0030*/ 	.byte	0x04, 0x05
        /*0032*/ 	.short	(.L_270 - .L_269)
.L_269:
        /*0034*/ 	.word	0x00000200
        /*0038*/ 	.word	0x00000001
        /*003c*/ 	.word	0x00000001


	//----- nvinfo : EIATTR_CBANK_PARAM_SIZE
	.align		4
.L_270:
        /*0040*/ 	.byte	0x03, 0x19
        /*0042*/ 	.short	0x0680


	//----- nvinfo : EIATTR_PARAM_CBANK
	.align		4
        /*0044*/ 	.byte	0x04, 0x0a
        /*0046*/ 	.short	(.L_272 - .L_271)
	.align		4
.L_271:
        /*0048*/ 	.word	index@(.nv.constant0._ZN7cutlass13device_kernelIN5flash11enable_sm90INS1_16FlashAttnBwdSm90INS1_25CollectiveMainloopBwdSm90ILi2ELi1ELi1EN4cute5tupleIJNS5_1CILi1EEES8_S8_EEENS6_IJNS7_ILi64EEENS7_ILi96EEENS7_ILi192EEEEEENS_6half_tEfNS_4arch4Sm90ELb0ELb0ELb0ELb1ELb1ELb0ELb1ELb0ELi3ELi1ELi1ELi1ELb0EEENS1_24CollectiveEpilogueBwdGQAISD_fSG_Li384ELb1ELb1EEENS1_19SingleTileSchedulerILb1ELb0ELb0ELi96EEEEEEEEEvNT_6ParamsE)
        /*004c*/ 	.short	0x0380
        /*004e*/ 	.short	0x0680


	//----- nvinfo : EIATTR_SW_WAR
	.align		4
.L_272:
        /*0050*/ 	.byte	0x04, 0x36
        /*0052*/ 	.short	(.L_274 - .L_273)
.L_273:
        /*0054*/ 	.word	0x00000008
.L_274:


//--------------------- .nv.info._ZN7cutlass13device_kernelIN5flash11enable_sm90INS1_16FlashAttnBwdSm90INS1_25CollectiveMainloopBwdSm90ILi2ELi1ELi1EN4cute5tupleIJNS5_1CILi1EEES8_S8_EEENS6_IJNS7_ILi64EEENS7_ILi96EEENS7_ILi192EEEEEENS_6half_tEfNS_4arch4Sm90ELb0ELb1ELb0ELb0ELb0ELb0ELb1ELb0ELi3ELi1ELi1ELi1ELb0EEENS1_21CollectiveEpilogueBwdISD_SE_SG_Li384ELb0ELb1ELi3EEENS1_19SingleTileSchedulerILb0ELb0ELb0ELi96EEEEEEEEEvNT_6ParamsE --------------------------
	.section	.nv.info._ZN7cutlass13device_kernelIN5flash11enable_sm90INS1_16FlashAttnBwdSm90INS1_25CollectiveMainloopBwdSm90ILi2ELi1ELi1EN4cute5tupleIJNS5_1CILi1EEES8_S8_EEENS6_IJNS7_ILi64EEENS7_ILi96EEENS7_ILi192EEEEEENS_6half_tEfNS_4arch4Sm90ELb0ELb1ELb0ELb0ELb0ELb0ELb1ELb0ELi3ELi1ELi1ELi1ELb0EEENS1_21CollectiveEpilogueBwdISD_SE_SG_Li384ELb0ELb1ELi3EEENS1_19SingleTileSchedulerILb0ELb0ELb0ELi96EEEEEEEEEvNT_6ParamsE,"",@"SHT_CUDA_INFO"
	.sectionflags	@""
	.align	4


	//----- nvinfo : EIATTR_CUDA_API_VERSION
	.align		4
        /*0000*/ 	.byte	0x04, 0x37
        /*0002*/ 	.short	(.L_276 - .L_275)
.L_275:
        /*0004*/ 	.word	0x00000082


	//----- nvinfo : EIATTR_KPARAM_INFO
	.align		4
.L_276:
        /*0008*/ 	.byte	0x04, 0x17
        /*000a*/ 	.short	(.L_278 - .L_277)
.L_277:
        /*000c*/ 	.word	0x00000000
        /*0010*/ 	.short	0x0000
        /*0012*/ 	.short	0x0000
        /*0014*/ 	.byte	0x00, 0xf0, 0x01, 0x24


	//----- nvinfo : EIATTR_SPARSE_MMA_MASK
	.align		4
.L_278:
        /*0018*/ 	.byte	0x03, 0x50
        /*001a*/ 	.short	0x0000


	//----- nvinfo : EIATTR_MAXREG_COUNT
	.align		4
        /*001c*/ 	.byte	0x03, 0x1b
        /*001e*/ 	.short	0x0080


	//----- nvinfo : EIATTR_MERCURY_ISA_VERSION
	.align		4
        /*0020*/ 	.byte	0x03, 0x5f
        /*0022*/ 	.short	0x0101


	//----- nvinfo : EIATTR_VRC_CTA_INIT_COUNT
	.align		4
        /*0024*/ 	.byte	0x02, 0x4a
	.zero		1
	.zero		1


	//----- nvinfo : EIATTR_EXIT_INSTR_OFFSETS
	.align		4
        /*0028*/ 	.byte	0x04, 0x1c
        /*002a*/ 	.short	(.L_280 - .L_279)


	//   ....[0]....
.L_279:
        /*002c*/ 	.word	0x00000010


	//----- nvinfo : EIATTR_MAX_THREADS
	.align		4
.L_280:
        /*0030*/ 	.byte	0x04, 0x05
        /*0032*/ 	.short	(.L_282 - .L_281)
.L_281:
        /*0034*/ 	.word	0x00000200
        /*0038*/ 	.word	0x00000001
        /*003c*/ 	.word	0x00000001


	//----- nvinfo : EIATTR_CBANK_PARAM_SIZE
	.align		4
.L_282:
        /*0040*/ 	.byte	0x03, 0x19
        /*0042*/ 	.short	0x0900


	//----- nvinfo : EIATTR_PARAM_CBANK
	.align		4
        /*0044*/ 	.byte	0x04, 0x0a
        /*0046*/ 	.short	(.L_284 - .L_283)
	.align		4
.L_283:
        /*0048*/ 	.word	index@(.nv.constant0._ZN7cutlass13device_kernelIN5flash11enable_sm90INS1_16FlashAttnBwdSm90INS1_25CollectiveMainloopBwdSm90ILi2ELi1ELi1EN4cute5tupleIJNS5_1CILi1EEES8_S8_EEENS6_IJNS7_ILi64EEENS7_ILi96EEENS7_ILi192EEEEEENS_6half_tEfNS_4arch4Sm90ELb0ELb1ELb0ELb0ELb0ELb0ELb1ELb0ELi3ELi1ELi1ELi1ELb0EEENS1_21CollectiveEpilogueBwdISD_SE_SG_Li384ELb0ELb1ELi3EEENS1_19SingleTileSchedulerILb0ELb0ELb0ELi96EEEEEEEEEvNT_6ParamsE)
        /*004c*/ 	.short	0x0380
        /*004e*/ 	.short	0x0900


	//----- nvinfo : EIATTR_SW_WAR
	.align		4
.L_284:
        /*0050*/ 	.byte	0x04, 0x36
        /*0052*/ 	.short	(.L_286 - .L_285)
.L_285:
        /*0054*/ 	.word	0x00000008
.L_286:


//--------------------- .nv.info._ZN7cutlass13device_kernelIN5flash11enable_sm90INS1_16FlashAttnBwdSm90INS1_25CollectiveMainloopBwdSm90ILi2ELi1ELi1EN4cute5tupleIJNS5_1CILi1EEES8_S8_EEENS6_IJNS7_ILi64EEENS7_ILi96EEENS7_ILi192EEEEEENS_6half_tEfNS_4arch4Sm90ELb0ELb1ELb0ELb0ELb1ELb0ELb1ELb0ELi3ELi1ELi1ELi1ELb0EEENS1_21CollectiveEpilogueBwdISD_SE_SG_Li384ELb0ELb1ELi3EEENS1_19SingleTileSchedulerILb0ELb0ELb0ELi96EEEEEEEEEvNT_6ParamsE --------------------------
	.section	.nv.info._ZN7cutlass13device_kernelIN5flash11enable_sm90INS1_16FlashAttnBwdSm90INS1_25CollectiveMainloopBwdSm90ILi2ELi1ELi1EN4cute5tupleIJNS5_1CILi1EEES8_S8_EEENS6_IJNS7_ILi64EEENS7_ILi96EEENS7_ILi192EEEEEENS_6half_tEfNS_4arch4Sm90ELb0ELb1ELb0ELb0ELb1ELb0ELb1ELb0ELi3ELi1ELi1ELi1ELb0EEENS1_21CollectiveEpilogueBwdISD_SE_SG_Li384ELb0ELb1ELi3EEENS1_19SingleTileSchedulerILb0ELb0ELb0ELi96EEEEEEEEEvNT_6ParamsE,"",@"SHT_CUDA_INFO"
	.sectionflags	@""
	.align	4


	//----- nvinfo : EIATTR_CUDA_API_VERSION
	.align		4
        /*0000*/ 	.byte	0x04, 0x37
        /*0002*/ 	.short	(.L_288 - .L_287)
.L_287:
        /*0004*/ 	.word	0x00000082


	//----- nvinfo : EIATTR_KPARAM_INFO
	.align		4
.L_288:
        /*0008*/ 	.byte	0x04, 0x17
        /*000a*/ 	.short	(.L_290 - .L_289)
.L_289:
        /*000c*/ 	.word	0x00000000
        /*0010*/ 	.short	0x0000
        /*0012*/ 	.short	0x0000
        /*0014*/ 	.byte	0x00, 0xf0, 0x01, 0x24


	//----- nvinfo : EIATTR_SPARSE_MMA_MASK
	.align		4
.L_290:
        /*0018*/ 	.byte	0x03, 0x50
        /*001a*/ 	.short	0x0000


	//----- nvinfo : EIATTR_MAXREG_COUNT
	.align		4
        /*001c*/ 	.byte	0x03, 0x1b
        /*001e*/ 	.short	0x0080


	//----- nvinfo : EIATTR_MERCURY_ISA_VERSION
	.align		4
        /*0020*/ 	.byte	0x03, 0x5f
        /*0022*/ 	.short	0x0101


	//----- nvinfo : EIATTR_VRC_CTA_INIT_COUNT
	.align		4
        /*0024*/ 	.byte	0x02, 0x4a
	.zero		1
	.zero		1


	//----- nvinfo : EIATTR_EXIT_INSTR_OFFSETS
	.align		4
        /*0028*/ 	.byte	0x04, 0x1c
        /*002a*/ 	.short	(.L_292 - .L_291)


	//   ....[0]....
.L_291:
        /*002c*/ 	.word	0x00000010


	//----- nvinfo : EIATTR_MAX_THREADS
	.align		4
.L_292:
        /*0030*/ 	.byte	0x04, 0x05
        /*0032*/ 	.short	(.L_294 - .L_293)
.L_293:
        /*0034*/ 	.word	0x00000200
        /*0038*/ 	.word	0x00000001
        /*003c*/ 	.word	0x00000001


	//----- nvinfo : EIATTR_CBANK_PARAM_SIZE
	.align		4
.L_294:
        /*0040*/ 	.byte	0x03, 0x19
        /*0042*/ 	.short	0x0900


	//----- nvinfo : EIATTR_PARAM_CBANK
	.align		4
        /*0044*/ 	.byte	0x04, 0x0a
        /*0046*/ 	.short	(.L_296 - .L_295)
	.align		4
.L_295:
        /*0048*/ 	.word	index@(.nv.constant0._ZN7cutlass13device_kernelIN5flash11enable_sm90INS1_16FlashAttnBwdSm90INS1_25CollectiveMainloopBwdSm90ILi2ELi1ELi1EN4cute5tupleIJNS5_1CILi1EEES8_S8_EEENS6_IJNS7_ILi64EEENS7_ILi96EEENS7_ILi192EEEEEENS_6half_tEfNS_4arch4Sm90ELb0ELb1ELb0ELb0ELb1ELb0ELb1ELb0ELi3ELi1ELi1ELi1ELb0EEENS1_21CollectiveEpilogueBwdISD_SE_SG_Li384ELb0ELb1ELi3EEENS1_19SingleTileSchedulerILb0ELb0ELb0ELi96EEEEEEEEEvNT_6ParamsE)
        /*004c*/ 	.short	0x0380
        /*004e*/ 	.short	0x0900


	//----- nvinfo : EIATTR_SW_WAR
	.align		4
.L_296:
        /*0050*/ 	.byte	0x04, 0x36
        /*0052*/ 	.short	(.L_298 - .L_297)
.L_297:
        /*0054*/ 	.word	0x00000008
.L_298:


//--------------------- .nv.info._ZN7cutlass13device_kernelIN5flash11enable_sm90INS1_16FlashAttnBwdSm90INS1_25CollectiveMainloopBwdSm90ILi2ELi1ELi1EN4cute5tupleIJNS5_1CILi1EEES8_S8_EEENS6_IJNS7_ILi64EEENS7_ILi96EEENS7_ILi192EEEEEENS_6half_tEfNS_4arch4Sm90ELb0ELb1ELb0ELb0ELb0ELb0ELb1ELb0ELi3ELi1ELi1ELi1ELb0EEENS1_24CollectiveEpilogueBwdGQAISD_fSG_Li384ELb0ELb0EEENS1_19SingleTileSchedulerILb0ELb0ELb0ELi96EEEEEEEEEvNT_6ParamsE --------------------------
	.section	.nv.info._ZN7cutlass13device_kernelIN5flash11enable_sm90INS1_16FlashAttnBwdSm90INS1_25CollectiveMainloopBwdSm90ILi2ELi1ELi1EN4cute5tupleIJNS5_1CILi1EEES8_S8_EEENS6_IJNS7_ILi64EEENS7_ILi96EEENS7_ILi192EEEEEENS_6half_tEfNS_4arch4Sm90ELb0ELb1ELb0ELb0ELb0ELb0ELb1ELb0ELi3ELi1ELi1ELi1ELb0EEENS1_24CollectiveEpilogueBwdGQAISD_fSG_Li384ELb0ELb0EEENS1_19SingleTileSchedulerILb0ELb0ELb0ELi96EEEEEEEEEvNT_6ParamsE,"",@"SHT_CUDA_INFO"
	.sectionflags	@""
	.align	4


	//----- nvinfo : EIATTR_CUDA_API_VERSION
	.align		4
        /*0000*/ 	.byte	0x04, 0x37
        /*0002*/ 	.short	(.L_300 - .L_299)
.L_299:
        /*0004*/ 	.word	0x00000082


	//----- nvinfo : EIATTR_KPARAM_INFO
	.align		4
.L_300:
        /*0008*/ 	.byte	0x04, 0x17
        /*000a*/ 	.short	(.L_302 - .L_301)
.L_301:
        /*000c*/ 	.word	0x00000000
        /*0010*/ 	.short	0x0000
        /*0012*/ 	.short	0x0000
        /*0014*/ 	.byte	0x00, 0xf0, 0x01, 0x1a


	//----- nvinfo : EIATTR_SPARSE_MMA_MASK
	.align		4
.L_302:
        /*0018*/ 	.byte	0x03, 0x50
        /*001a*/ 	.short	0x0000


	//----- nvinfo : EIATTR_MAXREG_COUNT
	.align		4
        /*001c*/ 	.byte	0x03, 0x1b
        /*001e*/ 	.short	0x0080


	//----- nvinfo : EIATTR_MERCURY_ISA_VERSION
	.align		4
        /*0020*/ 	.byte	0x03, 0x5f
        /*0022*/ 	.short	0x0101


	//----- nvinfo : EIATTR_VRC_CTA_INIT_COUNT
	.align		4
        /*0024*/ 	.byte	0x02, 0x4a
	.zero		1
	.zero		1


	//----- nvinfo : EIATTR_EXIT_INSTR_OFFSETS
	.align		4
        /*0028*/ 	.byte	0x04, 0x1c
        /*002a*/ 	.short	(.L_304 - .L_303)


	//   ....[0]....
.L_303:
        /*002c*/ 	.word	0x00000010


	//----- nvinfo : EIATTR_MAX_THREADS
	.align		4
.L_304:
        /*0030*/ 	.byte	0x04, 0x05
        /*0032*/ 	.short	(.L_306 - .L_305)
.L_305:
        /*0034*/ 	.word	0x00000200
        /*0038*/ 	.word	0x00000001
        /*003c*/ 	.word	0x00000001


	//----- nvinfo : EIATTR_CBANK_PARAM_SIZE
	.align		4
.L_306:
        /*0040*/ 	.byte	0x03, 0x19
        /*0042*/ 	.short	0x0680


	//----- nvinfo : EIATTR_PARAM_CBANK
	.align		4
        /*0044*/ 	.byte	0x04, 0x0a
        /*0046*/ 	.short	(.L_308 - .L_307)
	.align		4
.L_307:
        /*0048*/ 	.word	index@(.nv.constant0._ZN7cutlass13device_kernelIN5flash11enable_sm90INS1_16FlashAttnBwdSm90INS1_25CollectiveMainloopBwdSm90ILi2ELi1ELi1EN4cute5tupleIJNS5_1CILi1EEES8_S8_EEENS6_IJNS7_ILi64EEENS7_ILi96EEENS7_ILi192EEEEEENS_6half_tEfNS_4arch4Sm90ELb0ELb1ELb0ELb0ELb0ELb0ELb1ELb0ELi3ELi1ELi1ELi1ELb0EEENS1_24CollectiveEpilogueBwdGQAISD_fSG_Li384ELb0ELb0EEENS1_19SingleTileSchedulerILb0ELb0ELb0ELi96EEEEEEEEEvNT_6ParamsE)
        /*004c*/ 	.short	0x0380
        /*004e*/ 	.short	0x0680


	//----- nvinfo : EIATTR_SW_WAR
	.align		4
.L_308:
        /*0050*/ 	.byte	0x04, 0x36
        /*0052*/ 	.short	(.L_310 - .L_309)
.L_309:
        /*0054*/ 	.word	0x00000008
.L_310:


//--------------------- .nv.info._ZN7cutlass13device_kernelIN5flash11enable_sm90INS1_16FlashAttnBwdSm90INS1_25CollectiveMainloopBwdSm90ILi2ELi1ELi1EN4cute5tupleIJNS5_1CILi1EEES8_S8_EEENS6_IJNS7_ILi64EEENS7_ILi96EEENS7_ILi192EEEEEENS_6half_tEfNS_4arch4Sm90ELb0ELb1ELb0ELb0ELb1ELb0ELb1ELb0ELi3ELi1ELi1ELi1ELb0EEENS1_24CollectiveEpilogueBwdGQAISD_fSG_Li384ELb0ELb1EEENS1_19SingleTileSchedulerILb0ELb0ELb0ELi96EEEEEEEEEvNT_6ParamsE --------------------------
	.section	.nv.info._ZN7cutlass13device_kernelIN5flash11enable_sm90INS1_16FlashAttnBwdSm90INS1_25CollectiveMainloopBwdSm90ILi2ELi1ELi1EN4cute5tupleIJNS5_1CILi1EEES8_S8_EEENS6_IJNS7_ILi64EEENS7_ILi96EEENS7_ILi192EEEEEENS_6half_tEfNS_4arch4Sm90ELb0ELb1ELb0ELb0ELb1ELb0ELb1ELb0ELi3ELi1ELi1ELi1ELb0EEENS1_24CollectiveEpilogueBwdGQAISD_fSG_Li384ELb0ELb1EEENS1_19SingleTileSchedulerILb0ELb0ELb0ELi96EEEEEEEEEvNT_6ParamsE,"",@"SHT_CUDA_INFO"
	.sectionflags	@""
	.align	4


	//----- nvinfo : EIATTR_CUDA_API_VERSION
	.align		4
        /*0000*/ 	.byte	0x04, 0x37
        /*0002*/ 	.short	(.L_312 - .L_311)
.L_311:
        /*0004*/ 	.word	0x00000082


	//----- nvinfo : EIATTR_KPARAM_INFO
	.align		4
.L_312:
        /*0008*/ 	.byte	0x04, 0x17
        /*000a*/ 	.short	(.L_314 - .L_313)
.L_313:
        /*000c*/ 	.word	0x00000000
        /*0010*/ 	.short	0x0000
        /*0012*/ 	.short	0x0000
        /*0014*/ 	.byte	0x00, 0xf0, 0x01, 0x1a


	//----- nvinfo : EIATTR_SPARSE_MMA_MASK
	.align		4
.L_314:
        /*0018*/ 	.byte	0x03, 0x50
        /*001a*/ 	.short	0x0000


	//----- nvinfo : EIATTR_MAXREG_COUNT
	.align		4
        /*001c*/ 	.byte	0x03, 0x1b
        /*001e*/ 	.short	0x0080


	//----- nvinfo : EIATTR_MERCURY_ISA_VERSION
	.align		4
        /*0020*/ 	.byte	0x03, 0x5f
        /*0022*/ 	.short	0x0101


	//----- nvinfo : EIATTR_VRC_CTA_INIT_COUNT
	.align		4
        /*0024*/ 	.byte	0x02, 0x4a
	.zero		1
	.zero		1


	//----- nvinfo : EIATTR_EXIT_INSTR_OFFSETS
	.align		4
        /*0028*/ 	.byte	0x04, 0x1c
        /*002a*/ 	.short	(.L_316 - .L_315)


	//   ....[0]....
.L_315:
        /*002c*/ 	.word	0x00000010


	//----- nvinfo : EIATTR_MAX_THREADS
	.align		4
.L_316:
        /*0030*/ 	.byte	0x04, 0x05
        /*0032*/ 	.short	(.L_318 - .L_317)
.L_317:
        /*0034*/ 	.word	0x00000200
        /*0038*/ 	.word	0x00000001
        /*003c*/ 	.word	0x00000001


	//----- nvinfo : EIATTR_CBANK_PARAM_SIZE
	.align		4
.L_318:
        /*0040*/ 	.byte	0x03, 0x19
        /*0042*/ 	.short	0x0680


	//----- nvinfo : EIATTR_PARAM_CBANK
	.align		4
        /*0044*/ 	.byte	0x04, 0x0a
        /*0046*/ 	.short	(.L_320 - .L_319)
	.align		4
.L_319:
        /*0048*/ 	.word	index@(.nv.constant0._ZN7cutlass13device_kernelIN5flash11enable_sm90INS1_16FlashAttnBwdSm90INS1_25CollectiveMainloopBwdSm90ILi2ELi1ELi1EN4cute5tupleIJNS5_1CILi1EEES8_S8_EEENS6_IJNS7_ILi64EEENS7_ILi96EEENS7_ILi192EEEEEENS_6half_tEfNS_4arch4Sm90ELb0ELb1ELb0ELb0ELb1ELb0ELb1ELb0ELi3ELi1ELi1ELi1ELb0EEENS1_24CollectiveEpilogueBwdGQAISD_fSG_Li384ELb0ELb1EEENS1_19SingleTileSchedulerILb0ELb0ELb0ELi96EEEEEEEEEvNT_6ParamsE)
        /*004c*/ 	.short	0x0380
        /*004e*/ 	.short	0x0680


	//----- nvinfo : EIATTR_SW_WAR
	.align		4
.L_320:
        /*0050*/ 	.byte	0x04, 0x36
        /*0052*/ 	.short	(.L_322 - .L_321)
.L_321:
        /*0054*/ 	.word	0x00000008
.L_322:


//--------------------- .nv.info._ZN7cutlass13device_kernelIN5flash11enable_sm90INS1_16FlashAttnBwdSm90INS1_25CollectiveMainloopBwdSm90ILi2ELi1ELi1EN4cute5tupleIJNS5_1CILi1EEES8_S8_EEENS6_IJNS7_ILi64EEENS7_ILi96EEENS7_ILi192EEEEEENS_6half_tEfNS_4arch4Sm90ELb0ELb1ELb0ELb1ELb0ELb0ELb1ELb0ELi3ELi1ELi1ELi1ELb0EEENS1_21CollectiveEpilogueBwdISD_SE_SG_Li384ELb1ELb1ELi3EEENS1_19SingleTileSchedulerILb1ELb0ELb0ELi96EEEEEEEEEvNT_6ParamsE --------------------------
	.section	.nv.info._ZN7cutlass13device_kernelIN5flash11enable_sm90INS1_16FlashAttnBwdSm90INS1_25CollectiveMainloopBwdSm90ILi2ELi1ELi1EN4cute5tupleIJNS5_1CILi1EEES8_S8_EEENS6_IJNS7_ILi64EEENS7_ILi96EEENS7_ILi192EEEEEENS_6half_tEfNS_4arch4Sm90ELb0ELb1ELb0ELb1ELb0ELb0ELb1ELb0ELi3ELi1ELi1ELi1ELb0EEENS1_21CollectiveEpilogueBwdISD_SE_SG_Li384ELb1ELb1ELi3EEENS1_19SingleTileSchedulerILb1ELb0ELb0ELi96EEEEEEEEEvNT_6ParamsE,"",@"SHT_CUDA_INFO"
	.sectionflags	@""
	.align	4


	//----- nvinfo : EIATTR_CUDA_API_VERSION
	.align		4
        /*0000*/ 	.byte	0x04, 0x37
        /*0002*/ 	.short	(.L_324 - .L_323)
.L_323:
        /*0004*/ 	.word	0x00000082


	//----- nvinfo : EIATTR_KPARAM_INFO
	.align		4
.L_324:
        /*0008*/ 	.byte	0x04, 0x17
        /*000a*/ 	.short	(.L_326 - .L_325)
.L_325:
        /*000c*/ 	.word	0x00000000
        /*0010*/ 	.short	0x0000
        /*0012*/ 	.short	0x0000
        /*0014*/ 	.byte	0x00, 0xf0, 0x01, 0x1a


	//----- nvinfo : EIATTR_SPARSE_MMA_MASK
	.align		4
.L_326:
        /*0018*/ 	.byte	0x03, 0x50
        /*001a*/ 	.short	0x0000


	//----- nvinfo : EIATTR_MAXREG_COUNT
	.align		4
        /*001c*/ 	.byte	0x03, 0x1b
        /*001e*/ 	.short	0x0080


	//----- nvinfo : EIATTR_MERCURY_ISA_VERSION
	.align		4
        /*0020*/ 	.byte	0x03, 0x5f
        /*0022*/ 	.short	0x0101


	//----- nvinfo : EIATTR_VRC_CTA_INIT_COUNT
	.align		4
        /*0024*/ 	.byte	0x02, 0x4a
	.zero		1
	.zero		1


	//----- nvinfo : EIATTR_EXIT_INSTR_OFFSETS
	.align		4
        /*0028*/ 	.byte	0x04, 0x1c
        /*002a*/ 	.short	(.L_328 - .L_327)


	//   ....[0]....
.L_327:
        /*002c*/ 	.word	0x00000010


	//----- nvinfo : EIATTR_MAX_THREADS
	.align		4
.L_328:
        /*0030*/ 	.byte	0x04, 0x05
        /*0032*/ 	.short	(.L_330 - .L_329)
.L_329:
        /*0034*/ 	.word	0x00000200
        /*0038*/ 	.word	0x00000001
        /*003c*/ 	.word	0x00000001


	//----- nvinfo : EIATTR_CBANK_PARAM_SIZE
	.align		4
.L_330:
        /*0040*/ 	.byte	0x03, 0x19
        /*0042*/ 	.short	0x0680


	//----- nvinfo : EIATTR_PARAM_CBANK
	.align		4
        /*0044*/ 	.byte	0x04, 0x0a
        /*0046*/ 	.short	(.L_332 - .L_331)
	.align		4
.L_331:
        /*0048*/ 	.word	index@(.nv.constant0._ZN7cutlass13device_kernelIN5flash11enable_sm90INS1_16FlashAttnBwdSm90INS1_25CollectiveMainloopBwdSm90ILi2ELi1ELi1EN4cute5tupleIJNS5_1CILi1EEES8_S8_EEENS6_IJNS7_ILi64EEENS7_ILi96EEENS7_ILi192EEEEEENS_6half_tEfNS_4arch4Sm90ELb0ELb1ELb0ELb1ELb0ELb0ELb1ELb0ELi3ELi1ELi1ELi1ELb0EEENS1_21CollectiveEpilogueBwdISD_SE_SG_Li384ELb1ELb1ELi3EEENS1_19SingleTileSchedulerILb1ELb0ELb0ELi96EEEEEEEEEvNT_6ParamsE)
        /*004c*/ 	.short	0x0380
        /*004e*/ 	.short	0x0680


	//----- nvinfo : EIATTR_SW_WAR
	.align		4
.L_332:
        /*0050*/ 	.byte	0x04, 0x36
        /*0052*/ 	.short	(.L_334 - .L_333)
.L_333:
        /*0054*/ 	.word	0x00000008
.L_334:


//--------------------- .nv.info._ZN7cutlass13device_kernelIN5flash11enable_sm90INS1_16FlashAttnBwdSm90INS1_25CollectiveMainloopBwdSm90ILi2ELi1ELi1EN4cute5tupleIJNS5_1CILi1EEES8_S8_EEENS6_IJNS7_ILi64EEENS7_ILi96EEENS7_ILi192EEEEEENS_6half_tEfNS_4arch4Sm90ELb0ELb1ELb0ELb1ELb1ELb0ELb1ELb0ELi3ELi1ELi1ELi1ELb0EEENS1_21CollectiveEpilogueBwdISD_SE_SG_Li384ELb1ELb1ELi3EEENS1_19SingleTileSchedulerILb1ELb0ELb0ELi96EEEEEEEEEvNT_6ParamsE --------------------------
	.section	.nv.info._ZN7cutlass13device_kernelIN5flash11enable_sm90INS1_16FlashAttnBwdSm90INS1_25CollectiveMainloopBwdSm90ILi2ELi1ELi1EN4cute5tupleIJNS5_1CILi1EEES8_S8_EEENS6_IJNS7_ILi64EEENS7_ILi96EEENS7_ILi192EEEEEENS_6half_tEfNS_4arch4Sm90ELb0ELb1ELb0ELb1ELb1ELb0ELb1ELb0ELi3ELi1ELi1ELi1ELb0EEENS1_21CollectiveEpilogueBwdISD_SE_SG_Li384ELb1ELb1ELi3EEENS1_19SingleTileSchedulerILb1ELb0ELb0ELi96EEEEEEEEEvNT_6ParamsE,"",@"SHT_CUDA_INFO"
	.sectionflags	@""
	.align	4


	//----- nvinfo : EIATTR_CUDA_API_VERSION
	.align		4
        /*0000*/ 	.byte	0x04, 0x37
        /*0002*/ 	.short	(.L_336 - .L_335)
.L_335:
        /*0004*/ 	.word	0x00000082


	//----- nvinfo : EIATTR_KPARAM_INFO
	.align		4
.L_336:
        /*0008*/ 	.byte	0x04, 0x17
        /*000a*/ 	.short	(.L_338 - .L_337)
.L_337:
        /*000c*/ 	.word	0x00000000
        /*0010*/ 	.short	0x0000
        /*0012*/ 	.short	0x0000
        /*0014*/ 	.byte	0x00, 0xf0, 0x01, 0x1a


	//----- nvinfo : EIATTR_SPARSE_MMA_MASK
	.align		4
.L_338:
        /*0018*/ 	.byte	0x03, 0x50
        /*001a*/ 	.short	0x0000


	//----- nvinfo : EIATTR_MAXREG_COUNT
	.align		4
        /*001c*/ 	.byte	0x03, 0x1b
        /*001e*/ 	.short	0x0080


	//----- nvinfo : EIATTR_MERCURY_ISA_VERSION
	.align		4
        /*0020*/ 	.byte	0x03, 0x5f
        /*0022*/ 	.short	0x0101


	//----- nvinfo : EIATTR_VRC_CTA_INIT_COUNT
	.align		4
        /*0024*/ 	.byte	0x02, 0x4a
	.zero		1
	.zero		1


	//----- nvinfo : EIATTR_EXIT_INSTR_OFFSETS
	.align		4
        /*0028*/ 	.byte	0x04, 0x1c
        /*002a*/ 	.short	(.L_340 - .L_339)


	//   ....[0]....
.L_339:
        /*002c*/ 	.word	0x00000010


	//----- nvinfo : EIATTR_MAX_THREADS
	.align		4
.L_340:
        /*0030*/ 	.byte	0x04, 0x05
        /*0032*/ 	.short	(.L_342 - .L_341)
.L_341:
        /*0034*/ 	.word	0x00000200
        /*0038*/ 	.word	0x00000001
        /*003c*/ 	.word	0x00000001


	//----- nvinfo : EIATTR_CBANK_PARAM_SIZE
	.align		4
.L_342:
        /*0040*/ 	.byte	0x03, 0x19
        /*0042*/ 	.short	0x0680


	//----- nvinfo : EIATTR_PARAM_CBANK
	.align		4
        /*0044*/ 	.byte	0x04, 0x0a
        /*0046*/ 	.short	(.L_344 - .L_343)
	.align		4
.L_343:
        /*0048*/ 	.word	index@(.nv.constant0._ZN7cutlass13device_kernelIN5flash11enable_sm90INS1_16FlashAttnBwdSm90INS1_25CollectiveMainloopBwdSm90ILi2ELi1ELi1EN4cute5tupleIJNS5_1CILi1EEES8_S8_EEENS6_IJNS7_ILi64EEENS7_ILi96EEENS7_ILi192EEEEEENS_6half_tEfNS_4arch4Sm90ELb0ELb1ELb0ELb1ELb1ELb0ELb1ELb0ELi3ELi1ELi1ELi1ELb0EEENS1_21CollectiveEpilogueBwdISD_SE_SG_Li384ELb1ELb1ELi3EEENS1_19SingleTileSchedulerILb1ELb0ELb0ELi96EEEEEEEEEvNT_6ParamsE)
        /*004c*/ 	.short	0x0380
        /*004e*/ 	.short	0x0680


	//----- nvinfo : EIATTR_SW_WAR
	.align		4
.L_344:
        /*0050*/ 	.byte	0x04, 0x36
        /*0052*/ 	.short	(.L_346 - .L_345)
.L_345:
        /*0054*/ 	.word	0x00000008
.L_346:


//--------------------- .nv.info._ZN7cutlass13device_kernelIN5flash11enable_sm90INS1_16FlashAttnBwdSm90INS1_25CollectiveMainloopBwdSm90ILi2ELi1ELi1EN4cute5tupleIJNS5_1CILi1EEES8_S8_EEENS6_IJNS7_ILi64EEENS7_ILi96EEENS7_ILi192EEEEEENS_6half_tEfNS_4arch4Sm90ELb0ELb1ELb0ELb1ELb0ELb0ELb1ELb0ELi3ELi1ELi1ELi1ELb0EEENS1_24CollectiveEpilogueBwdGQAISD_fSG_Li384ELb1ELb0EEENS1_19SingleTileSchedulerILb1ELb0ELb0ELi96EEEEEEEEEvNT_6ParamsE --------------------------
	.section	.nv.info._ZN7cutlass13device_kernelIN5flash11enable_sm90INS1_16FlashAttnBwdSm90INS1_25CollectiveMainloopBwdSm90ILi2ELi1ELi1EN4cute5tupleIJNS5_1CILi1EEES8_S8_EEENS6_IJNS7_ILi64EEENS7_ILi96EEENS7_ILi192EEEEEENS_6half_tEfNS_4arch4Sm90ELb0ELb1ELb0ELb1ELb0ELb0ELb1ELb0ELi3ELi1ELi1ELi1ELb0EEENS1_24CollectiveEpilogueBwdGQAISD_fSG_Li384ELb1ELb0EEENS1_19SingleTileSchedulerILb1ELb0ELb0ELi96EEEEEEEEEvNT_6ParamsE,"",@"SHT_CUDA_INFO"
	.sectionflags	@""
	.align	4


	//----- nvinfo : EIATTR_CUDA_API_VERSION
	.align		4
        /*0000*/ 	.byte	0x04, 0x37
        /*0002*/ 	.short	(.L_348 - .L_347)
.L_347:
        /*0004*/ 	.word	0x00000082


	//----- nvinfo : EIATTR_KPARAM_INFO
	.align		4
.L_348:
        /*0008*/ 	.byte	0x04, 0x17
        /*000a*/ 	.short	(.L_350 - .L_349)
.L_349:
        /*000c*/ 	.word	0x00000000
        /*0010*/ 	.short	0x0000
        /*0012*/ 	.short	0x0000
        /*0014*/ 	.byte	0x00, 0xf0, 0x01, 0x1a


	//----- nvinfo : EIATTR_SPARSE_MMA_MASK
	.align		4
.L_350:
        /*0018*/ 	.byte	0x03, 0x50
        /*001a*/ 	.short	0x0000


	//----- nvinfo : EIATTR_MAXREG_COUNT
	.align		4
        /*001c*/ 	.byte	0x03, 0x1b
        /*001e*/ 	.short	0x0080


	//----- nvinfo : EIATTR_MERCURY_ISA_VERSION
	.align		4
        /*0020*/ 	.byte	0x03, 0x5f
        /*0022*/ 	.short	0x0101


	//----- nvinfo : EIATTR_VRC_CTA_INIT_COUNT
	.align		4
        /*0024*/ 	.byte	0x02, 0x4a
	.zero		1
	.zero		1


	//----- nvinfo : EIATTR_EXIT_INSTR_OFFSETS
	.align		4
        /*0028*/ 	.byte	0x04, 0x1c
        /*002a*/ 	.short	(.L_352 - .L_351)


	//   ....[0]....
.L_351:
        /*002c*/ 	.word	0x00000010


	//----- nvinfo : EIATTR_MAX_THREADS
	.align		4
.L_352:
        /*0030*/ 	.byte	0x04, 0x05
        /*0032*/ 	.short	(.L_354 - .L_353)
.L_353:
        /*0034*/ 	.word	0x00000200
        /*0038*/ 	.word	0x00000001
        /*003c*/ 	.word	0x00000001


	//----- nvinfo : EIATTR_CBANK_PARAM_SIZE
	.align		4
.L_354:
        /*0040*/ 	.byte	0x03, 0x19
        /*0042*/ 	.short	0x0680


	//----- nvinfo : EIATTR_PARAM_CBANK
	.align		4
        /*0044*/ 	.byte	0x04, 0x0a
        /*0046*/ 	.short	(.L_356 - .L_355)
	.align		4
.L_355:
        /*0048*/ 	.word	index@(.nv.constant0._ZN7cutlass13device_kernelIN5flash11enable_sm90INS1_16FlashAttnBwdSm90INS1_25CollectiveMainloopBwdSm90ILi2ELi1ELi1EN4cute5tupleIJNS5_1CILi1EEES8_S8_EEENS6_IJNS7_ILi64EEENS7_ILi96EEENS7_ILi192EEEEEENS_6half_tEfNS_4arch4Sm90ELb0ELb1ELb0ELb1ELb0ELb0ELb1ELb0ELi3ELi1ELi1ELi1ELb0EEENS1_24CollectiveEpilogueBwdGQAISD_fSG_Li384ELb1ELb0EEENS1_19SingleTileSchedulerILb1ELb0ELb0ELi96EEEEEEEEEvNT_6ParamsE)
        /*004c*/ 	.short	0x0380
        /*004e*/ 	.short	0x0680


	//----- nvinfo : EIATTR_SW_WAR
	.align		4
.L_356:
        /*0050*/ 	.byte	0x04, 0x36
        /*0052*/ 	.short	(.L_358 - .L_357)
.L_357:
        /*0054*/ 	.word	0x00000008
.L_358:


//--------------------- .nv.info._ZN7cutlass13device_kernelIN5flash11enable_sm90INS1_16FlashAttnBwdSm90INS1_25CollectiveMainloopBwdSm90ILi2ELi1ELi1EN4cute5tupleIJNS5_1CILi1EEES8_S8_EEENS6_IJNS7_ILi64EEENS7_ILi96EEENS7_ILi192EEEEEENS_6half_tEfNS_4arch4Sm90ELb0ELb1ELb0ELb1ELb1ELb0ELb1ELb0ELi3ELi1ELi1ELi1ELb0EEENS1_24CollectiveEpilogueBwdGQAISD_fSG_Li384ELb1ELb1EEENS1_19SingleTileSchedulerILb1ELb0ELb0ELi96EEEEEEEEEvNT_6ParamsE --------------------------
	.section	.nv.info._ZN7cutlass13device_kernelIN5flash11enable_sm90INS1_16FlashAttnBwdSm90INS1_25CollectiveMainloopBwdSm90ILi2ELi1ELi1EN4cute5tupleIJNS5_1CILi1EEES8_S8_EEENS6_IJNS7_ILi64EEENS7_ILi96EEENS7_ILi192EEEEEENS_6half_tEfNS_4arch4Sm90ELb0ELb1ELb0ELb1ELb1ELb0ELb1ELb0ELi3ELi1ELi1ELi1ELb0EEENS1_24CollectiveEpilogueBwdGQAISD_fSG_Li384ELb1ELb1EEENS1_19SingleTileSchedulerILb1ELb0ELb0ELi96EEEEEEEEEvNT_6ParamsE,"",@"SHT_CUDA_INFO"
	.sectionflags	@""
	.align	4


	//----- nvinfo : EIATTR_CUDA_API_VERSION
	.align		4
        /*0000*/ 	.byte	0x04, 0x37
        /*0002*/ 	.short	(.L_360 - .L_359)
.L_359:
        /*0004*/ 	.word	0x00000082


	//----- nvinfo : EIATTR_KPARAM_INFO
	.align		4
.L_360:
        /*0008*/ 	.byte	0x04, 0x17
        /*000a*/ 	.short	(.L_362 - .L_361)
.L_361:
        /*000c*/ 	.word	0x00000000
        /*0010*/ 	.short	0x0000
        /*0012*/ 	.short	0x0000
        /*0014*/ 	.byte	0x00, 0xf0, 0x01, 0x1a


	//----- nvinfo : EIATTR_SPARSE_MMA_MASK
	.align		4
.L_362:
        /*0018*/ 	.byte	0x03, 0x50
        /*001a*/ 	.short	0x0000


	//----- nvinfo : EIATTR_MAXREG_COUNT
	.align		4
        /*001c*/ 	.byte	0x03, 0x1b
        /*001e*/ 	.short	0x0080


	//----- nvinfo : EIATTR_MERCURY_ISA_VERSION
	.align		4
        /*0020*/ 	.byte	0x03, 0x5f
        /*0022*/ 	.short	0x0101


	//----- nvinfo : EIATTR_VRC_CTA_INIT_COUNT
	.align		4
        /*0024*/ 	.byte	0x02, 0x4a
	.zero		1
	.zero		1


	//----- nvinfo : EIATTR_EXIT_INSTR_OFFSETS
	.align		4
        /*0028*/ 	.byte	0x04, 0x1c
        /*002a*/ 	.short	(.L_364 - .L_363)


	//   ....[0]....
.L_363:
        /*002c*/ 	.word	0x00000010


	//----- nvinfo : EIATTR_MAX_THREADS
	.align		4
.L_364:
        /*0030*/ 	.byte	0x04, 0x05
        /*0032*/ 	.short	(.L_366 - .L_365)
.L_365:
        /*0034*/ 	.word	0x00000200
        /*0038*/ 	.word	0x00000001
        /*003c*/ 	.word	0x00000001


	//----- nvinfo : EIATTR_CBANK_PARAM_SIZE
	.align		4
.L_366:
        /*0040*/ 	.byte	0x03, 0x19
        /*0042*/ 	.short	0x0680


	//----- nvinfo : EIATTR_PARAM_CBANK
	.align		4
        /*0044*/ 	.byte	0x04, 0x0a
        /*0046*/ 	.short	(.L_368 - .L_367)
	.align		4
.L_367:
        /*0048*/ 	.word	index@(.nv.constant0._ZN7cutlass13device_kernelIN5flash11enable_sm90INS1_16FlashAttnBwdSm90INS1_25CollectiveMainloopBwdSm90ILi2ELi1ELi1EN4cute5tupleIJNS5_1CILi1EEES8_S8_EEENS6_IJNS7_ILi64EEENS7_ILi96EEENS7_ILi192EEEEEENS_6half_tEfNS_4arch4Sm90ELb0ELb1ELb0ELb1ELb1ELb0ELb1ELb0ELi3ELi1ELi1ELi1ELb0EEENS1_24CollectiveEpilogueBwdGQAISD_fSG_Li384ELb1ELb1EEENS1_19SingleTileSchedulerILb1ELb0ELb0ELi96EEEEEEEEEvNT_6ParamsE)
        /*004c*/ 	.short	0x0380
        /*004e*/ 	.short	0x0680


	//----- nvinfo : EIATTR_SW_WAR
	.align		4
.L_368:
        /*0050*/ 	.byte	0x04, 0x36
        /*0052*/ 	.short	(.L_370 - .L_369)
.L_369:
        /*0054*/ 	.word	0x00000008
.L_370:


//--------------------- .nv.info._ZN7cutlass13device_kernelIN5flash11enable_sm90INS1_16FlashAttnBwdSm90INS1_25CollectiveMainloopBwdSm90ILi2ELi1ELi1EN4cute5tupleIJNS5_1CILi1EEES8_S8_EEENS6_IJNS7_ILi64EEENS7_ILi96EEENS7_ILi192EEEEEENS_6half_tEfNS_4arch4Sm90ELb1ELb0ELb0ELb0ELb0ELb0ELb1ELb0ELi3ELi1ELi1ELi1ELb0EEENS1_21CollectiveEpilogueBwdISD_SE_SG_Li384ELb0ELb1ELi3EEENS1_25SingleTileBwdLPTSchedulerILb0ELi96ELb0EEEEEEEEEvNT_6ParamsE --------------------------
	.section	.nv.info._ZN7cutlass13device_kernelIN5flash11enable_sm90INS1_16FlashAttnBwdSm90INS1_25CollectiveMainloopBwdSm90ILi2ELi1ELi1EN4cute5tupleIJNS5_1CILi1EEES8_S8_EEENS6_IJNS7_ILi64EEENS7_ILi96EEENS7_ILi192EEEEEENS_6half_tEfNS_4arch4Sm90ELb1ELb0ELb0ELb0ELb0ELb0ELb1ELb0ELi3ELi1ELi1ELi1ELb0EEENS1_21CollectiveEpilogueBwdISD_SE_SG_Li384ELb0ELb1ELi3EEENS1_25SingleTileBwdLPTSchedulerILb0ELi96ELb0EEEEEEEEEvNT_6ParamsE,"",@"SHT_CUDA_INFO"
	.sectionflags	@""
	.align	4


	//----- nvinfo : EIATTR_CUDA_API_VERSION
	.align		4
        /*0000*/ 	.byte	0x04, 0x37
        /*0002*/ 	.short	(.L_372 - .L_371)
.L_371:
        /*0004*/ 	.word	0x00000082


	//----- nvinfo : EIATTR_KPARAM_INFO
	.align		4
.L_372:
        /*0008*/ 	.byte	0x04, 0x17
        /*000a*/ 	.short	(.L_374 - .L_373)
.L_373:
        /*000c*/ 	.word	0x00000000
        /*0010*/ 	.short	0x0000
        /*0012*/ 	.short	0x0000
        /*0014*/ 	.byte	0x00, 0xf0, 0x01, 0x24


	//----- nvinfo : EIATTR_SPARSE_MMA_MASK
	.align		4
.L_374:
        /*0018*/ 	.byte	0x03, 0x50
        /*001a*/ 	.short	0x0000


	//----- nvinfo : EIATTR_MAXREG_COUNT
	.align		4
        /*001c*/ 	.byte	0x03, 0x1b
        /*001e*/ 	.short	0x0080


	//----- nvinfo : EIATTR_MERCURY_ISA_VERSION
	.align		4
        /*0020*/ 	.byte	0x03, 0x5f
        /*0022*/ 	.short	0x0101


	//----- nvinfo : EIATTR_VRC_CTA_INIT_COUNT
	.align		4
        /*0024*/ 	.byte	0x02, 0x4a
	.zero		1
	.zero		1


	//----- nvinfo : EIATTR_EXIT_INSTR_OFFSETS
	.align		4
        /*0028*/ 	.byte	0x04, 0x1c
        /*002a*/ 	.short	(.L_376 - .L_375)


	//   ....[0]....
.L_375:
        /*002c*/ 	.word	0x00000010


	//----- nvinfo : EIATTR_MAX_THREADS
	.align		4
.L_376:
        /*0030*/ 	.byte	0x04, 0x05
        /*0032*/ 	.short	(.L_378 - .L_377)
.L_377:
        /*0034*/ 	.word	0x00000200
        /*0038*/ 	.word	0x00000001
        /*003c*/ 	.word	0x00000001


	//----- nvinfo : EIATTR_CBANK_PARAM_SIZE
	.align		4
.L_378:
        /*0040*/ 	.byte	0x03, 0x19
        /*0042*/ 	.short	0x0900


	//----- nvinfo : EIATTR_PARAM_CBANK
	.align		4
        /*0044*/ 	.byte	0x04, 0x0a
        /*0046*/ 	.short	(.L_380 - .L_379)
	.align		4
.L_379:
        /*0048*/ 	.word	index@(.nv.constant0._ZN7cutlass13device_kernelIN5flash11enable_sm90INS1_16FlashAttnBwdSm90INS1_25CollectiveMainloopBwdSm90ILi2ELi1ELi1EN4cute5tupleIJNS5_1CILi1EEES8_S8_EEENS6_IJNS7_ILi64EEENS7_ILi96EEENS7_ILi192EEEEEENS_6half_tEfNS_4arch4Sm90ELb1ELb0ELb0ELb0ELb0ELb0ELb1ELb0ELi3ELi1ELi1ELi1ELb0EEENS1_21CollectiveEpilogueBwdISD_SE_SG_Li384ELb0ELb1ELi3EEENS1_25SingleTileBwdLPTSchedulerILb0ELi96ELb0EEEEEEEEEvNT_6ParamsE)
        /*004c*/ 	.short	0x0380
        /*004e*/ 	.short	0x0900


	//----- nvinfo : EIATTR_SW_WAR
	.align		4
.L_380:
        /*0050*/ 	.byte	0x04, 0x36
        /*0052*/ 	.short	(.L_382 - .L_381)
.L_381:
        /*0054*/ 	.word	0x00000008
.L_382:


//--------------------- .nv.info._ZN7cutlass13device_kernelIN5flash11enable_sm90INS1_16FlashAttnBwdSm90INS1_25CollectiveMainloopBwdSm90ILi2ELi1ELi1EN4cute5tupleIJNS5_1CILi1EEES8_S8_EEENS6_IJNS7_ILi64EEENS7_ILi96EEENS7_ILi192EEEEEENS_6half_tEfNS_4arch4Sm90ELb1ELb0ELb0ELb0ELb1ELb0ELb1ELb0ELi3ELi1ELi1ELi1ELb0EEENS1_21CollectiveEpilogueBwdISD_SE_SG_Li384ELb0ELb1ELi3EEENS1_25SingleTileBwdLPTSchedulerILb0ELi96ELb1EEEEEEEEEvNT_6ParamsE --------------------------
	.section	.nv.info._ZN7cutlass13device_kernelIN5flash11enable_sm90INS1_16FlashAttnBwdSm90INS1_25CollectiveMainloopBwdSm90ILi2ELi1ELi1EN4cute5tupleIJNS5_1CILi1EEES8_S8_EEENS6_IJNS7_ILi64EEENS7_ILi96EEENS7_ILi192EEEEEENS_6half_tEfNS_4arch4Sm90ELb1ELb0ELb0ELb0ELb1ELb0ELb1ELb0ELi3ELi1ELi1ELi1ELb0EEENS1_21CollectiveEpilogueBwdISD_SE_SG_Li384ELb0ELb1ELi3EEENS1_25SingleTileBwdLPTSchedulerILb0ELi96ELb1EEEEEEEEEvNT_6ParamsE,"",@"SHT_CUDA_INFO"
	.sectionflags	@""
	.align	4


	//----- nvinfo : EIATTR_CUDA_API_VERSION
	.align		4
        /*0000*/ 	.byte	0x04, 0x37
        /*0002*/ 	.short	(.L_384 - .L_383)
.L_383:
        /*0004*/ 	.word	0x00000082


	//----- nvinfo : EIATTR_KPARAM_INFO
	.align		4
.L_384:
        /*0008*/ 	.byte	0x04, 0x17
        /*000a*/ 	.short	(.L_386 - .L_385)
.L_385:
        /*000c*/ 	.word	0x00000000
        /*0010*/ 	.short	0x0000
        /*0012*/ 	.short	0x0000
        /*0014*/ 	.byte	0x00, 0xf0, 0x01, 0x24


	//----- nvinfo : EIATTR_SPARSE_MMA_MASK
	.align		4
.L_386:
        /*0018*/ 	.byte	0x03, 0x50
        /*001a*/ 	.short	0x0000


	//----- nvinfo : EIATTR_MAXREG_COUNT
	.align		4
        /*001c*/ 	.byte	0x03, 0x1b
        /*001e*/ 	.short	0x0080


	//----- nvinfo : EIATTR_MERCURY_ISA_VERSION
	.align		4
        /*0020*/ 	.byte	0x03, 0x5f
        /*0022*/ 	.short	0x0101


	//----- nvinfo : EIATTR_VRC_CTA_INIT_COUNT
	.align		4
        /*0024*/ 	.byte	0x02, 0x4a
	.zero		1
	.zero		1


	//----- nvinfo : EIATTR_EXIT_INSTR_OFFSETS
	.align		4
        /*0028*/ 	.byte	0x04, 0x1c
        /*002a*/ 	.short	(.L_388 - .L_387)


	//   ....[0]....
.L_387:
        /*002c*/ 	.word	0x00000010


	//----- nvinfo : EIATTR_MAX_THREADS
	.align		4
.L_388:
        /*0030*/ 	.byte	0x04, 0x05
        /*0032*/ 	.short	(.L_390 - .L_389)
.L_389:
        /*0034*/ 	.word	0x00000200
        /*0038*/ 	.word	0x00000001
        /*003c*/ 	.word	0x00000001


	//----- nvinfo : EIATTR_CBANK_PARAM_SIZE
	.align		4
.L_390:
        /*0040*/ 	.byte	0x03, 0x19
        /*0042*/ 	.short	0x0900


	//----- nvinfo : EIATTR_PARAM_CBANK
	.align		4
        /*0044*/ 	.byte	0x04, 0x0a
        /*0046*/ 	.short	(.L_392 - .L_391)
	.align		4
.L_391:
        /*0048*/ 	.word	index@(.nv.constant0._ZN7cutlass13device_kernelIN5flash11enable_sm90INS1_16FlashAttnBwdSm90INS1_25CollectiveMainloopBwdSm90ILi2ELi1ELi1EN4cute5tupleIJNS5_1CILi1EEES8_S8_EEENS6_IJNS7_ILi64EEENS7_ILi96EEENS7_ILi192EEEEEENS_6half_tEfNS_4arch4Sm90ELb1ELb0ELb0ELb0ELb1ELb0ELb1ELb0ELi3ELi1ELi1ELi1ELb0EEENS1_21CollectiveEpilogueBwdISD_SE_SG_Li384ELb0ELb1ELi3EEENS1_25SingleTileBwdLPTSchedulerILb0ELi96ELb1EEEEEEEEEvNT_6ParamsE)
        /*004c*/ 	.short	0x0380
        /*004e*/ 	.short	0x0900


	//----- nvinfo : EIATTR_SW_WAR
	.align		4
.L_392:
        /*0050*/ 	.byte	0x04, 0x36
        /*0052*/ 	.short	(.L_394 - .L_393)
.L_393:
        /*0054*/ 	.word	0x00000008
.L_394:


//--------------------- .nv.info._ZN7cutlass13device_kernelIN5flash11enable_sm90INS1_16FlashAttnBwdSm90INS1_25CollectiveMainloopBwdSm90ILi2ELi1ELi1EN4cute5tupleIJNS5_1CILi1EEES8_S8_EEENS6_IJNS7_ILi64EEENS7_ILi96EEENS7_ILi192EEEEEENS_6half_tEfNS_4arch4Sm90ELb1ELb0ELb0ELb0ELb0ELb0ELb1ELb0ELi3ELi1ELi1ELi1ELb0EEENS1_24CollectiveEpilogueBwdGQAISD_fSG_Li384ELb0ELb0EEENS1_25SingleTileBwdLPTSchedulerILb0ELi96ELb0EEEEEEEEEvNT_6ParamsE --------------------------
	.section	.nv.info._ZN7cutlass13device_kernelIN5flash11enable_sm90INS1_16FlashAttnBwdSm90INS1_25CollectiveMainloopBwdSm90ILi2ELi1ELi1EN4cute5tupleIJNS5_1CILi1EEES8_S8_EEENS6_IJNS7_ILi64EEENS7_ILi96EEENS7_ILi192EEEEEENS_6half_tEfNS_4arch4Sm90ELb1ELb0ELb0ELb0ELb0ELb0ELb1ELb0ELi3ELi1ELi1ELi1ELb0EEENS1_24CollectiveEpilogueBwdGQAISD_fSG_Li384ELb0ELb0EEENS1_25SingleTileBwdLPTSchedulerILb0ELi96ELb0EEEEEEEEEvNT_6ParamsE,"",@"SHT_CUDA_INFO"
	.sectionflags	@""
	.align	4


	//----- nvinfo : EIATTR_CUDA_API_VERSION
	.align		4
        /*0000*/ 	.byte	0x04, 0x37
        /*0002*/ 	.short	(.L_396 - .L_395)
.L_395:
        /*0004*/ 	.word	0x00000082


	//----- nvinfo : EIATTR_KPARAM_INFO
	.align		4
.L_396:
        /*0008*/ 	.byte	0x04, 0x17
        /*000a*/ 	.short	(.L_398 - .L_397)
.L_397:
        /*000c*/ 	.word	0x00000000
        /*0010*/ 	.short	0x0000
        /*0012*/ 	.short	0x0000
        /*0014*/ 	.byte	0x00, 0xf0, 0x01, 0x1c


	//----- nvinfo : EIATTR_SPARSE_MMA_MASK
	.align		4
.L_398:
        /*0018*/ 	.byte	0x03, 0x50
        /*001a*/ 	.short	0x0000


	//----- nvinfo : EIATTR_MAXREG_COUNT
	.align		4
        /*001c*/ 	.byte	0x03, 0x1b
        /*001e*/ 	.short	0x0080


	//----- nvinfo : EIATTR_MERCURY_ISA_VERSION
	.align		4
        /*0020*/ 	.byte	0x03, 0x5f
        /*0022*/ 	.short	0x0101


	//----- nvinfo : EIATTR_VRC_CTA_INIT_COUNT
	.align		4
        /*0024*/ 	.byte	0x02, 0x4a
	.zero		1
	.zero		1


	//----- nvinfo : EIATTR_EXIT_INSTR_OFFSETS
	.align		4
        /*0028*/ 	.byte	0x04, 0x1c
        /*002a*/ 	.short	(.L_400 - .L_399)


	//   ....[0]....
.L_399:
        /*002c*/ 	.word	0x00000010


	//----- nvinfo : EIATTR_MAX_THREADS
	.align		4
.L_400:
        /*0030*/ 	.byte	0x04, 0x05
        /*0032*/ 	.short	(.L_402 - .L_401)
.L_401:
        /*0034*/ 	.word	0x00000200
        /*0038*/ 	.word	0x00000001
        /*003c*/ 	.word	0x00000001


	//----- nvinfo : EIATTR_CBANK_PARAM_SIZE
	.align		4
.L_402:
        /*0040*/ 	.byte	0x03, 0x19
        /*0042*/ 	.short	0x0700


	//----- nvinfo : EIATTR_PARAM_CBANK
	.align		4
        /*0044*/ 	.byte	0x04, 0x0a
        /*0046*/ 	.short	(.L_404 - .L_403)
	.align		4
.L_403:
        /*0048*/ 	.word	index@(.nv.constant0._ZN7cutlass13device_kernelIN5flash11enable_sm90INS1_16FlashAttnBwdSm90INS1_25CollectiveMainloopBwdSm90ILi2ELi1ELi1EN4cute5tupleIJNS5_1CILi1EEES8_S8_EEENS6_IJNS7_ILi64EEENS7_ILi96EEENS7_ILi192EEEEEENS_6half_tEfNS_4arch4Sm90ELb1ELb0ELb0ELb0ELb0ELb0ELb1ELb0ELi3ELi1ELi1ELi1ELb0EEENS1_24CollectiveEpilogueBwdGQAISD_fSG_Li384ELb0ELb0EEENS1_25SingleTileBwdLPTSchedulerILb0ELi96ELb0EEEEEEEEEvNT_6ParamsE)
        /*004c*/ 	.short	0x0380
        /*004e*/ 	.short	0x0700


	//----- nvinfo : EIATTR_SW_WAR
	.align		4
.L_404:
        /*0050*/ 	.byte	0x04, 0x36
        /*0052*/ 	.short	(.L_406 - .L_405)
.L_405:
        /*0054*/ 	.word	0x00000008
.L_406:


//--------------------- .nv.info._ZN7cutlass13device_kernelIN5flash11enable_sm90INS1_16FlashAttnBwdSm90INS1_25CollectiveMainloopBwdSm90ILi2ELi1ELi1EN4cute5tupleIJNS5_1CILi1EEES8_S8_EEENS6_IJNS7_ILi64EEENS7_ILi96EEENS7_ILi192EEEEEENS_6half_tEfNS_4arch4Sm90ELb1ELb0ELb0ELb0ELb1ELb0ELb1ELb0ELi3ELi1ELi1ELi1ELb0EEENS1_24CollectiveEpilogueBwdGQAISD_fSG_Li384ELb0ELb1EEENS1_25SingleTileBwdLPTSchedulerILb0ELi96ELb1EEEEEEEEEvNT_6ParamsE --------------------------
	.section	.nv.info._ZN7cutlass13device_kernelIN5flash11enable_sm90INS1_16FlashAttnBwdSm90INS1_25CollectiveMainloopBwdSm90ILi2ELi1ELi1EN4cute5tupleIJNS5_1CILi1EEES8_S8_EEENS6_IJNS7_ILi64EEENS7_ILi96EEENS7_ILi192EEEEEENS_6half_tEfNS_4arch4Sm90ELb1ELb0ELb0ELb0ELb1ELb0ELb1ELb0ELi3ELi1ELi1ELi1ELb0EEENS1_24CollectiveEpilogueBwdGQAISD_fSG_Li384ELb0ELb1EEENS1_25SingleTileBwdLPTSchedulerILb0ELi96ELb1EEEEEEEEEvNT_6ParamsE,"",@"SHT_CUDA_INFO"
	.sectionflags	@""
	.align	4


	//----- nvinfo : EIATTR_CUDA_API_VERSION
	.align		4
        /*0000*/ 	.byte	0x04, 0x37
        /*0002*/ 	.short	(.L_408 - .L_407)
.L_407:
        /*0004*/ 	.word	0x00000082


	//----- nvinfo : EIATTR_KPARAM_INFO
	.align		4
.L_408:
        /*0008*/ 	.byte	0x04, 0x17
        /*000a*/ 	.short	(.L_410 - .L_409)
.L_409:
        /*000c*/ 	.word	0x00000000
        /*0010*/ 	.short	0x0000
        /*0012*/ 	.short	0x0000
        /*0014*/ 	.byte	0x00, 0xf0, 0x01, 0x1c


	//----- nvinfo : EIATTR_SPARSE_MMA_MASK
	.align		4
.L_410:
        /*0018*/ 	.byte	0x03, 0x50
        /*001a*/ 	.short	0x0000


	//----- nvinfo : EIATTR_MAXREG_COUNT
	.align		4
        /*001c*/ 	.byte	0x03, 0x1b
        /*001e*/ 	.short	0x0080


	//----- nvinfo : EIATTR_MERCURY_ISA_VERSION
	.align		4
        /*0020*/ 	.byte	0x03, 0x5f
        /*0022*/ 	.short	0x0101


	//----- nvinfo : EIATTR_VRC_CTA_INIT_COUNT
	.align		4
        /*0024*/ 	.byte	0x02, 0x4a
	.zero		1
	.zero		1


	//----- nvinfo : EIATTR_EXIT_INSTR_OFFSETS
	.align		4
        /*0028*/ 	.byte	0x04, 0x1c
        /*002a*/ 	.short	(.L_412 - .L_411)


	//   ....[0]....
.L_411:
        /*002c*/ 	.word	0x00000010


	//----- nvinfo : EIATTR_MAX_THREADS
	.align		4
.L_412:
        /*0030*/ 	.byte	0x04, 0x05
        /*0032*/ 	.short	(.L_414 - .L_413)
.L_413:
        /*0034*/ 	.word	0x00000200
        /*0038*/ 	.word	0x00000001
        /*003c*/ 	.word	0x00000001


	//----- nvinfo : EIATTR_CBANK_PARAM_SIZE
	.align		4
.L_414:
        /*0040*/ 	.byte	0x03, 0x19
        /*0042*/ 	.short	0x0700


	//----- nvinfo : EIATTR_PARAM_CBANK
	.align		4
        /*0044*/ 	.byte	0x04, 0x0a
        /*0046*/ 	.short	(.L_416 - .L_415)
	.align		4
.L_415:
        /*0048*/ 	.word	index@(.nv.constant0._ZN7cutlass13device_kernelIN5flash11enable_sm90INS1_16FlashAttnBwdSm90INS1_25CollectiveMainloopBwdSm90ILi2ELi1ELi1EN4cute5tupleIJNS5_1CILi1EEES8_S8_EEENS6_IJNS7_ILi64EEENS7_ILi96EEENS7_ILi192EEEEEENS_6half_tEfNS_4arch4Sm90ELb1ELb0ELb0ELb0ELb1ELb0ELb1ELb0ELi3ELi1ELi1ELi1ELb0EEENS1_24CollectiveEpilogueBwdGQAISD_fSG_Li384ELb0ELb1EEENS1_25SingleTileBwdLPTSchedulerILb0ELi96ELb1EEEEEEEEEvNT_6ParamsE)
        /*004c*/ 	.short	0x0380
        /*004e*/ 	.short	0x0700


	//----- nvinfo : EIATTR_SW_WAR
	.align		4
.L_416:
        /*0050*/ 	.byte	0x04, 0x36
        /*0052*/ 	.short	(.L_418 - .L_417)
.L_417:
        /*0054*/ 	.word	0x00000008
.L_418:


//--------------------- .nv.info._ZN7cutlass13device_kernelIN5flash22FlashAttnBwdPreprocessIN4cute5tupleIJNS3_1CILi64EEENS5_ILi192EEEEEENS_6half_tEfNS_4arch4Sm90ELb1ELb0EEEEEvNT_6ParamsE --------------------------
	.section	.nv.info._ZN7cutlass13device_kernelIN5flash22FlashAttnBwdPreprocessIN4cute5tupleIJNS3_1CILi64EEENS5_ILi192EEEEEENS_6half_tEfNS_4arch4Sm90ELb1ELb0EEEEEvNT_6ParamsE,"",@"SHT_CUDA_INFO"
	.sectionflags	@""
	.align	4


	//----- nvinfo : EIATTR_CUDA_API_VERSION
	.align		4
        /*0000*/ 	.byte	0x04, 0x37
        /*0002*/ 	.short	(.L_420 - .L_419)
.L_419:
        /*0004*/ 	.word	0x00000082


	//----- nvinfo : EIATTR_KPARAM_INFO
	.align		4
.L_420:
        /*0008*/ 	.byte	0x04, 0x17
        /*000a*/ 	.short	(.L_422 - .L_421)
.L_421:
        /*000c*/ 	.word	0x00000000
        /*0010*/ 	.short	0x0000
        /*0012*/ 	.short	0x0000
        /*0014*/ 	.byte	0x00, 0xf0, 0xc1, 0x03


	//----- nvinfo : EIATTR_SPARSE_MMA_MASK
	.align		4
.L_422:
        /*0018*/ 	.byte	0x03, 0x50
        /*001a*/ 	.short	0x0000


	//----- nvinfo : EIATTR_MAXREG_COUNT
	.align		4
        /*001c*/ 	.byte	0x03, 0x1b
        /*001e*/ 	.short	0x0080


	//----- nvinfo : EIATTR_MERCURY_ISA_VERSION
	.align		4
        /*0020*/ 	.byte	0x03, 0x5f
        /*0022*/ 	.short	0x0101


	//----- nvinfo : EIATTR_COOP_GROUP_MASK_REGIDS
	.align		4
        /*0024*/ 	.byte	0x04, 0x29
        /*0026*/ 	.short	(.L_424 - .L_423)


	//   ....[0]....
.L_423:
        /*0028*/ 	.word	0xffffffff


	//   ....[1]....
        /*002c*/ 	.word	0xffffffff


	//   ....[2]....
        /*0030*/ 	.word	0xffffffff


	//   ....[3]....
        /*0034*/ 	.word	0xffffffff


	//   ....[4]....
        /*0038*/ 	.word	0xffffffff


	//   ....[5]....
        /*003c*/ 	.word	0xffffffff


	//----- nvinfo : EIATTR_COOP_GROUP_INSTR_OFFSETS
	.align		4
.L_424:
        /*0040*/ 	.byte	0x04, 0x28
        /*0042*/ 	.short	(.L_426 - .L_425)


	//   ....[0]....
.L_425:
        /*0044*/ 	.word	0x00001290


	//   ....[1]....
        /*0048*/ 	.word	0x000012a0


	//   ....[2]....
        /*004c*/ 	.word	0x000012f0


	//   ....[3]....
        /*0050*/ 	.word	0x00001300


	//   ....[4]....
        /*0054*/ 	.word	0x00001350


	//   ....[5]....
        /*0058*/ 	.word	0x00001380


	//----- nvinfo : EIATTR_VRC_CTA_INIT_COUNT
	.align		4
.L_426:
        /*005c*/ 	.byte	0x02, 0x4a
	.zero		1
	.zero		1


	//----- nvinfo : EIATTR_EXIT_INSTR_OFFSETS
	.align		4
        /*0060*/ 	.byte	0x04, 0x1c
        /*0062*/ 	.short	(.L_428 - .L_427)


	//   ....[0]....
.L_427:
        /*0064*/ 	.word	0x000017e0


	//   ....[1]....
        /*0068*/ 	.word	0x00001860


	//----- nvinfo : EIATTR_MAX_THREADS
	.align		4
.L_428:
        /*006c*/ 	.byte	0x04, 0x05
        /*006e*/ 	.short	(.L_430 - .L_429)
.L_429:
        /*0070*/ 	.word	0x00000100
        /*0074*/ 	.word	0x00000001
        /*0078*/ 	.word	0x00000001


	//----- nvinfo : EIATTR_CRS_STACK_SIZE
	.align		4
.L_430:
        /*007c*/ 	.byte	0x04, 0x1e
        /*007e*/ 	.short	(.L_432 - .L_431)
.L_431:
        /*0080*/ 	.word	0x00000000


	//----- nvinfo : EIATTR_CBANK_PARAM_SIZE
	.align		4
.L_432:
        /*0084*/ 	.byte	0x03, 0x19
        /*0086*/ 	.short	0x00f0


	//----- nvinfo : EIATTR_PARAM_CBANK
	.align		4
        /*0088*/ 	.byte	0x04, 0x0a
        /*008a*/ 	.short	(.L_434 - .L_433)
	.align		4
.L_433:
        /*008c*/ 	.word	index@(.nv.constant0._ZN7cutlass13device_kernelIN5flash22FlashAttnBwdPreprocessIN4cute5tupleIJNS3_1CILi64EEENS5_ILi192EEEEEENS_6half_tEfNS_4arch4Sm90ELb1ELb0EEEEEvNT_6ParamsE)
        /*0090*/ 	.short	0x0380
        /*0092*/ 	.short	0x00f0


	//----- nvinfo : EIATTR_SW_WAR
	.align		4
.L_434:
        /*0094*/ 	.byte	0x04, 0x36
        /*0096*/ 	.short	(.L_436 - .L_435)
.L_435:
        /*0098*/ 	.word	0x00000008
.L_436:


//--------------------- .nv.info._ZN7cutlass13device_kernelIN5flash11enable_sm90INS1_16FlashAttnBwdSm90INS1_25CollectiveMainloopBwdSm90ILi2ELi1ELi1EN4cute5tupleIJNS5_1CILi1EEES8_S8_EEENS6_IJNS7_ILi64EEENS7_ILi96EEENS7_ILi192EEEEEENS_6half_tEfNS_4arch4Sm90ELb1ELb0ELb0ELb1ELb0ELb0ELb1ELb0ELi3ELi1ELi1ELi1ELb0EEENS1_21CollectiveEpilogueBwdISD_SE_SG_Li384ELb1ELb1ELi3EEENS1_25SingleTileBwdLPTSchedulerILb1ELi96ELb0EEEEEEEEEvNT_6ParamsE --------------------------
	.section	.nv.info._ZN7cutlass13device_kernelIN5flash11enable_sm90INS1_16FlashAttnBwdSm90INS1_25CollectiveMainloopBwdSm90ILi2ELi1ELi1EN4cute5tupleIJNS5_1CILi1EEES8_S8_EEENS6_IJNS7_ILi64EEENS7_ILi96EEENS7_ILi192EEEEEENS_6half_tEfNS_4arch4Sm90ELb1ELb0ELb0ELb1ELb0ELb0ELb1ELb0ELi3ELi1ELi1ELi1ELb0EEENS1_21CollectiveEpilogueBwdISD_SE_SG_Li384ELb1ELb1ELi3EEENS1_25SingleTileBwdLPTSchedulerILb1ELi96ELb0EEEEEEEEEvNT_6ParamsE,"",@"SHT_CUDA_INFO"
	.sectionflags	@""
	.align	4


	//----- nvinfo : EIATTR_CUDA_API_VERSION
	.align		4
        /*0000*/ 	.byte	0x04, 0x37
        /*0002*/ 	.short	(.L_438 - .L_437)
.L_437:
        /*0004*/ 	.word	0x00000082


	//----- nvinfo : EIATTR_KPARAM_INFO
	.align		4
.L_438:
        /*0008*/ 	.byte	0x04, 0x17
        /*000a*/ 	.short	(.L_440 - .L_439)
.L_439:
        /*000c*/ 	.word	0x00000000
        /*0010*/ 	.short	0x0000
        /*0012*/ 	.short	0x0000
        /*0014*/ 	.byte	0x00, 0xf0, 0x01, 0x1a


	//----- nvinfo : EIATTR_SPARSE_MMA_MASK
	.align		4
.L_440:
        /*0018*/ 	.byte	0x03, 0x50
        /*001a*/ 	.short	0x0000


	//----- nvinfo : EIATTR_MAXREG_COUNT
	.align		4
        /*001c*/ 	.byte	0x03, 0x1b
        /*001e*/ 	.short	0x0080


	//----- nvinfo : EIATTR_MERCURY_ISA_VERSION
	.align		4
        /*0020*/ 	.byte	0x03, 0x5f
        /*0022*/ 	.short	0x0101


	//----- nvinfo : EIATTR_VRC_CTA_INIT_COUNT
	.align		4
        /*0024*/ 	.byte	0x02, 0x4a
	.zero		1
	.zero		1


	//----- nvinfo : EIATTR_EXIT_INSTR_OFFSETS
	.align		4
        /*0028*/ 	.byte	0x04, 0x1c
        /*002a*/ 	.short	(.L_442 - .L_441)


	//   ....[0]....
.L_441:
        /*002c*/ 	.word	0x00000010


	//----- nvinfo : EIATTR_MAX_THREADS
	.align		4
.L_442:
        /*0030*/ 	.byte	0x04, 0x05
        /*0032*/ 	.short	(.L_444 - .L_443)
.L_443:
        /*0034*/ 	.word	0x00000200
        /*0038*/ 	.word	0x00000001
        /*003c*/ 	.word	0x00000001


	//----- nvinfo : EIATTR_CBANK_PARAM_SIZE
	.align		4
.L_444:
        /*0040*/ 	.byte	0x03, 0x19
        /*0042*/ 	.short	0x0680


	//----- nvinfo : EIATTR_PARAM_CBANK
	.align		4
        /*0044*/ 	.byte	0x04, 0x0a
        /*0046*/ 	.short	(.L_446 - .L_445)
	.align		4
.L_445:
        /*0048*/ 	.word	index@(.nv.constant0._ZN7cutlass13device_kernelIN5flash11enable_sm90INS1_16FlashAttnBwdSm90INS1_25CollectiveMainloopBwdSm90ILi2ELi1ELi1EN4cute5tupleIJNS5_1CILi1EEES8_S8_EEENS6_IJNS7_ILi64EEENS7_ILi96EEENS7_ILi192EEEEEENS_6half_tEfNS_4arch4Sm90ELb1ELb0ELb0ELb1ELb0ELb0ELb1ELb0ELi3ELi1ELi1ELi1ELb0EEENS1_21CollectiveEpilogueBwdISD_SE_SG_Li384ELb1ELb1ELi3EEENS1_25SingleTileBwdLPTSchedulerILb1ELi96ELb0EEEEEEEEEvNT_6ParamsE)
        /*004c*/ 	.short	0x0380
        /*004e*/ 	.short	0x0680


	//----- nvinfo : EIATTR_SW_WAR
	.align		4
.L_446:
        /*0050*/ 	.byte	0x04, 0x36
        /*0052*/ 	.short	(.L_448 - .L_447)
.L_447:
        /*0054*/ 	.word	0x00000008
.L_448:


//--------------------- .nv.info._ZN7cutlass13device_kernelIN5flash11enable_sm90INS1_16FlashAttnBwdSm90INS1_25CollectiveMainloopBwdSm90ILi2ELi1ELi1EN4cute5tupleIJNS5_1CILi1EEES8_S8_EEENS6_IJNS7_ILi64EEENS7_ILi96EEENS7_ILi192EEEEEENS_6half_tEfNS_4arch4Sm90ELb1ELb0ELb0ELb1ELb1ELb0ELb1ELb0ELi3ELi1ELi1ELi1ELb0EEENS1_21CollectiveEpilogueBwdISD_SE_SG_Li384ELb1ELb1ELi3EEENS1_25SingleTileBwdLPTSchedulerILb1ELi96ELb1EEEEEEEEEvNT_6ParamsE --------------------------
	.section	.nv.info._ZN7cutlass13device_kernelIN5flash11enable_sm90INS1_16FlashAttnBwdSm90INS1_25CollectiveMainloopBwdSm90ILi2ELi1ELi1EN4cute5tupleIJNS5_1CILi1EEES8_S8_EEENS6_IJNS7_ILi64EEENS7_ILi96EEENS7_ILi192EEEEEENS_6half_tEfNS_4arch4Sm90ELb1ELb0ELb0ELb1ELb1ELb0ELb1ELb0ELi3ELi1ELi1ELi1ELb0EEENS1_21CollectiveEpilogueBwdISD_SE_SG_Li384ELb1ELb1ELi3EEENS1_25SingleTileBwdLPTSchedulerILb1ELi96ELb1EEEEEEEEEvNT_6ParamsE,"",@"SHT_CUDA_INFO"
	.sectionflags	@""
	.align	4


	//----- nvinfo : EIATTR_CUDA_API_VERSION
	.align		4
        /*0000*/ 	.byte	0x04, 0x37
        /*0002*/ 	.short	(.L_450 - .L_449)
.L_449:
        /*0004*/ 	.word	0x00000082


	//----- nvinfo : EIATTR_KPARAM_INFO
	.align		4
.L_450:
        /*0008*/ 	.byte	0x04, 0x17
        /*000a*/ 	.short	(.L_452 - .L_451)
.L_451:
        /*000c*/ 	.word	0x00000000
        /*0010*/ 	.short	0x0000
        /*0012*/ 	.short	0x0000
        /*0014*/ 	.byte	0x00, 0xf0, 0x01, 0x1a


	//----- nvinfo : EIATTR_SPARSE_MMA_MASK
	.align		4
.L_452:
        /*0018*/ 	.byte	0x03, 0x50
        /*001a*/ 	.short	0x0000


	//----- nvinfo : EIATTR_MAXREG_COUNT
	.align		4
        /*001c*/ 	.byte	0x03, 0x1b
        /*001e*/ 	.short	0x0080


	//----- nvinfo : EIATTR_MERCURY_ISA_VERSION
	.align		4
        /*0020*/ 	.byte	0x03, 0x5f
        /*0022*/ 	.short	0x0101


	//----- nvinfo : EIATTR_VRC_CTA_INIT_COUNT
	.align		4
        /*0024*/ 	.byte	0x02, 0x4a
	.zero		1
	.zero		1


	//----- nvinfo : EIATTR_EXIT_INSTR_OFFSETS
	.align		4
        /*0028*/ 	.byte	0x04, 0x1c
        /*002a*/ 	.short	(.L_454 - .L_453)


	//   ....[0]....
.L_453:
        /*002c*/ 	.word	0x00000010


	//----- nvinfo : EIATTR_MAX_THREADS
	.align		4
.L_454:
        /*0030*/ 	.byte	0x04, 0x05
        /*0032*/ 	.short	(.L_456 - .L_455)
.L_455:
        /*0034*/ 	.word	0x00000200
        /*0038*/ 	.word	0x00000001
        /*003c*/ 	.word	0x00000001


	//----- nvinfo : EIATTR_CBANK_PARAM_SIZE
	.align		4
.L_456:
        /*0040*/ 	.byte	0x03, 0x19
        /*0042*/ 	.short	0x0680


	//----- nvinfo : EIATTR_PARAM_CBANK
	.align		4
        /*0044*/ 	.byte	0x04, 0x0a
        /*0046*/ 	.short	(.L_458 - .L_457)
	.align		4
.L_457:
        /*0048*/ 	.word	index@(.nv.constant0._ZN7cutlass13device_kernelIN5flash11enable_sm90INS1_16FlashAttnBwdSm90INS1_25CollectiveMainloopBwdSm90ILi2ELi1ELi1EN4cute5tupleIJNS5_1CILi1EEES8_S8_EEENS6_IJNS7_ILi64EEENS7_ILi96EEENS7_ILi192EEEEEENS_6half_tEfNS_4arch4Sm90ELb1ELb0ELb0ELb1ELb1ELb0ELb1ELb0ELi3ELi1ELi1ELi1ELb0EEENS1_21CollectiveEpilogueBwdISD_SE_SG_Li384ELb1ELb1ELi3EEENS1_25SingleTileBwdLPTSchedulerILb1ELi96ELb1EEEEEEEEEvNT_6ParamsE)
        /*004c*/ 	.short	0x0380
        /*004e*/ 	.short	0x0680


	//----- nvinfo : EIATTR_SW_WAR
	.align		4
.L_458:
        /*0050*/ 	.byte	0x04, 0x36
        /*0052*/ 	.short	(.L_460 - .L_459)
.L_459:
        /*0054*/ 	.word	0x00000008
.L_460:


//--------------------- .nv.info._ZN7cutlass13device_kernelIN5flash11enable_sm90INS1_16FlashAttnBwdSm90INS1_25CollectiveMainloopBwdSm90ILi2ELi1ELi1EN4cute5tupleIJNS5_1CILi1EEES8_S8_EEENS6_IJNS7_ILi64EEENS7_ILi96EEENS7_ILi192EEEEEENS_6half_tEfNS_4arch4Sm90ELb1ELb0ELb0ELb1ELb0ELb0ELb1ELb0ELi3ELi1ELi1ELi1ELb0EEENS1_24CollectiveEpilogueBwdGQAISD_fSG_Li384ELb1ELb0EEENS1_25SingleTileBwdLPTSchedulerILb1ELi96ELb0EEEEEEEEEvNT_6ParamsE --------------------------
	.section	.nv.info._ZN7cutlass13device_kernelIN5flash11enable_sm90INS1_16FlashAttnBwdSm90INS1_25CollectiveMainloopBwdSm90ILi2ELi1ELi1EN4cute5tupleIJNS5_1CILi1EEES8_S8_EEENS6_IJNS7_ILi64EEENS7_ILi96EEENS7_ILi192EEEEEENS_6half_tEfNS_4arch4Sm90ELb1ELb0ELb0ELb1ELb0ELb0ELb1ELb0ELi3ELi1ELi1ELi1ELb0EEENS1_24CollectiveEpilogueBwdGQAISD_fSG_Li384ELb1ELb0EEENS1_25SingleTileBwdLPTSchedulerILb1ELi96ELb0EEEEEEEEEvNT_6ParamsE,"",@"SHT_CUDA_INFO"
	.sectionflags	@""
	.align	4


	//----- nvinfo : EIATTR_CUDA_API_VERSION
	.align		4
        /*0000*/ 	.byte	0x04, 0x37
        /*0002*/ 	.short	(.L_462 - .L_461)
.L_461:
        /*0004*/ 	.word	0x00000082


	//----- nvinfo : EIATTR_KPARAM_INFO
	.align		4
.L_462:
        /*0008*/ 	.byte	0x04, 0x17
        /*000a*/ 	.short	(.L_464 - .L_463)
.L_463:
        /*000c*/ 	.word	0x00000000
        /*0010*/ 	.short	0x0000
        /*0012*/ 	.short	0x0000
        /*0014*/ 	.byte	0x00, 0xf0, 0x01, 0x1c


	//----- nvinfo : EIATTR_SPARSE_MMA_MASK
	.align		4
.L_464:
        /*0018*/ 	.byte	0x03, 0x50
        /*001a*/ 	.short	0x0000


	//----- nvinfo : EIATTR_MAXREG_COUNT
	.align		4
        /*001c*/ 	.byte	0x03, 0x1b
        /*001e*/ 	.short	0x0080


	//----- nvinfo : EIATTR_MERCURY_ISA_VERSION
	.align		4
        /*0020*/ 	.byte	0x03, 0x5f
        /*0022*/ 	.short	0x0101


	//----- nvinfo : EIATTR_VRC_CTA_INIT_COUNT
	.align		4
        /*0024*/ 	.byte	0x02, 0x4a
	.zero		1
	.zero		1


	//----- nvinfo : EIATTR_EXIT_INSTR_OFFSETS
	.align		4
        /*0028*/ 	.byte	0x04, 0x1c
        /*002a*/ 	.short	(.L_466 - .L_465)


	//   ....[0]....
.L_465:
        /*002c*/ 	.word	0x00000010


	//----- nvinfo : EIATTR_MAX_THREADS
	.align		4
.L_466:
        /*0030*/ 	.byte	0x04, 0x05
        /*0032*/ 	.short	(.L_468 - .L_467)
.L_467:
        /*0034*/ 	.word	0x00000200
        /*0038*/ 	.word	0x00000001
        /*003c*/ 	.word	0x00000001


	//----- nvinfo : EIATTR_CBANK_PARAM_SIZE
	.align		4
.L_468:
        /*0040*/ 	.byte	0x03, 0x19
        /*0042*/ 	.short	0x0700


	//----- nvinfo : EIATTR_PARAM_CBANK
	.align		4
        /*0044*/ 	.byte	0x04, 0x0a
        /*0046*/ 	.short	(.L_470 - .L_469)
	.align		4
.L_469:
        /*0048*/ 	.word	index@(.nv.constant0._ZN7cutlass13device_kernelIN5flash11enable_sm90INS1_16FlashAttnBwdSm90INS1_25CollectiveMainloopBwdSm90ILi2ELi1ELi1EN4cute5tupleIJNS5_1CILi1EEES8_S8_EEENS6_IJNS7_ILi64EEENS7_ILi96EEENS7_ILi192EEEEEENS_6half_tEfNS_4arch4Sm90ELb1ELb0ELb0ELb1ELb0ELb0ELb1ELb0ELi3ELi1ELi1ELi1ELb0EEENS1_24CollectiveEpilogueBwdGQAISD_fSG_Li384ELb1ELb0EEENS1_25SingleTileBwdLPTSchedulerILb1ELi96ELb0EEEEEEEEEvNT_6ParamsE)
        /*004c*/ 	.short	0x0380
        /*004e*/ 	.short	0x0700


	//----- nvinfo : EIATTR_SW_WAR
	.align		4
.L_470:
        /*0050*/ 	.byte	0x04, 0x36
        /*0052*/ 	.short	(.L_472 - .L_471)
.L_471:
        /*0054*/ 	.word	0x00000008
.L_472:


//--------------------- .nv.info._ZN7cutlass13device_kernelIN5flash32FlashAttnBwdPostprocessConvertdQIN4cute5tupleIJNS3_1CILi96EEENS5_ILi192EEEEEENS_6half_tEfNS_4arch4Sm90ELi384ENS3_8TiledMMAINS3_8MMA_AtomIJNS3_4SM904GMMA25MMA_64x96x16_F32F16F16_SSILNSF_5MajorE1ELSH_1ELNSF_7ScaleInE1ELSI_1EEEEEENS3_6LayoutINS4_IJNS5_ILi3EEENS5_ILi1EEESN_EEENS4_IJSN_NS5_ILi0EEESP_EEEEENS4_IJNS3_10UnderscoreESS_SS_EEEEELb1EEEEEvNT_6ParamsE --------------------------
	.section	.nv.info._ZN7cutlass13device_kernelIN5flash32FlashAttnBwdPostprocessConvertdQIN4cute5tupleIJNS3_1CILi96EEENS5_ILi192EEEEEENS_6half_tEfNS_4arch4Sm90ELi384ENS3_8TiledMMAINS3_8MMA_AtomIJNS3_4SM904GMMA25MMA_64x96x16_F32F16F16_SSILNSF_5MajorE1ELSH_1ELNSF_7ScaleInE1ELSI_1EEEEEENS3_6LayoutINS4_IJNS5_ILi3EEENS5_ILi1EEESN_EEENS4_IJSN_NS5_ILi0EEESP_EEEEENS4_IJNS3_10UnderscoreESS_SS_EEEEELb1EEEEEvNT_6ParamsE,"",@"SHT_CUDA_INFO"
	.sectionflags	@""
	.align	4


	//----- nvinfo : EIATTR_CUDA_API_VERSION
	.align		4
        /*0000*/ 	.byte	0x04, 0x37
        /*0002*/ 	.short	(.L_474 - .L_473)
.L_473:
        /*0004*/ 	.word	0x00000082


	//----- nvinfo : EIATTR_KPARAM_INFO
	.align		4
.L_474:
        /*0008*/ 	.byte	0x04, 0x17
        /*000a*/ 	.short	(.L_476 - .L_475)
.L_475:
        /*000c*/ 	.word	0x00000000
        /*0010*/ 	.short	0x0000
        /*0012*/ 	.short	0x0000
        /*0014*/ 	.byte	0x00, 0xf0, 0xc1, 0x01


	//----- nvinfo : EIATTR_SPARSE_MMA_MASK
	.align		4
.L_476:
        /*0018*/ 	.byte	0x03, 0x50
        /*001a*/ 	.short	0x0000


	//----- nvinfo : EIATTR_MAXREG_COUNT
	.align		4
        /*001c*/ 	.byte	0x03, 0x1b
        /*001e*/ 	.short	0x0050


	//----- nvinfo : EIATTR_NUM_BARRIERS
	.align		4
        /*0020*/ 	.byte	0x02, 0x4c
        /*0022*/ 	.byte	0x01
	.zero		1


	//----- nvinfo : EIATTR_MERCURY_ISA_VERSION
	.align		4
        /*0024*/ 	.byte	0x03, 0x5f
        /*0026*/ 	.short	0x0101


	//----- nvinfo : EIATTR_VRC_CTA_INIT_COUNT
	.align		4
        /*0028*/ 	.byte	0x02, 0x4a
	.zero		1
	.zero		1


	//----- nvinfo : EIATTR_MBARRIER_INSTR_OFFSETS
	.align		4
        /*002c*/ 	.byte	0x04, 0x39
        /*002e*/ 	.short	(.L_478 - .L_477)


	//   ....[0]....
.L_477:
        /*0030*/ 	.word	0x00000470
        /*0034*/ 	.word	0x000000ff
        /*0038*/ 	.word	0x0001b000
        /*003c*/ 	.short	0x0100
        /*003e*/ 	.byte	0x06
	.zero		1


	//   ....[1]....
        /*0040*/ 	.word	0x00000550
        /*0044*/ 	.word	0x00000003
        /*0048*/ 	.word	0x0001b000
        /*004c*/ 	.short	0x010a
        /*004e*/ 	.byte	0xff
	.zero		1


	//----- nvinfo : EIATTR_NUM_MBARRIERS
	.align		4
.L_478:
        /*0050*/ 	.byte	0x03, 0x38
        /*0052*/ 	.short	0x0001


	//----- nvinfo : EIATTR_EXIT_INSTR_OFFSETS
	.align		4
        /*0054*/ 	.byte	0x04, 0x1c
        /*0056*/ 	.short	(.L_480 - .L_479)


	//   ....[0]....
.L_479:
        /*0058*/ 	.word	0x00000270


	//   ....[1]....
        /*005c*/ 	.word	0x00001500


	//   ....[2]....
        /*0060*/ 	.word	0x000015d0


	//----- nvinfo : EIATTR_MAX_THREADS
	.align		4
.L_480:
        /*0064*/ 	.byte	0x04, 0x05
        /*0066*/ 	.short	(.L_482 - .L_481)
.L_481:
        /*0068*/ 	.word	0x00000180
        /*006c*/ 	.word	0x00000001
        /*0070*/ 	.word	0x00000001


	//----- nvinfo : EIATTR_CRS_STACK_SIZE
	.align		4
.L_482:
        /*0074*/ 	.byte	0x04, 0x1e
        /*0076*/ 	.short	(.L_484 - .L_483)
.L_483:
        /*0078*/ 	.word	0x00000000


	//----- nvinfo : EIATTR_CBANK_PARAM_SIZE
	.align		4
.L_484:
        /*007c*/ 	.byte	0x03, 0x19
        /*007e*/ 	.short	0x0070


	//----- nvinfo : EIATTR_PARAM_CBANK
	.align		4
        /*0080*/ 	.byte	0x04, 0x0a
        /*0082*/ 	.short	(.L_486 - .L_485)
	.align		4
.L_485:
        /*0084*/ 	.word	index@(.nv.constant0._ZN7cutlass13device_kernelIN5flash32FlashAttnBwdPostprocessConvertdQIN4cute5tupleIJNS3_1CILi96EEENS5_ILi192EEEEEENS_6half_tEfNS_4arch4Sm90ELi384ENS3_8TiledMMAINS3_8MMA_AtomIJNS3_4SM904GMMA25MMA_64x96x16_F32F16F16_SSILNSF_5MajorE1ELSH_1ELNSF_7ScaleInE1ELSI_1EEEEEENS3_6LayoutINS4_IJNS5_ILi3EEENS5_ILi1EEESN_EEENS4_IJSN_NS5_ILi0EEESP_EEEEENS4_IJNS3_10UnderscoreESS_SS_EEEEELb1EEEEEvNT_6ParamsE)
        /*0088*/ 	.short	0x0380
        /*008a*/ 	.short	0x0070


	//----- nvinfo : EIATTR_SW_WAR
	.align		4
.L_486:
        /*008c*/ 	.byte	0x04, 0x36
        /*008e*/ 	.short	(.L_488 - .L_487)
.L_487:
        /*0090*/ 	.word	0x00000008
.L_488:


//--------------------- .nv.info._ZN7cutlass13device_kernelIN5flash32FlashAttnBwdPostprocessConvertdQIN4cute5tupleIJNS3_1CILi64EEENS5_ILi192EEEEEENS_6half_tEfNS_4arch4Sm90ELi384ENS3_8TiledMMAINS3_8MMA_AtomIJNS3_4SM904GMMA25MMA_64x64x16_F32F16F16_SSILNSF_5MajorE0ELSH_1ELNSF_7ScaleInE1ELSI_1EEEEEENS3_6LayoutINS4_IJNS5_ILi1EEENS5_ILi3EEESM_EEENS4_IJNS5_ILi0EEESM_SP_EEEEENS4_IJNS3_10UnderscoreESS_SS_EEEEELb0EEEEEvNT_6ParamsE --------------------------
	.section	.nv.info._ZN7cutlass13device_kernelIN5flash32FlashAttnBwdPostprocessConvertdQIN4cute5tupleIJNS3_1CILi64EEENS5_ILi192EEEEEENS_6half_tEfNS_4arch4Sm90ELi384ENS3_8TiledMMAINS3_8MMA_AtomIJNS3_4SM904GMMA25MMA_64x64x16_F32F16F16_SSILNSF_5MajorE0ELSH_1ELNSF_7ScaleInE1ELSI_1EEEEEENS3_6LayoutINS4_IJNS5_ILi1EEENS5_ILi3EEESM_EEENS4_IJNS5_ILi0EEESM_SP_EEEEENS4_IJNS3_10UnderscoreESS_SS_EEEEELb0EEEEEvNT_6ParamsE,"",@"SHT_CUDA_INFO"
	.sectionflags	@""
	.align	4


	//----- nvinfo : EIATTR_CUDA_API_VERSION
	.align		4
        /*0000*/ 	.byte	0x04, 0x37
        /*0002*/ 	.short	(.L_490 - .L_489)
.L_489:
        /*0004*/ 	.word	0x00000082


	//----- nvinfo : EIATTR_KPARAM_INFO
	.align		4
.L_490:
        /*0008*/ 	.byte	0x04, 0x17
        /*000a*/ 	.short	(.L_492 - .L_491)
.L_491:
        /*000c*/ 	.word	0x00000000
        /*0010*/ 	.short	0x0000
        /*0012*/ 	.short	0x0000
        /*0014*/ 	.byte	0x00, 0xf0, 0xc1, 0x01


	//----- nvinfo : EIATTR_SPARSE_MMA_MASK
	.align		4
.L_492:
        /*0018*/ 	.byte	0x03, 0x50
        /*001a*/ 	.short	0x0000


	//----- nvinfo : EIATTR_MAXREG_COUNT
	.align		4
        /*001c*/ 	.byte	0x03, 0x1b
        /*001e*/ 	.short	0x0050


	//----- nvinfo : EIATTR_NUM_BARRIERS
	.align		4
        /*0020*/ 	.byte	0x02, 0x4c
        /*0022*/ 	.byte	0x01
	.zero		1


	//----- nvinfo : EIATTR_MERCURY_ISA_VERSION
	.align		4
        /*0024*/ 	.byte	0x03, 0x5f
        /*0026*/ 	.short	0x0101


	//----- nvinfo : EIATTR_VRC_CTA_INIT_COUNT
	.align		4
        /*0028*/ 	.byte	0x02, 0x4a
	.zero		1
	.zero		1


	//----- nvinfo : EIATTR_MBARRIER_INSTR_OFFSETS
	.align		4
        /*002c*/ 	.byte	0x04, 0x39
        /*002e*/ 	.short	(.L_494 - .L_493)


	//   ....[0]....
.L_493:
        /*0030*/ 	.word	0x00000480
        /*0034*/ 	.word	0x000000ff
        /*0038*/ 	.word	0x00012000
        /*003c*/ 	.short	0x0100
        /*003e*/ 	.byte	0x06
	.zero		1


	//   ....[1]....
        /*0040*/ 	.word	0x00000560
        /*0044*/ 	.word	0x0000002b
        /*0048*/ 	.word	0x00012000
        /*004c*/ 	.short	0x010a
        /*004e*/ 	.byte	0xff
	.zero		1


	//----- nvinfo : EIATTR_NUM_MBARRIERS
	.align		4
.L_494:
        /*0050*/ 	.byte	0x03, 0x38
        /*0052*/ 	.short	0x0001


	//----- nvinfo : EIATTR_EXIT_INSTR_OFFSETS
	.align		4
        /*0054*/ 	.byte	0x04, 0x1c
        /*0056*/ 	.short	(.L_496 - .L_495)


	//   ....[0]....
.L_495:
        /*0058*/ 	.word	0x00000280


	//   ....[1]....
        /*005c*/ 	.word	0x000010a0


	//   ....[2]....
        /*0060*/ 	.word	0x00001170


	//----- nvinfo : EIATTR_MAX_THREADS
	.align		4
.L_496:
        /*0064*/ 	.byte	0x04, 0x05
        /*0066*/ 	.short	(.L_498 - .L_497)
.L_497:
        /*0068*/ 	.word	0x00000180
        /*006c*/ 	.word	0x00000001
        /*0070*/ 	.word	0x00000001


	//----- nvinfo : EIATTR_CRS_STACK_SIZE
	.align		4
.L_498:
        /*0074*/ 	.byte	0x04, 0x1e
        /*0076*/ 	.short	(.L_500 - .L_499)
.L_499:
        /*0078*/ 	.word	0x00000000


	//----- nvinfo : EIATTR_CBANK_PARAM_SIZE
	.align		4
.L_500:
        /*007c*/ 	.byte	0x03, 0x19
        /*007e*/ 	.short	0x0070


	//----- nvinfo : EIATTR_PARAM_CBANK
	.align		4
        /*0080*/ 	.byte	0x04, 0x0a
        /*0082*/ 	.short	(.L_502 - .L_501)
	.align		4
.L_501:
        /*0084*/ 	.word	index@(.nv.constant0._ZN7cutlass13device_kernelIN5flash32FlashAttnBwdPostprocessConvertdQIN4cute5tupleIJNS3_1CILi64EEENS5_ILi192EEEEEENS_6half_tEfNS_4arch4Sm90ELi384ENS3_8TiledMMAINS3_8MMA_AtomIJNS3_4SM904GMMA25MMA_64x64x16_F32F16F16_SSILNSF_5MajorE0ELSH_1ELNSF_7ScaleInE1ELSI_1EEEEEENS3_6LayoutINS4_IJNS5_ILi1EEENS5_ILi3EEESM_EEENS4_IJNS5_ILi0EEESM_SP_EEEEENS4_IJNS3_10UnderscoreESS_SS_EEEEELb0EEEEEvNT_6ParamsE)
        /*0088*/ 	.short	0x0380
        /*008a*/ 	.short	0x0070


	//----- nvinfo : EIATTR_SW_WAR
	.align		4
.L_502:
        /*008c*/ 	.byte	0x04, 0x36
        /*008e*/ 	.short	(.L_504 - .L_503)
.L_503:
        /*0090*/ 	.word	0x00000008
.L_504:


//--------------------- .nv.info._ZN7cutlass13device_kernelIN5flash11enable_sm90INS1_16FlashAttnBwdSm90INS1_25CollectiveMainloopBwdSm90ILi2ELi1ELi1EN4cute5tupleIJNS5_1CILi1EEES8_S8_EEENS6_IJNS7_ILi64EEENS7_ILi96EEENS7_ILi192EEEEEENS_6half_tEfNS_4arch4Sm90ELb1ELb0ELb0ELb1ELb1ELb0ELb1ELb0ELi3ELi1ELi1ELi1ELb0EEENS1_24CollectiveEpilogueBwdGQAISD_fSG_Li384ELb1ELb1EEENS1_25SingleTileBwdLPTSchedulerILb1ELi96ELb1EEEEEEEEEvNT_6ParamsE --------------------------
	.section	.nv.info._ZN7cutlass13device_kernelIN5flash11enable_sm90INS1_16FlashAttnBwdSm90INS1_25CollectiveMainloopBwdSm90ILi2ELi1ELi1EN4cute5tupleIJNS5_1CILi1EEES8_S8_EEENS6_IJNS7_ILi64EEENS7_ILi96EEENS7_ILi192EEEEEENS_6half_tEfNS_4arch4Sm90ELb1ELb0ELb0ELb1ELb1ELb0ELb1ELb0ELi3ELi1ELi1ELi1ELb0EEENS1_24CollectiveEpilogueBwdGQAISD_fSG_Li384ELb1ELb1EEENS1_25SingleTileBwdLPTSchedulerILb1ELi96ELb1EEEEEEEEEvNT_6ParamsE,"",@"SHT_CUDA_INFO"
	.sectionflags	@""
	.align	4


	//----- nvinfo : EIATTR_CUDA_API_VERSION
	.align		4
        /*0000*/ 	.byte	0x04, 0x37
        /*0002*/ 	.short	(.L_506 - .L_505)
.L_505:
        /*0004*/ 	.word	0x00000082


	//----- nvinfo : EIATTR_KPARAM_INFO
	.align		4
.L_506:
        /*0008*/ 	.byte	0x04, 0x17
        /*000a*/ 	.short	(.L_508 - .L_507)
.L_507:
        /*000c*/ 	.word	0x00000000
        /*0010*/ 	.short	0x0000
        /*0012*/ 	.short	0x0000
        /*0014*/ 	.byte	0x00, 0xf0, 0x01, 0x1c


	//----- nvinfo : EIATTR_SPARSE_MMA_MASK
	.align		4
.L_508:
        /*0018*/ 	.byte	0x03, 0x50
        /*001a*/ 	.short	0x0000


	//----- nvinfo : EIATTR_MAXREG_COUNT
	.align		4
        /*001c*/ 	.byte	0x03, 0x1b
        /*001e*/ 	.short	0x0080


	//----- nvinfo : EIATTR_MERCURY_ISA_VERSION
	.align		4
        /*0020*/ 	.byte	0x03, 0x5f
        /*0022*/ 	.short	0x0101


	//----- nvinfo : EIATTR_VRC_CTA_INIT_COUNT
	.align		4
        /*0024*/ 	.byte	0x02, 0x4a
	.zero		1
	.zero		1


	//----- nvinfo : EIATTR_EXIT_INSTR_OFFSETS
	.align		4
        /*0028*/ 	.byte	0x04, 0x1c
        /*002a*/ 	.short	(.L_510 - .L_509)


	//   ....[0]....
.L_509:
        /*002c*/ 	.word	0x00000010


	//----- nvinfo : EIATTR_MAX_THREADS
	.align		4
.L_510:
        /*0030*/ 	.byte	0x04, 0x05
        /*0032*/ 	.short	(.L_512 - .L_511)
.L_511:
        /*0034*/ 	.word	0x00000200
        /*0038*/ 	.word	0x00000001
        /*003c*/ 	.word	0x00000001


	//----- nvinfo : EIATTR_CBANK_PARAM_SIZE
	.align		4
.L_512:
        /*0040*/ 	.byte	0x03, 0x19
        /*0042*/ 	.short	0x0700


	//----- nvinfo : EIATTR_PARAM_CBANK
	.align		4
        /*0044*/ 	.byte	0x04, 0x0a
        /*0046*/ 	.short	(.L_514 - .L_513)
	.align		4
.L_513:
        /*0048*/ 	.word	index@(.nv.constant0._ZN7cutlass13device_kernelIN5flash11enable_sm90INS1_16FlashAttnBwdSm90INS1_25CollectiveMainloopBwdSm90ILi2ELi1ELi1EN4cute5tupleIJNS5_1CILi1EEES8_S8_EEENS6_IJNS7_ILi64EEENS7_ILi96EEENS7_ILi192EEEEEENS_6half_tEfNS_4arch4Sm90ELb1ELb0ELb0ELb1ELb1ELb0ELb1ELb0ELi3ELi1ELi1ELi1ELb0EEENS1_24CollectiveEpilogueBwdGQAISD_fSG_Li384ELb1ELb1EEENS1_25SingleTileBwdLPTSchedulerILb1ELi96ELb1EEEEEEEEEvNT_6ParamsE)
        /*004c*/ 	.short	0x0380
        /*004e*/ 	.short	0x0700


	//----- nvinfo : EIATTR_SW_WAR
	.align		4
.L_514:
        /*0050*/ 	.byte	0x04, 0x36
        /*0052*/ 	.short	(.L_516 - .L_515)
.L_515:
        /*0054*/ 	.word	0x00000008
.L_516:


//--------------------- .nv.info._ZN7cutlass13device_kernelIN5flash22FlashAttnBwdPreprocessIN4cute5tupleIJNS3_1CILi64EEENS5_ILi192EEEEEENS_6half_tEfNS_4arch4Sm90ELb1ELb1EEEEEvNT_6ParamsE --------------------------
	.section	.nv.info._ZN7cutlass13device_kernelIN5flash22FlashAttnBwdPreprocessIN4cute5tupleIJNS3_1CILi64EEENS5_ILi192EEEEEENS_6half_tEfNS_4arch4Sm90ELb1ELb1EEEEEvNT_6ParamsE,"",@"SHT_CUDA_INFO"
	.sectionflags	@""
	.align	4


	//----- nvinfo : EIATTR_CUDA_API_VERSION
	.align		4
        /*0000*/ 	.byte	0x04, 0x37
        /*0002*/ 	.short	(.L_518 - .L_517)
.L_517:
        /*0004*/ 	.word	0x00000082


	//----- nvinfo : EIATTR_KPARAM_INFO
	.align		4
.L_518:
        /*0008*/ 	.byte	0x04, 0x17
        /*000a*/ 	.short	(.L_520 - .L_519)
.L_519:
        /*000c*/ 	.word	0x00000000
        /*0010*/ 	.short	0x0000
        /*0012*/ 	.short	0x0000
        /*0014*/ 	.byte	0x00, 0xf0, 0xc1, 0x03


	//----- nvinfo : EIATTR_SPARSE_MMA_MASK
	.align		4
.L_520:
        /*0018*/ 	.byte	0x03, 0x50
        /*001a*/ 	.short	0x0000


	//----- nvinfo : EIATTR_MAXREG_COUNT
	.align		4
        /*001c*/ 	.byte	0x03, 0x1b
        /*001e*/ 	.short	0x0080


	//----- nvinfo : EIATTR_MERCURY_ISA_VERSION
	.align		4
        /*0020*/ 	.byte	0x03, 0x5f
        /*0022*/ 	.short	0x0101


	//----- nvinfo : EIATTR_COOP_GROUP_MASK_REGIDS
	.align		4
        /*0024*/ 	.byte	0x04, 0x29
        /*0026*/ 	.short	(.L_522 - .L_521)


	//   ....[0]....
.L_521:
        /*0028*/ 	.word	0xffffffff


	//   ....[1]....
        /*002c*/ 	.word	0xffffffff


	//   ....[2]....
        /*0030*/ 	.word	0xffffffff


	//   ....[3]....
        /*0034*/ 	.word	0xffffffff


	//   ....[4]....
        /*0038*/ 	.word	0xffffffff


	//   ....[5]....
        /*003c*/ 	.word	0xffffffff


	//----- nvinfo : EIATTR_COOP_GROUP_INSTR_OFFSETS
	.align		4
.L_522:
        /*0040*/ 	.byte	0x04, 0x28
        /*0042*/ 	.short	(.L_524 - .L_523)


	//   ....[0]....
.L_523:
        /*0044*/ 	.word	0x000014d0


	//   ....[1]....
        /*0048*/ 	.word	0x00001500


	//   ....[2]....
        /*004c*/ 	.word	0x00001520


	//   ....[3]....
        /*0050*/ 	.word	0x00001550


	//   ....[4]....
        /*0054*/ 	.word	0x000015a0


	//   ....[5]....
        /*0058*/ 	.word	0x000015d0


	//----- nvinfo : EIATTR_VRC_CTA_INIT_COUNT
	.align		4
.L_524:
        /*005c*/ 	.byte	0x02, 0x4a
	.zero		1
	.zero		1


	//----- nvinfo : EIATTR_EXIT_INSTR_OFFSETS
	.align		4
        /*0060*/ 	.byte	0x04, 0x1c
        /*0062*/ 	.short	(.L_526 - .L_525)


	//   ....[0]....
.L_525:
        /*0064*/ 	.word	0x00000280


	//   ....[1]....
        /*0068*/ 	.word	0x00001a70


	//   ....[2]....
        /*006c*/ 	.word	0x00001af0


	//----- nvinfo : EIATTR_MAX_THREADS
	.align		4
.L_526:
        /*0070*/ 	.byte	0x04, 0x05
        /*0072*/ 	.short	(.L_528 - .L_527)
.L_527:
        /*0074*/ 	.word	0x00000100
        /*0078*/ 	.word	0x00000001
        /*007c*/ 	.word	0x00000001


	//----- nvinfo : EIATTR_CRS_STACK_SIZE
	.align		4
.L_528:
        /*0080*/ 	.byte	0x04, 0x1e
        /*0082*/ 	.short	(.L_530 - .L_529)
.L_529:
        /*0084*/ 	.word	0x00000000


	//----- nvinfo : EIATTR_CBANK_PARAM_SIZE
	.align		4
.L_530:
        /*0088*/ 	.byte	0x03, 0x19
        /*008a*/ 	.short	0x00f0


	//----- nvinfo : EIATTR_PARAM_CBANK
	.align		4
        /*008c*/ 	.byte	0x04, 0x0a
        /*008e*/ 	.short	(.L_532 - .L_531)
	.align		4
.L_531:
        /*0090*/ 	.word	index@(.nv.constant0._ZN7cutlass13device_kernelIN5flash22FlashAttnBwdPreprocessIN4cute5tupleIJNS3_1CILi64EEENS5_ILi192EEEEEENS_6half_tEfNS_4arch4Sm90ELb1ELb1EEEEEvNT_6ParamsE)
        /*0094*/ 	.short	0x0380
        /*0096*/ 	.short	0x00f0


	//----- nvinfo : EIATTR_SW_WAR
	.align		4
.L_532:
        /*0098*/ 	.byte	0x04, 0x36
        /*009a*/ 	.short	(.L_534 - .L_533)
.L_533:
        /*009c*/ 	.word	0x00000008
.L_534:


//--------------------- .nv.callgraph             --------------------------
	.section	.nv.callgraph,"",@"SHT_CUDA_CALLGRAPH"
	.align	4
	.sectionentsize	8
	.align		4
        /*0000*/ 	.word	0x00000000
	.align		4
        /*0004*/ 	.word	0xffffffff
	.align		4
        /*0008*/ 	.word	0x00000000
	.align		4
        /*000c*/ 	.word	0xfffffffe
	.align		4
        /*0010*/ 	.word	0x00000000
	.align		4
        /*0014*/ 	.word	0xfffffffd
	.align		4
        /*0018*/ 	.word	0x00000000
	.align		4
        /*001c*/ 	.word	0xfffffffc


//--------------------- .nv.constant4             --------------------------
	.section	.nv.constant4,"a",@progbits
	.align	8
	.align		8
.nv.constant4:
        /*0000*/ 	.dword	_ZN66_INTERNAL_5e14b357_30_flash_bwd_hdim192_fp16_sm90_cu_ceb34e2a_28404cuda3std3__45__cpo5beginE
	.align		8
        /*0008*/ 	.dword	_ZN66_INTERNAL_5e14b357_30_flash_bwd_hdim192_fp16_sm90_cu_ceb34e2a_28404cuda3std3__45__cpo3endE
	.align		8
        /*0010*/ 	.dword	_ZN66_INTERNAL_5e14b357_30_flash_bwd_hdim192_fp16_sm90_cu_ceb34e2a_28404cuda3std3__45__cpo6cbeginE
	.align		8
        /*0018*/ 	.dword	_ZN66_INTERNAL_5e14b357_30_flash_bwd_hdim192_fp16_sm90_cu_ceb34e2a_28404cuda3std3__45__cpo4cendE
	.align		8
        /*0020*/ 	.dword	_ZN66_INTERNAL_5e14b357_30_flash_bwd_hdim192_fp16_sm90_cu_ceb34e2a_28404cuda3std3__468_GLOBAL__N__5e14b357_30_flash_bwd_hdim192_fp16_sm90_cu_ceb34e2a_28406ignoreE
	.align		8
        /*0028*/ 	.dword	_ZN66_INTERNAL_5e14b357_30_flash_bwd_hdim192_fp16_sm90_cu_ceb34e2a_28404cuda3std3__419piecewise_constructE
	.align		8
        /*0030*/ 	.dword	_ZN66_INTERNAL_5e14b357_30_flash_bwd_hdim192_fp16_sm90_cu_ceb34e2a_28404cuda3std3__48in_placeE
	.align		8
        /*0038*/ 	.dword	_ZN66_INTERNAL_5e14b357_30_flash_bwd_hdim192_fp16_sm90_cu_ceb34e2a_28404cuda3std6ranges3__45__cpo4swapE
	.align		8
        /*0040*/ 	.dword	_ZN66_INTERNAL_5e14b357_30_flash_bwd_hdim192_fp16_sm90_cu_ceb34e2a_28404cuda3std6ranges3__45__cpo9iter_moveE
	.align		8
        /*0048*/ 	.dword	_ZN66_INTERNAL_5e14b357_30_flash_bwd_hdim192_fp16_sm90_cu_ceb34e2a_28404cute7productE
	.align		8
        /*0050*/ 	.dword	_ZN66_INTERNAL_5e14b357_30_flash_bwd_hdim192_fp16_sm90_cu_ceb34e2a_28404cute1_E


//--------------------- .text._ZN7cutlass13device_kernelIN5flash11enable_sm90INS1_16FlashAttnBwdSm90INS1_25CollectiveMainloopBwdSm90ILi2ELi1ELi1EN4cute5tupleIJNS5_1CILi1EEES8_S8_EEENS6_IJNS7_ILi64EEENS7_ILi96EEENS7_ILi192EEEEEENS_6half_tEfNS_4arch4Sm90ELb0ELb0ELb0ELb0ELb0ELb0ELb1ELb0ELi3ELi1ELi1ELi1ELb0EEENS1_21CollectiveEpilogueBwdISD_SE_SG_Li384ELb0ELb1ELi3EEENS1_19SingleTileSchedulerILb0ELb0ELb0ELi96EEEEEEEEEvNT_6ParamsE --------------------------
	.section	.text._ZN7cutlass13device_kernelIN5flash11enable_sm90INS1_16FlashAttnBwdSm90INS1_25CollectiveMainloopBwdSm90ILi2ELi1ELi1EN4cute5tupleIJNS5_1CILi1EEES8_S8_EEENS6_IJNS7_ILi64EEENS7_ILi96EEENS7_ILi192EEEEEENS_6half_tEfNS_4arch4Sm90ELb0ELb0ELb0ELb0ELb0ELb0ELb1ELb0ELi3ELi1ELi1ELi1ELb0EEENS1_21CollectiveEpilogueBwdISD_SE_SG_Li384ELb0ELb1ELi3EEENS1_19SingleTileSchedulerILb0ELb0ELb0ELi96EEEEEEEEEvNT_6ParamsE,"ax",@progbits
	.align	128
.text._ZN7cutlass13device_kernelIN5flash11enable_sm90INS1_16FlashAttnBwdSm90INS1_25CollectiveMainloopBwdSm90ILi2ELi1ELi1EN4cute5tupleIJNS5_1CILi1EEES8_S8_EEENS6_IJNS7_ILi64EEENS7_ILi96EEENS7_ILi192EEEEEENS_6half_tEfNS_4arch4Sm90ELb0ELb0ELb0ELb0ELb0ELb0ELb1ELb0ELi3ELi1ELi1ELi1ELb0EEENS1_21CollectiveEpilogueBwdISD_SE_SG_Li384ELb0ELb1ELi3EEENS1_19SingleTileSchedulerILb0ELb0ELb0ELi96EEEEEEEEEvNT_6ParamsE:
        .type           _ZN7cutlass13device_kernelIN5flash11enable_sm90INS1_16FlashAttnBwdSm90INS1_25CollectiveMainloopBwdSm90ILi2ELi1ELi1EN4cute5tupleIJNS5_1CILi1EEES8_S8_EEENS6_IJNS7_ILi64EEENS7_ILi96EEENS7_ILi192EEEEEENS_6half_tEfNS_4arch4Sm90ELb0ELb0ELb0ELb0ELb0ELb0ELb1ELb0ELi3ELi1ELi1ELi1ELb0EEENS1_21CollectiveEpilogueBwdISD_SE_SG_Li384ELb0ELb1ELi3EEENS1_19SingleTileSchedulerILb0ELb0ELb0ELi96EEEEEEEEEvNT_6ParamsE,@function
        .size           _ZN7cutlass13device_kernelIN5flash11enable_sm90INS1_16FlashAttnBwdSm90INS1_25CollectiveMainloopBwdSm90ILi2ELi1ELi1EN4cute5tupleIJNS5_1CILi1EEES8_S8_EEENS6_IJNS7_ILi64EEENS7_ILi96EEENS7_ILi192EEEEEENS_6half_tEfNS_4arch4Sm90ELb0ELb0ELb0ELb0ELb0ELb0ELb1ELb0ELi3ELi1ELi1ELi1ELb0EEENS1_21CollectiveEpilogueBwdISD_SE_SG_Li384ELb0ELb1ELi3EEENS1_19SingleTileSchedulerILb0ELb0ELb0ELi96EEEEEEEEEvNT_6ParamsE,(.L_x_88 - _ZN7cutlass13device_kernelIN5flash11enable_sm90INS1_16FlashAttnBwdSm90INS1_25CollectiveMainloopBwdSm90ILi2ELi1ELi1EN4cute5tupleIJNS5_1CILi1EEES8_S8_EEENS6_IJNS7_ILi64EEENS7_ILi96EEENS7_ILi192EEEEEENS_6half_tEfNS_4arch4Sm90ELb0ELb0ELb0ELb0ELb0ELb0ELb1ELb0ELi3ELi1ELi1ELi1ELb0EEENS1_21CollectiveEpilogueBwdISD_SE_SG_Li384ELb0ELb1ELi3EEENS1_19SingleTileSchedulerILb0ELb0ELb0ELi96EEEEEEEEEvNT_6ParamsE)
        .other          _ZN7cutlass13device_kernelIN5flash11enable_sm90INS1_16FlashAttnBwdSm90INS1_25CollectiveMainloopBwdSm90ILi2ELi1ELi1EN4cute5tupleIJNS5_1CILi1EEES8_S8_EEENS6_IJNS7_ILi64EEENS7_ILi96EEENS7_ILi192EEEEEENS_6half_tEfNS_4arch4Sm90ELb0ELb0ELb0ELb0ELb0ELb0ELb1ELb0ELi3ELi1ELi1ELi1ELb0EEENS1_21CollectiveEpilogueBwdISD_SE_SG_Li384ELb0ELb1ELi3EEENS1_19SingleTileSchedulerILb0ELb0ELb0ELi96EEEEEEEEEvNT_6ParamsE,@"STO_CUDA_ENTRY STV_DEFAULT"
_ZN7cutlass13device_kernelIN5flash11enable_sm90INS1_16FlashAttnBwdSm90INS1_25CollectiveMainloopBwdSm90ILi2ELi1ELi1EN4cute5tupleIJNS5_1CILi1EEES8_S8_EEENS6_IJNS7_ILi64EEENS7_ILi96EEENS7_ILi192EEEEEENS_6half_tEfNS_4arch4Sm90ELb0ELb0ELb0ELb0ELb0ELb0ELb1ELb0ELi3ELi1ELi1ELi1ELb0EEENS1_21CollectiveEpilogueBwdISD_SE_SG_Li384ELb0ELb1ELi3EEENS1_19SingleTileSchedulerILb0ELb0ELb0ELi96EEEEEEEEEvNT_6ParamsE:
[----:B------:R-:W-:Y:S01]  /*0000*/  LDC R1, c[0x0][0x37c] ;  /* 0x0000df00ff017b82 */ /* 0x000fe20000000800 */
[----:B------:R-:W-:Y:S05]  /*0010*/  EXIT ;  /* 0x000000000000794d */ /* 0x000fea0003800000 */
.L_x_0:
[----:B------:R-:W-:-:S00]  /*0020*/  BRA `(.L_x_0) ;  /* 0xfffffffc00fc7947 */ /* 0x000fc0000383ffff */
[----:B------:R-:W-:-:S00]  /*0030*/  NOP ;  /* 0x0000000000007918 */ /* 0x000fc00000000000 */
        /* <DEDUP_REMOVED lines=12> */
.L_x_88:


//--------------------- .text._ZN7cutlass13device_kernelIN5flash11enable_sm90INS1_16FlashAttnBwdSm90INS1_25CollectiveMainloopBwdSm90ILi2ELi1ELi1EN4cute5tupleIJNS5_1CILi1EEES8_S8_EEENS6_IJNS7_ILi64EEENS7_ILi96EEENS7_ILi192EEEEEENS_6half_tEfNS_4arch4Sm90ELb0ELb0ELb0ELb0ELb1ELb0ELb1ELb0ELi3ELi1ELi1ELi1ELb0EEENS1_21CollectiveEpilogueBwdISD_SE_SG_Li384ELb0ELb1ELi3EEENS1_19SingleTileSchedulerILb0ELb0ELb0ELi96EEEEEEEEEvNT_6ParamsE --------------------------
	.section	.text._ZN7cutlass13device_kernelIN5flash11enable_sm90INS1_16FlashAttnBwdSm90INS1_25CollectiveMainloopBwdSm90ILi2ELi1ELi1EN4cute5tupleIJNS5_1CILi1EEES8_S8_EEENS6_IJNS7_ILi64EEENS7_ILi96EEENS7_ILi192EEEEEENS_6half_tEfNS_4arch4Sm90ELb0ELb0ELb0ELb0ELb1ELb0ELb1ELb0ELi3ELi1ELi1ELi1ELb0EEENS1_21CollectiveEpilogueBwdISD_SE_SG_Li384ELb0ELb1ELi3EEENS1_19SingleTileSchedulerILb0ELb0ELb0ELi96EEEEEEEEEvNT_6ParamsE,"ax",@progbits
	.align	128
.text._ZN7cutlass13device_kernelIN5flash11enable_sm90INS1_16FlashAttnBwdSm90INS1_25CollectiveMainloopBwdSm90ILi2ELi1ELi1EN4cute5tupleIJNS5_1CILi1EEES8_S8_EEENS6_IJNS7_ILi64EEENS7_ILi96EEENS7_ILi192EEEEEENS_6half_tEfNS_4arch4Sm90ELb0ELb0ELb0ELb0ELb1ELb0ELb1ELb0ELi3ELi1ELi1ELi1ELb0EEENS1_21CollectiveEpilogueBwdISD_SE_SG_Li384ELb0ELb1ELi3EEENS1_19SingleTileSchedulerILb0ELb0ELb0ELi96EEEEEEEEEvNT_6ParamsE:
        .type           _ZN7cutlass13device_kernelIN5flash11enable_sm90INS1_16FlashAttnBwdSm90INS1_25CollectiveMainloopBwdSm90ILi2ELi1ELi1EN4cute5tupleIJNS5_1CILi1EEES8_S8_EEENS6_IJNS7_ILi64EEENS7_ILi96EEENS7_ILi192EEEEEENS_6half_tEfNS_4arch4Sm90ELb0ELb0ELb0ELb0ELb1ELb0ELb1ELb0ELi3ELi1ELi1ELi1ELb0EEENS1_21CollectiveEpilogueBwdISD_SE_SG_Li384ELb0ELb1ELi3EEENS1_19SingleTileSchedulerILb0ELb0ELb0ELi96EEEEEEEEEvNT_6ParamsE,@function
        .size           _ZN7cutlass13device_kernelIN5flash11enable_sm90INS1_16FlashAttnBwdSm90INS1_25CollectiveMainloopBwdSm90ILi2ELi1ELi1EN4cute5tupleIJNS5_1CILi1EEES8_S8_EEENS6_IJNS7_ILi64EEENS7_ILi96EEENS7_ILi192EEEEEENS_6half_tEfNS_4arch4Sm90ELb0ELb0ELb0ELb0ELb1ELb0ELb1ELb0ELi3ELi1ELi1ELi1ELb0EEENS1_21CollectiveEpilogueBwdISD_SE_SG_Li384ELb0ELb1ELi3EEENS1_19SingleTileSchedulerILb0ELb0ELb0ELi96EEEEEEEEEvNT_6ParamsE,(.L_x_89 - _ZN7cutlass13device_kernelIN5flash11enable_sm90INS1_16FlashAttnBwdSm90INS1_25CollectiveMainloopBwdSm90ILi2ELi1ELi1EN4cute5tupleIJNS5_1CILi1EEES8_S8_EEENS6_IJNS7_ILi64EEENS7_ILi96EEENS7_ILi192EEEEEENS_6half_tEfNS_4arch4Sm90ELb0ELb0ELb0ELb0ELb1ELb0ELb1ELb0ELi3ELi1ELi1ELi1ELb0EEENS1_21CollectiveEpilogueBwdISD_SE_SG_Li384ELb0ELb1ELi3EEENS1_19SingleTileSchedulerILb0ELb0ELb0ELi96EEEEEEEEEvNT_6ParamsE)
        .other          _ZN7cutlass13device_kernelIN5flash11enable_sm90INS1_16FlashAttnBwdSm90INS1_25CollectiveMainloopBwdSm90ILi2ELi1ELi1EN4cute5tupleIJNS5_1CILi1EEES8_S8_EEENS6_IJNS7_ILi64EEENS7_ILi96EEENS7_ILi192EEEEEENS_6half_tEfNS_4arch4Sm90ELb0ELb0ELb0ELb0ELb1ELb0ELb1ELb0ELi3ELi1ELi1ELi1ELb0EEENS1_21CollectiveEpilogueBwdISD_SE_SG_Li384ELb0ELb1ELi3EEENS1_19SingleTileSchedulerILb0ELb0ELb0ELi96EEEEEEEEEvNT_6ParamsE,@"STO_CUDA_ENTRY STV_DEFAULT"
_ZN7cutlass13device_kernelIN5flash11enable_sm90INS1_16FlashAttnBwdSm90INS1_25CollectiveMainloopBwdSm90ILi2ELi1ELi1EN4cute5tupleIJNS5_1CILi1EEES8_S8_EEENS6_IJNS7_ILi64EEENS7_ILi96EEENS7_ILi192EEEEEENS_6half_tEfNS_4arch4Sm90ELb0ELb0ELb0ELb0ELb1ELb0ELb1ELb0ELi3ELi1ELi1ELi1ELb0EEENS1_21CollectiveEpilogueBwdISD_SE_SG_Li384ELb0ELb1ELi3EEENS1_19SingleTileSchedulerILb0ELb0ELb0ELi96EEEEEEEEEvNT_6ParamsE:
[----:B------:R-:W-:Y:S01]  /*0000*/  LDC R1, c[0x0][0x37c] ;  /* 0x0000df00ff017b82 */ /* 0x000fe20000000800 */
[----:B------:R-:W-:Y:S05]  /*0010*/  EXIT ;  /* 0x000000000000794d */ /* 0x000fea0003800000 */
.L_x_1:
        /* <DEDUP_REMOVED lines=14> */
.L_x_89:


//--------------------- .text._ZN7cutlass13device_kernelIN5flash11enable_sm90INS1_16FlashAttnBwdSm90INS1_25CollectiveMainloopBwdSm90ILi2ELi1ELi1EN4cute5tupleIJNS5_1CILi1EEES8_S8_EEENS6_IJNS7_ILi64EEENS7_ILi96EEENS7_ILi192EEEEEENS_6half_tEfNS_4arch4Sm90ELb0ELb0ELb0ELb0ELb0ELb0ELb1ELb0ELi3ELi1ELi1ELi1ELb0EEENS1_24CollectiveEpilogueBwdGQAISD_fSG_Li384ELb0ELb0EEENS1_19SingleTileSchedulerILb0ELb0ELb0ELi96EEEEEEEEEvNT_6ParamsE --------------------------
	.section	.text._ZN7cutlass13device_kernelIN5flash11enable_sm90INS1_16FlashAttnBwdSm90INS1_25CollectiveMainloopBwdSm90ILi2ELi1ELi1EN4cute5tupleIJNS5_1CILi1EEES8_S8_EEENS6_IJNS7_ILi64EEENS7_ILi96EEENS7_ILi192EEEEEENS_6half_tEfNS_4arch4Sm90ELb0ELb0ELb0ELb0ELb0ELb0ELb1ELb0ELi3ELi1ELi1ELi1ELb0EEENS1_24CollectiveEpilogueBwdGQAISD_fSG_Li384ELb0ELb0EEENS1_19SingleTileSchedulerILb0ELb0ELb0ELi96EEEEEEEEEvNT_6ParamsE,"ax",@progbits
	.align	128
.text._ZN7cutlass13device_kernelIN5flash11enable_sm90INS1_16FlashAttnBwdSm90INS1_25CollectiveMainloopBwdSm90ILi2ELi1ELi1EN4cute5tupleIJNS5_1CILi1EEES8_S8_EEENS6_IJNS7_ILi64EEENS7_ILi96EEENS7_ILi192EEEEEENS_6half_tEfNS_4arch4Sm90ELb0ELb0ELb0ELb0ELb0ELb0ELb1ELb0ELi3ELi1ELi1ELi1ELb0EEENS1_24CollectiveEpilogueBwdGQAISD_fSG_Li384ELb0ELb0EEENS1_19SingleTileSchedulerILb0ELb0ELb0ELi96EEEEEEEEEvNT_6ParamsE:
        .type           _ZN7cutlass13device_kernelIN5flash11enable_sm90INS1_16FlashAttnBwdSm90INS1_25CollectiveMainloopBwdSm90ILi2ELi1ELi1EN4cute5tupleIJNS5_1CILi1EEES8_S8_EEENS6_IJNS7_ILi64EEENS7_ILi96EEENS7_ILi192EEEEEENS_6half_tEfNS_4arch4Sm90ELb0ELb0ELb0ELb0ELb0ELb0ELb1ELb0ELi3ELi1ELi1ELi1ELb0EEENS1_24CollectiveEpilogueBwdGQAISD_fSG_Li384ELb0ELb0EEENS1_19SingleTileSchedulerILb0ELb0ELb0ELi96EEEEEEEEEvNT_6ParamsE,@function
        .size           _ZN7cutlass13device_kernelIN5flash11enable_sm90INS1_16FlashAttnBwdSm90INS1_25CollectiveMainloopBwdSm90ILi2ELi1ELi1EN4cute5tupleIJNS5_1CILi1EEES8_S8_EEENS6_IJNS7_ILi64EEENS7_ILi96EEENS7_ILi192EEEEEENS_6half_tEfNS_4arch4Sm90ELb0ELb0ELb0ELb0ELb0ELb0ELb1ELb0ELi3ELi1ELi1ELi1ELb0EEENS1_24CollectiveEpilogueBwdGQAISD_fSG_Li384ELb0ELb0EEENS1_19SingleTileSchedulerILb0ELb0ELb0ELi96EEEEEEEEEvNT_6ParamsE,(.L_x_90 - _ZN7cutlass13device_kernelIN5flash11enable_sm90INS1_16FlashAttnBwdSm90INS1_25CollectiveMainloopBwdSm90ILi2ELi1ELi1EN4cute5tupleIJNS5_1CILi1EEES8_S8_EEENS6_IJNS7_ILi64EEENS7_ILi96EEENS7_ILi192EEEEEENS_6half_tEfNS_4arch4Sm90ELb0ELb0ELb0ELb0ELb0ELb0ELb1ELb0ELi3ELi1ELi1ELi1ELb0EEENS1_24CollectiveEpilogueBwdGQAISD_fSG_Li384ELb0ELb0EEENS1_19SingleTileSchedulerILb0ELb0ELb0ELi96EEEEEEEEEvNT_6ParamsE)
        .other          _ZN7cutlass13device_kernelIN5flash11enable_sm90INS1_16FlashAttnBwdSm90INS1_25CollectiveMainloopBwdSm90ILi2ELi1ELi1EN4cute5tupleIJNS5_1CILi1EEES8_S8_EEENS6_IJNS7_ILi64EEENS7_ILi96EEENS7_ILi192EEEEEENS_6half_tEfNS_4arch4Sm90ELb0ELb0ELb0ELb0ELb0ELb0ELb1ELb0ELi3ELi1ELi1ELi1ELb0EEENS1_24CollectiveEpilogueBwdGQAISD_fSG_Li384ELb0ELb0EEENS1_19SingleTileSchedulerILb0ELb0ELb0ELi96EEEEEEEEEvNT_6ParamsE,@"STO_CUDA_ENTRY STV_DEFAULT"
_ZN7cutlass13device_kernelIN5flash11enable_sm90INS1_16FlashAttnBwdSm90INS1_25CollectiveMainloopBwdSm90ILi2ELi1ELi1EN4cute5tupleIJNS5_1CILi1EEES8_S8_EEENS6_IJNS7_ILi64EEENS7_ILi96EEENS7_ILi192EEEEEENS_6half_tEfNS_4arch4Sm90ELb0ELb0ELb0ELb0ELb0ELb0ELb1ELb0ELi3ELi1ELi1ELi1ELb0EEENS1_24CollectiveEpilogueBwdGQAISD_fSG_Li384ELb0ELb0EEENS1_19SingleTileSchedulerILb0ELb0ELb0ELi96EEEEEEEEEvNT_6ParamsE:
[----:B------:R-:W-:Y:S01]  /*0000*/  LDC R1, c[0x0][0x37c] ;  /* 0x0000df00ff017b82 */ /* 0x000fe20000000800 */
[----:B------:R-:W-:Y:S05]  /*0010*/  EXIT ;  /* 0x000000000000794d */ /* 0x000fea0003800000 */
.L_x_2:
        /* <DEDUP_REMOVED lines=14> */
.L_x_90:


//--------------------- .text._ZN7cutlass13device_kernelIN5flash11enable_sm90INS1_16FlashAttnBwdSm90INS1_25CollectiveMainloopBwdSm90ILi2ELi1ELi1EN4cute5tupleIJNS5_1CILi1EEES8_S8_EEENS6_IJNS7_ILi64EEENS7_ILi96EEENS7_ILi192EEEEEENS_6half_tEfNS_4arch4Sm90ELb0ELb0ELb0ELb0ELb1ELb0ELb1ELb0ELi3ELi1ELi1ELi1ELb0EEENS1_24CollectiveEpilogueBwdGQAISD_fSG_Li384ELb0ELb1EEENS1_19SingleTileSchedulerILb0ELb0ELb0ELi96EEEEEEEEEvNT_6ParamsE --------------------------
	.section	.text._ZN7cutlass13device_kernelIN5flash11enable_sm90INS1_16FlashAttnBwdSm90INS1_25CollectiveMainloopBwdSm90ILi2ELi1ELi1EN4cute5tupleIJNS5_1CILi1EEES8_S8_EEENS6_IJNS7_ILi64EEENS7_ILi96EEENS7_ILi192EEEEEENS_6half_tEfNS_4arch4Sm90ELb0ELb0ELb0ELb0ELb1ELb0ELb1ELb0ELi3ELi1ELi1ELi1ELb0EEENS1_24CollectiveEpilogueBwdGQAISD_fSG_Li384ELb0ELb1EEENS1_19SingleTileSchedulerILb0ELb0ELb0ELi96EEEEEEEEEvNT_6ParamsE,"ax",@progbits
	.align	128
.text._ZN7cutlass13device_kernelIN5flash11enable_sm90INS1_16FlashAttnBwdSm90INS1_25CollectiveMainloopBwdSm90ILi2ELi1ELi1EN4cute5tupleIJNS5_1CILi1EEES8_S8_EEENS6_IJNS7_ILi64EEENS7_ILi96EEENS7_ILi192EEEEEENS_6half_tEfNS_4arch4Sm90ELb0ELb0ELb0ELb0ELb1ELb0ELb1ELb0ELi3ELi1ELi1ELi1ELb0EEENS1_24CollectiveEpilogueBwdGQAISD_fSG_Li384ELb0ELb1EEENS1_19SingleTileSchedulerILb0ELb0ELb0ELi96EEEEEEEEEvNT_6ParamsE:
        .type           _ZN7cutlass13device_kernelIN5flash11enable_sm90INS1_16FlashAttnBwdSm90INS1_25CollectiveMainloopBwdSm90ILi2ELi1ELi1EN4cute5tupleIJNS5_1CILi1EEES8_S8_EEENS6_IJNS7_ILi64EEENS7_ILi96EEENS7_ILi192EEEEEENS_6half_tEfNS_4arch4Sm90ELb0ELb0ELb0ELb0ELb1ELb0ELb1ELb0ELi3ELi1ELi1ELi1ELb0EEENS1_24CollectiveEpilogueBwdGQAISD_fSG_Li384ELb0ELb1EEENS1_19SingleTileSchedulerILb0ELb0ELb0ELi96EEEEEEEEEvNT_6ParamsE,@function
        .size           _ZN7cutlass13device_kernelIN5flash11enable_sm90INS1_16FlashAttnBwdSm90INS1_25CollectiveMainloopBwdSm90ILi2ELi1ELi1EN4cute5tupleIJNS5_1CILi1EEES8_S8_EEENS6_IJNS7_ILi64EEENS7_ILi96EEENS7_ILi192EEEEEENS_6half_tEfNS_4arch4Sm90ELb0ELb0ELb0ELb0ELb1ELb0ELb1ELb0ELi3ELi1ELi1ELi1ELb0EEENS1_24CollectiveEpilogueBwdGQAISD_fSG_Li384ELb0ELb1EEENS1_19SingleTileSchedulerILb0ELb0ELb0ELi96EEEEEEEEEvNT_6ParamsE,(.L_x_91 - _ZN7cutlass13device_kernelIN5flash11enable_sm90INS1_16FlashAttnBwdSm90INS1_25CollectiveMainloopBwdSm90ILi2ELi1ELi1EN4cute5tupleIJNS5_1CILi1EEES8_S8_EEENS6_IJNS7_ILi64EEENS7_ILi96EEENS7_ILi192EEEEEENS_6half_tEfNS_4arch4Sm90ELb0ELb0ELb0ELb0ELb1ELb0ELb1ELb0ELi3ELi1ELi1ELi1ELb0EEENS1_24CollectiveEpilogueBwdGQAISD_fSG_Li384ELb0ELb1EEENS1_19SingleTileSchedulerILb0ELb0ELb0ELi96EEEEEEEEEvNT_6ParamsE)
        .other          _ZN7cutlass13device_kernelIN5flash11enable_sm90INS1_16FlashAttnBwdSm90INS1_25CollectiveMainloopBwdSm90ILi2ELi1ELi1EN4cute5tupleIJNS5_1CILi1EEES8_S8_EEENS6_IJNS7_ILi64EEENS7_ILi96EEENS7_ILi192EEEEEENS_6half_tEfNS_4arch4Sm90ELb0ELb0ELb0ELb0ELb1ELb0ELb1ELb0ELi3ELi1ELi1ELi1ELb0EEENS1_24CollectiveEpilogueBwdGQAISD_fSG_Li384ELb0ELb1EEENS1_19SingleTileSchedulerILb0ELb0ELb0ELi96EEEEEEEEEvNT_6ParamsE,@"STO_CUDA_ENTRY STV_DEFAULT"
_ZN7cutlass13device_kernelIN5flash11enable_sm90INS1_16FlashAttnBwdSm90INS1_25CollectiveMainloopBwdSm90ILi2ELi1ELi1EN4cute5tupleIJNS5_1CILi1EEES8_S8_EEENS6_IJNS7_ILi64EEENS7_ILi96EEENS7_ILi192EEEEEENS_6half_tEfNS_4arch4Sm90ELb0ELb0ELb0ELb0ELb1ELb0ELb1ELb0ELi3ELi1ELi1ELi1ELb0EEENS1_24CollectiveEpilogueBwdGQAISD_fSG_Li384ELb0ELb1EEENS1_19SingleTileSchedulerILb0ELb0ELb0ELi96EEEEEEEEEvNT_6ParamsE:
[----:B------:R-:W-:Y:S01]  /*0000*/  LDC R1, c[0x0][0x37c] ;  /* 0x0000df00ff017b82 */ /* 0x000fe20000000800 */
[----:B------:R-:W-:Y:S05]  /*0010*/  EXIT ;  /* 0x000000000000794d */ /* 0x000fea0003800000 */
.L_x_3:
        /* <DEDUP_REMOVED lines=14> */
.L_x_91:


//--------------------- .text._ZN7cutlass13device_kernelIN5flash11enable_sm90INS1_16FlashAttnBwdSm90INS1_25CollectiveMainloopBwdSm90ILi2ELi1ELi1EN4cute5tupleIJNS5_1CILi1EEES8_S8_EEENS6_IJNS7_ILi64EEENS7_ILi96EEENS7_ILi192EEEEEENS_6half_tEfNS_4arch4Sm90ELb0ELb0ELb0ELb1ELb0ELb0ELb1ELb0ELi3ELi1ELi1ELi1ELb0EEENS1_21CollectiveEpilogueBwdISD_SE_SG_Li384ELb1ELb1ELi3EEENS1_19SingleTileSchedulerILb1ELb0ELb0ELi96EEEEEEEEEvNT_6ParamsE --------------------------
	.section	.text._ZN7cutlass13device_kernelIN5flash11enable_sm90INS1_16FlashAttnBwdSm90INS1_25CollectiveMainloopBwdSm90ILi2ELi1ELi1EN4cute5tupleIJNS5_1CILi1EEES8_S8_EEENS6_IJNS7_ILi64EEENS7_ILi96EEENS7_ILi192EEEEEENS_6half_tEfNS_4arch4Sm90ELb0ELb0ELb0ELb1ELb0ELb0ELb1ELb0ELi3ELi1ELi1ELi1ELb0EEENS1_21CollectiveEpilogueBwdISD_SE_SG_Li384ELb1ELb1ELi3EEENS1_19SingleTileSchedulerILb1ELb0ELb0ELi96EEEEEEEEEvNT_6ParamsE,"ax",@progbits
	.align	128
.text._ZN7cutlass13device_kernelIN5flash11enable_sm90INS1_16FlashAttnBwdSm90INS1_25CollectiveMainloopBwdSm90ILi2ELi1ELi1EN4cute5tupleIJNS5_1CILi1EEES8_S8_EEENS6_IJNS7_ILi64EEENS7_ILi96EEENS7_ILi192EEEEEENS_6half_tEfNS_4arch4Sm90ELb0ELb0ELb0ELb1ELb0ELb0ELb1ELb0ELi3ELi1ELi1ELi1ELb0EEENS1_21CollectiveEpilogueBwdISD_SE_SG_Li384ELb1ELb1ELi3EEENS1_19SingleTileSchedulerILb1ELb0ELb0ELi96EEEEEEEEEvNT_6ParamsE:
        .type           _ZN7cutlass13device_kernelIN5flash11enable_sm90INS1_16FlashAttnBwdSm90INS1_25CollectiveMainloopBwdSm90ILi2ELi1ELi1EN4cute5tupleIJNS5_1CILi1EEES8_S8_EEENS6_IJNS7_ILi64EEENS7_ILi96EEENS7_ILi192EEEEEENS_6half_tEfNS_4arch4Sm90ELb0ELb0ELb0ELb1ELb0ELb0ELb1ELb0ELi3ELi1ELi1ELi1ELb0EEENS1_21CollectiveEpilogueBwdISD_SE_SG_Li384ELb1ELb1ELi3EEENS1_19SingleTileSchedulerILb1ELb0ELb0ELi96EEEEEEEEEvNT_6ParamsE,@function
        .size           _ZN7cutlass13device_kernelIN5flash11enable_sm90INS1_16FlashAttnBwdSm90INS1_25CollectiveMainloopBwdSm90ILi2ELi1ELi1EN4cute5tupleIJNS5_1CILi1EEES8_S8_EEENS6_IJNS7_ILi64EEENS7_ILi96EEENS7_ILi192EEEEEENS_6half_tEfNS_4arch4Sm90ELb0ELb0ELb0ELb1ELb0ELb0ELb1ELb0ELi3ELi1ELi1ELi1ELb0EEENS1_21CollectiveEpilogueBwdISD_SE_SG_Li384ELb1ELb1ELi3EEENS1_19SingleTileSchedulerILb1ELb0ELb0ELi96EEEEEEEEEvNT_6ParamsE,(.L_x_92 - _ZN7cutlass13device_kernelIN5flash11enable_sm90INS1_16FlashAttnBwdSm90INS1_25CollectiveMainloopBwdSm90ILi2ELi1ELi1EN4cute5tupleIJNS5_1CILi1EEES8_S8_EEENS6_IJNS7_ILi64EEENS7_ILi96EEENS7_ILi192EEEEEENS_6half_tEfNS_4arch4Sm90ELb0ELb0ELb0ELb1ELb0ELb0ELb1ELb0ELi3ELi1ELi1ELi1ELb0EEENS1_21CollectiveEpilogueBwdISD_SE_SG_Li384ELb1ELb1ELi3EEENS1_19SingleTileSchedulerILb1ELb0ELb0ELi96EEEEEEEEEvNT_6ParamsE)
        .other          _ZN7cutlass13device_kernelIN5flash11enable_sm90INS1_16FlashAttnBwdSm90INS1_25CollectiveMainloopBwdSm90ILi2ELi1ELi1EN4cute5tupleIJNS5_1CILi1EEES8_S8_EEENS6_IJNS7_ILi64EEENS7_ILi96EEENS7_ILi192EEEEEENS_6half_tEfNS_4arch4Sm90ELb0ELb0ELb0ELb1ELb0ELb0ELb1ELb0ELi3ELi1ELi1ELi1ELb0EEENS1_21CollectiveEpilogueBwdISD_SE_SG_Li384ELb1ELb1ELi3EEENS1_19SingleTileSchedulerILb1ELb0ELb0ELi96EEEEEEEEEvNT_6ParamsE,@"STO_CUDA_ENTRY STV_DEFAULT"
_ZN7cutlass13device_kernelIN5flash11enable_sm90INS1_16FlashAttnBwdSm90INS1_25CollectiveMainloopBwdSm90ILi2ELi1ELi1EN4cute5tupleIJNS5_1CILi1EEES8_S8_EEENS6_IJNS7_ILi64EEENS7_ILi96EEENS7_ILi192EEEEEENS_6half_tEfNS_4arch4Sm90ELb0ELb0ELb0ELb1ELb0ELb0ELb1ELb0ELi3ELi1ELi1ELi1ELb0EEENS1_21CollectiveEpilogueBwdISD_SE_SG_Li384ELb1ELb1ELi3EEENS1_19SingleTileSchedulerILb1ELb0ELb0ELi96EEEEEEEEEvNT_6ParamsE:
[----:B------:R-:W-:Y:S01]  /*0000*/  LDC R1, c[0x0][0x37c] ;  /* 0x0000df00ff017b82 */ /* 0x000fe20000000800 */
[----:B------:R-:W-:Y:S05]  /*0010*/  EXIT ;  /* 0x000000000000794d */ /* 0x000fea0003800000 */
.L_x_4:
        /* <DEDUP_REMOVED lines=14> */
.L_x_92:


//--------------------- .text._ZN7cutlass13device_kernelIN5flash11enable_sm90INS1_16FlashAttnBwdSm90INS1_25CollectiveMainloopBwdSm90ILi2ELi1ELi1EN4cute5tupleIJNS5_1CILi1EEES8_S8_EEENS6_IJNS7_ILi64EEENS7_ILi96EEENS7_ILi192EEEEEENS_6half_tEfNS_4arch4Sm90ELb0ELb0ELb0ELb1ELb1ELb0ELb1ELb0ELi3ELi1ELi1ELi1ELb0EEENS1_21CollectiveEpilogueBwdISD_SE_SG_Li384ELb1ELb1ELi3EEENS1_19SingleTileSchedulerILb1ELb0ELb0ELi96EEEEEEEEEvNT_6ParamsE --------------------------
	.section	.text._ZN7cutlass13device_kernelIN5flash11enable_sm90INS1_16FlashAttnBwdSm90INS1_25CollectiveMainloopBwdSm90ILi2ELi1ELi1EN4cute5tupleIJNS5_1CILi1EEES8_S8_EEENS6_IJNS7_ILi64EEENS7_ILi96EEENS7_ILi192EEEEEENS_6half_tEfNS_4arch4Sm90ELb0ELb0ELb0ELb1ELb1ELb0ELb1ELb0ELi3ELi1ELi1ELi1ELb0EEENS1_21CollectiveEpilogueBwdISD_SE_SG_Li384ELb1ELb1ELi3EEENS1_19SingleTileSchedulerILb1ELb0ELb0ELi96EEEEEEEEEvNT_6ParamsE,"ax",@progbits
	.align	128
.text._ZN7cutlass13device_kernelIN5flash11enable_sm90INS1_16FlashAttnBwdSm90INS1_25CollectiveMainloopBwdSm90ILi2ELi1ELi1EN4cute5tupleIJNS5_1CILi1EEES8_S8_EEENS6_IJNS7_ILi64EEENS7_ILi96EEENS7_ILi192EEEEEENS_6half_tEfNS_4arch4Sm90ELb0ELb0ELb0ELb1ELb1ELb0ELb1ELb0ELi3ELi1ELi1ELi1ELb0EEENS1_21CollectiveEpilogueBwdISD_SE_SG_Li384ELb1ELb1ELi3EEENS1_19SingleTileSchedulerILb1ELb0ELb0ELi96EEEEEEEEEvNT_6ParamsE:
        .type           _ZN7cutlass13device_kernelIN5flash11enable_sm90INS1_16FlashAttnBwdSm90INS1_25CollectiveMainloopBwdSm90ILi2ELi1ELi1EN4cute5tupleIJNS5_1CILi1EEES8_S8_EEENS6_IJNS7_ILi64EEENS7_ILi96EEENS7_ILi192EEEEEENS_6half_tEfNS_4arch4Sm90ELb0ELb0ELb0ELb1ELb1ELb0ELb1ELb0ELi3ELi1ELi1ELi1ELb0EEENS1_21CollectiveEpilogueBwdISD_SE_SG_Li384ELb1ELb1ELi3EEENS1_19SingleTileSchedulerILb1ELb0ELb0ELi96EEEEEEEEEvNT_6ParamsE,@function
        .size           _ZN7cutlass13device_kernelIN5flash11enable_sm90INS1_16FlashAttnBwdSm90INS1_25CollectiveMainloopBwdSm90ILi2ELi1ELi1EN4cute5tupleIJNS5_1CILi1EEES8_S8_EEENS6_IJNS7_ILi64EEENS7_ILi96EEENS7_ILi192EEEEEENS_6half_tEfNS_4arch4Sm90ELb0ELb0ELb0ELb1ELb1ELb0ELb1ELb0ELi3ELi1ELi1ELi1ELb0EEENS1_21CollectiveEpilogueBwdISD_SE_SG_Li384ELb1ELb1ELi3EEENS1_19SingleTileSchedulerILb1ELb0ELb0ELi96EEEEEEEEEvNT_6ParamsE,(.L_x_93 - _ZN7cutlass13device_kernelIN5flash11enable_sm90INS1_16FlashAttnBwdSm90INS1_25CollectiveMainloopBwdSm90ILi2ELi1ELi1EN4cute5tupleIJNS5_1CILi1EEES8_S8_EEENS6_IJNS7_ILi64EEENS7_ILi96EEENS7_ILi192EEEEEENS_6half_tEfNS_4arch4Sm90ELb0ELb0ELb0ELb1ELb1ELb0ELb1ELb0ELi3ELi1ELi1ELi1ELb0EEENS1_21CollectiveEpilogueBwdISD_SE_SG_Li384ELb1ELb1ELi3EEENS1_19SingleTileSchedulerILb1ELb0ELb0ELi96EEEEEEEEEvNT_6ParamsE)
        .other          _ZN7cutlass13device_kernelIN5flash11enable_sm90INS1_16FlashAttnBwdSm90INS1_25CollectiveMainloopBwdSm90ILi2ELi1ELi1EN4cute5tupleIJNS5_1CILi1EEES8_S8_EEENS6_IJNS7_ILi64EEENS7_ILi96EEENS7_ILi192EEEEEENS_6half_tEfNS_4arch4Sm90ELb0ELb0ELb0ELb1ELb1ELb0ELb1ELb0ELi3ELi1ELi1ELi1ELb0EEENS1_21CollectiveEpilogueBwdISD_SE_SG_Li384ELb1ELb1ELi3EEENS1_19SingleTileSchedulerILb1ELb0ELb0ELi96EEEEEEEEEvNT_6ParamsE,@"STO_CUDA_ENTRY STV_DEFAULT"
_ZN7cutlass13device_kernelIN5flash11enable_sm90INS1_16FlashAttnBwdSm90INS1_25CollectiveMainloopBwdSm90ILi2ELi1ELi1EN4cute5tupleIJNS5_1CILi1EEES8_S8_EEENS6_IJNS7_ILi64EEENS7_ILi96EEENS7_ILi192EEEEEENS_6half_tEfNS_4arch4Sm90ELb0ELb0ELb0ELb1ELb1ELb0ELb1ELb0ELi3ELi1ELi1ELi1ELb0EEENS1_21CollectiveEpilogueBwdISD_SE_SG_Li384ELb1ELb1ELi3EEENS1_19SingleTileSchedulerILb1ELb0ELb0ELi96EEEEEEEEEvNT_6ParamsE:
[----:B------:R-:W-:Y:S01]  /*0000*/  LDC R1, c[0x0][0x37c] ;  /* 0x0000df00ff017b82 */ /* 0x000fe20000000800 */
[----:B------:R-:W-:Y:S05]  /*0010*/  EXIT ;  /* 0x000000000000794d */ /* 0x000fea0003800000 */
.L_x_5:
        /* <DEDUP_REMOVED lines=14> */
.L_x_93:


//--------------------- .text._ZN7cutlass13device_kernelIN5flash11enable_sm90INS1_16FlashAttnBwdSm90INS1_25CollectiveMainloopBwdSm90ILi2ELi1ELi1EN4cute5tupleIJNS5_1CILi1EEES8_S8_EEENS6_IJNS7_ILi64EEENS7_ILi96EEENS7_ILi192EEEEEENS_6half_tEfNS_4arch4Sm90ELb0ELb0ELb0ELb1ELb0ELb0ELb1ELb0ELi3ELi1ELi1ELi1ELb0EEENS1_24CollectiveEpilogueBwdGQAISD_fSG_Li384ELb1ELb0EEENS1_19SingleTileSchedulerILb1ELb0ELb0ELi96EEEEEEEEEvNT_6ParamsE --------------------------
	.section	.text._ZN7cutlass13device_kernelIN5flash11enable_sm90INS1_16FlashAttnBwdSm90INS1_25CollectiveMainloopBwdSm90ILi2ELi1ELi1EN4cute5tupleIJNS5_1CILi1EEES8_S8_EEENS6_IJNS7_ILi64EEENS7_ILi96EEENS7_ILi192EEEEEENS_6half_tEfNS_4arch4Sm90ELb0ELb0ELb0ELb1ELb0ELb0ELb1ELb0ELi3ELi1ELi1ELi1ELb0EEENS1_24CollectiveEpilogueBwdGQAISD_fSG_Li384ELb1ELb0EEENS1_19SingleTileSchedulerILb1ELb0ELb0ELi96EEEEEEEEEvNT_6ParamsE,"ax",@progbits
	.align	128
.text._ZN7cutlass13device_kernelIN5flash11enable_sm90INS1_16FlashAttnBwdSm90INS1_25CollectiveMainloopBwdSm90ILi2ELi1ELi1EN4cute5tupleIJNS5_1CILi1EEES8_S8_EEENS6_IJNS7_ILi64EEENS7_ILi96EEENS7_ILi192EEEEEENS_6half_tEfNS_4arch4Sm90ELb0ELb0ELb0ELb1ELb0ELb0ELb1ELb0ELi3ELi1ELi1ELi1ELb0EEENS1_24CollectiveEpilogueBwdGQAISD_fSG_Li384ELb1ELb0EEENS1_19SingleTileSchedulerILb1ELb0ELb0ELi96EEEEEEEEEvNT_6ParamsE:
        .type           _ZN7cutlass13device_kernelIN5flash11enable_sm90INS1_16FlashAttnBwdSm90INS1_25CollectiveMainloopBwdSm90ILi2ELi1ELi1EN4cute5tupleIJNS5_1CILi1EEES8_S8_EEENS6_IJNS7_ILi64EEENS7_ILi96EEENS7_ILi192EEEEEENS_6half_tEfNS_4arch4Sm90ELb0ELb0ELb0ELb1ELb0ELb0ELb1ELb0ELi3ELi1ELi1ELi1ELb0EEENS1_24CollectiveEpilogueBwdGQAISD_fSG_Li384ELb1ELb0EEENS1_19SingleTileSchedulerILb1ELb0ELb0ELi96EEEEEEEEEvNT_6ParamsE,@function
        .size           _ZN7cutlass13device_kernelIN5flash11enable_sm90INS1_16FlashAttnBwdSm90INS1_25CollectiveMainloopBwdSm90ILi2ELi1ELi1EN4cute5tupleIJNS5_1CILi1EEES8_S8_EEENS6_IJNS7_ILi64EEENS7_ILi96EEENS7_ILi192EEEEEENS_6half_tEfNS_4arch4Sm90ELb0ELb0ELb0ELb1ELb0ELb0ELb1ELb0ELi3ELi1ELi1ELi1ELb0EEENS1_24CollectiveEpilogueBwdGQAISD_fSG_Li384ELb1ELb0EEENS1_19SingleTileSchedulerILb1ELb0ELb0ELi96EEEEEEEEEvNT_6ParamsE,(.L_x_94 - _ZN7cutlass13device_kernelIN5flash11enable_sm90INS1_16FlashAttnBwdSm90INS1_25CollectiveMainloopBwdSm90ILi2ELi1ELi1EN4cute5tupleIJNS5_1CILi1EEES8_S8_EEENS6_IJNS7_ILi64EEENS7_ILi96EEENS7_ILi192EEEEEENS_6half_tEfNS_4arch4Sm90ELb0ELb0ELb0ELb1ELb0ELb0ELb1ELb0ELi3ELi1ELi1ELi1ELb0EEENS1_24CollectiveEpilogueBwdGQAISD_fSG_Li384ELb1ELb0EEENS1_19SingleTileSchedulerILb1ELb0ELb0ELi96EEEEEEEEEvNT_6ParamsE)
        .other          _ZN7cutlass13device_kernelIN5flash11enable_sm90INS1_16FlashAttnBwdSm90INS1_25CollectiveMainloopBwdSm90ILi2ELi1ELi1EN4cute5tupleIJNS5_1CILi1EEES8_S8_EEENS6_IJNS7_ILi64EEENS7_ILi96EEENS7_ILi192EEEEEENS_6half_tEfNS_4arch4Sm90ELb0ELb0ELb0ELb1ELb0ELb0ELb1ELb0ELi3ELi1ELi1ELi1ELb0EEENS1_24CollectiveEpilogueBwdGQAISD_fSG_Li384ELb1ELb0EEENS1_19SingleTileSchedulerILb1ELb0ELb0ELi96EEEEEEEEEvNT_6ParamsE,@"STO_CUDA_ENTRY STV_DEFAULT"
_ZN7cutlass13device_kernelIN5flash11enable_sm90INS1_16FlashAttnBwdSm90INS1_25CollectiveMainloopBwdSm90ILi2ELi1ELi1EN4cute5tupleIJNS5_1CILi1EEES8_S8_EEENS6_IJNS7_ILi64EEENS7_ILi96EEENS7_ILi192EEEEEENS_6half_tEfNS_4arch4Sm90ELb0ELb0ELb0ELb1ELb0ELb0ELb1ELb0ELi3ELi1ELi1ELi1ELb0EEENS1_24CollectiveEpilogueBwdGQAISD_fSG_Li384ELb1ELb0EEENS1_19SingleTileSchedulerILb1ELb0ELb0ELi96EEEEEEEEEvNT_6ParamsE:
[----:B------:R-:W-:Y:S01]  /*0000*/  LDC R1, c[0x0][0x37c] ;  /* 0x0000df00ff017b82 */ /* 0x000fe20000000800 */
[----:B------:R-:W-:Y:S05]  /*0010*/  EXIT ;  /* 0x000000000000794d */ /* 0x000fea0003800000 */
.L_x_6:
        /* <DEDUP_REMOVED lines=14> */
.L_x_94:


//--------------------- .text._ZN7cutlass13device_kernelIN5flash11enable_sm90INS1_16FlashAttnBwdSm90INS1_25CollectiveMainloopBwdSm90ILi2ELi1ELi1EN4cute5tupleIJNS5_1CILi1EEES8_S8_EEENS6_IJNS7_ILi64EEENS7_ILi96EEENS7_ILi192EEEEEENS_6half_tEfNS_4arch4Sm90ELb0ELb0ELb0ELb1ELb1ELb0ELb1ELb0ELi3ELi1ELi1ELi1ELb0EEENS1_24CollectiveEpilogueBwdGQAISD_fSG_Li384ELb1ELb1EEENS1_19SingleTileSchedulerILb1ELb0ELb0ELi96EEEEEEEEEvNT_6ParamsE --------------------------
	.section	.text._ZN7cutlass13device_kernelIN5flash11enable_sm90INS1_16FlashAttnBwdSm90INS1_25CollectiveMainloopBwdSm90ILi2ELi1ELi1EN4cute5tupleIJNS5_1CILi1EEES8_S8_EEENS6_IJNS7_ILi64EEENS7_ILi96EEENS7_ILi192EEEEEENS_6half_tEfNS_4arch4Sm90ELb0ELb0ELb0ELb1ELb1ELb0ELb1ELb0ELi3ELi1ELi1ELi1ELb0EEENS1_24CollectiveEpilogueBwdGQAISD_fSG_Li384ELb1ELb1EEENS1_19SingleTileSchedulerILb1ELb0ELb0ELi96EEEEEEEEEvNT_6ParamsE,"ax",@progbits
	.align	128
.text._ZN7cutlass13device_kernelIN5flash11enable_sm90INS1_16FlashAttnBwdSm90INS1_25CollectiveMainloopBwdSm90ILi2ELi1ELi1EN4cute5tupleIJNS5_1CILi1EEES8_S8_EEENS6_IJNS7_ILi64EEENS7_ILi96EEENS7_ILi192EEEEEENS_6half_tEfNS_4arch4Sm90ELb0ELb0ELb0ELb1ELb1ELb0ELb1ELb0ELi3ELi1ELi1ELi1ELb0EEENS1_24CollectiveEpilogueBwdGQAISD_fSG_Li384ELb1ELb1EEENS1_19SingleTileSchedulerILb1ELb0ELb0ELi96EEEEEEEEEvNT_6ParamsE:
        .type           _ZN7cutlass13device_kernelIN5flash11enable_sm90INS1_16FlashAttnBwdSm90INS1_25CollectiveMainloopBwdSm90ILi2ELi1ELi1EN4cute5tupleIJNS5_1CILi1EEES8_S8_EEENS6_IJNS7_ILi64EEENS7_ILi96EEENS7_ILi192EEEEEENS_6half_tEfNS_4arch4Sm90ELb0ELb0ELb0ELb1ELb1ELb0ELb1ELb0ELi3ELi1ELi1ELi1ELb0EEENS1_24CollectiveEpilogueBwdGQAISD_fSG_Li384ELb1ELb1EEENS1_19SingleTileSchedulerILb1ELb0ELb0ELi96EEEEEEEEEvNT_6ParamsE,@function
        .size           _ZN7cutlass13device_kernelIN5flash11enable_sm90INS1_16FlashAttnBwdSm90INS1_25CollectiveMainloopBwdSm90ILi2ELi1ELi1EN4cute5tupleIJNS5_1CILi1EEES8_S8_EEENS6_IJNS7_ILi64EEENS7_ILi96EEENS7_ILi192EEEEEENS_6half_tEfNS_4arch4Sm90ELb0ELb0ELb0ELb1ELb1ELb0ELb1ELb0ELi3ELi1ELi1ELi1ELb0EEENS1_24CollectiveEpilogueBwdGQAISD_fSG_Li384ELb1ELb1EEENS1_19SingleTileSchedulerILb1ELb0ELb0ELi96EEEEEEEEEvNT_6ParamsE,(.L_x_95 - _ZN7cutlass13device_kernelIN5flash11enable_sm90INS1_16FlashAttnBwdSm90INS1_25CollectiveMainloopBwdSm90ILi2ELi1ELi1EN4cute5tupleIJNS5_1CILi1EEES8_S8_EEENS6_IJNS7_ILi64EEENS7_ILi96EEENS7_ILi192EEEEEENS_6half_tEfNS_4arch4Sm90ELb0ELb0ELb0ELb1ELb1ELb0ELb1ELb0ELi3ELi1ELi1ELi1ELb0EEENS1_24CollectiveEpilogueBwdGQAISD_fSG_Li384ELb1ELb1EEENS1_19SingleTileSchedulerILb1ELb0ELb0ELi96EEEEEEEEEvNT_6ParamsE)
        .other          _ZN7cutlass13device_kernelIN5flash11enable_sm90INS1_16FlashAttnBwdSm90INS1_25CollectiveMainloopBwdSm90ILi2ELi1ELi1EN4cute5tupleIJNS5_1CILi1EEES8_S8_EEENS6_IJNS7_ILi64EEENS7_ILi96EEENS7_ILi192EEEEEENS_6half_tEfNS_4arch4Sm90ELb0ELb0ELb0ELb1ELb1ELb0ELb1ELb0ELi3ELi1ELi1ELi1ELb0EEENS1_24CollectiveEpilogueBwdGQAISD_fSG_Li384ELb1ELb1EEENS1_19SingleTileSchedulerILb1ELb0ELb0ELi96EEEEEEEEEvNT_6ParamsE,@"STO_CUDA_ENTRY STV_DEFAULT"
_ZN7cutlass13device_kernelIN5flash11enable_sm90INS1_16FlashAttnBwdSm90INS1_25CollectiveMainloopBwdSm90ILi2ELi1ELi1EN4cute5tupleIJNS5_1CILi1EEES8_S8_EEENS6_IJNS7_ILi64EEENS7_ILi96EEENS7_ILi192EEEEEENS_6half_tEfNS_4arch4Sm90ELb0ELb0ELb0ELb1ELb1ELb0ELb1ELb0ELi3ELi1ELi1ELi1ELb0EEENS1_24CollectiveEpilogueBwdGQAISD_fSG_Li384ELb1ELb1EEENS1_19SingleTileSchedulerILb1ELb0ELb0ELi96EEEEEEEEEvNT_6ParamsE:
[----:B------:R-:W-:Y:S01]  /*0000*/  LDC R1, c[0x0][0x37c] ;  /* 0x0000df00ff017b82 */ /* 0x000fe20000000800 */
[----:B------:R-:W-:Y:S05]  /*0010*/  EXIT ;  /* 0x000000000000794d */ /* 0x000fea0003800000 */
.L_x_7:
        /* <DEDUP_REMOVED lines=14> */
.L_x_95:


//--------------------- .text._ZN7cutlass13device_kernelIN5flash11enable_sm90INS1_16FlashAttnBwdSm90INS1_25CollectiveMainloopBwdSm90ILi2ELi1ELi1EN4cute5tupleIJNS5_1CILi1EEES8_S8_EEENS6_IJNS7_ILi64EEENS7_ILi96EEENS7_ILi192EEEEEENS_6half_tEfNS_4arch4Sm90ELb0ELb1ELb0ELb0ELb0ELb0ELb1ELb0ELi3ELi1ELi1ELi1ELb0EEENS1_21CollectiveEpilogueBwdISD_SE_SG_Li384ELb0ELb1ELi3EEENS1_19SingleTileSchedulerILb0ELb0ELb0ELi96EEEEEEEEEvNT_6ParamsE --------------------------
	.section	.text._ZN7cutlass13device_kernelIN5flash11enable_sm90INS1_16FlashAttnBwdSm90INS1_25CollectiveMainloopBwdSm90ILi2ELi1ELi1EN4cute5tupleIJNS5_1CILi1EEES8_S8_EEENS6_IJNS7_ILi64EEENS7_ILi96EEENS7_ILi192EEEEEENS_6half_tEfNS_4arch4Sm90ELb0ELb1ELb0ELb0ELb0ELb0ELb1ELb0ELi3ELi1ELi1ELi1ELb0EEENS1_21CollectiveEpilogueBwdISD_SE_SG_Li384ELb0ELb1ELi3EEENS1_19SingleTileSchedulerILb0ELb0ELb0ELi96EEEEEEEEEvNT_6ParamsE,"ax",@progbits
	.align	128
.text._ZN7cutlass13device_kernelIN5flash11enable_sm90INS1_16FlashAttnBwdSm90INS1_25CollectiveMainloopBwdSm90ILi2ELi1ELi1EN4cute5tupleIJNS5_1CILi1EEES8_S8_EEENS6_IJNS7_ILi64EEENS7_ILi96EEENS7_ILi192EEEEEENS_6half_tEfNS_4arch4Sm90ELb0ELb1ELb0ELb0ELb0ELb0ELb1ELb0ELi3ELi1ELi1ELi1ELb0EEENS1_21CollectiveEpilogueBwdISD_SE_SG_Li384ELb0ELb1ELi3EEENS1_19SingleTileSchedulerILb0ELb0ELb0ELi96EEEEEEEEEvNT_6ParamsE:
        .type           _ZN7cutlass13device_kernelIN5flash11enable_sm90INS1_16FlashAttnBwdSm90INS1_25CollectiveMainloopBwdSm90ILi2ELi1ELi1EN4cute5tupleIJNS5_1CILi1EEES8_S8_EEENS6_IJNS7_ILi64EEENS7_ILi96EEENS7_ILi192EEEEEENS_6half_tEfNS_4arch4Sm90ELb0ELb1ELb0ELb0ELb0ELb0ELb1ELb0ELi3ELi1ELi1ELi1ELb0EEENS1_21CollectiveEpilogueBwdISD_SE_SG_Li384ELb0ELb1ELi3EEENS1_19SingleTileSchedulerILb0ELb0ELb0ELi96EEEEEEEEEvNT_6ParamsE,@function
        .size           _ZN7cutlass13device_kernelIN5flash11enable_sm90INS1_16FlashAttnBwdSm90INS1_25CollectiveMainloopBwdSm90ILi2ELi1ELi1EN4cute5tupleIJNS5_1CILi1EEES8_S8_EEENS6_IJNS7_ILi64EEENS7_ILi96EEENS7_ILi192EEEEEENS_6half_tEfNS_4arch4Sm90ELb0ELb1ELb0ELb0ELb0ELb0ELb1ELb0ELi3ELi1ELi1ELi1ELb0EEENS1_21CollectiveEpilogueBwdISD_SE_SG_Li384ELb0ELb1ELi3EEENS1_19SingleTileSchedulerILb0ELb0ELb0ELi96EEEEEEEEEvNT_6ParamsE,(.L_x_96 - _ZN7cutlass13device_kernelIN5flash11enable_sm90INS1_16FlashAttnBwdSm90INS1_25CollectiveMainloopBwdSm90ILi2ELi1ELi1EN4cute5tupleIJNS5_1CILi1EEES8_S8_EEENS6_IJNS7_ILi64EEENS7_ILi96EEENS7_ILi192EEEEEENS_6half_tEfNS_4arch4Sm90ELb0ELb1ELb0ELb0ELb0ELb0ELb1ELb0ELi3ELi1ELi1ELi1ELb0EEENS1_21CollectiveEpilogueBwdISD_SE_SG_Li384ELb0ELb1ELi3EEENS1_19SingleTileSchedulerILb0ELb0ELb0ELi96EEEEEEEEEvNT_6ParamsE)
        .other          _ZN7cutlass13device_kernelIN5flash11enable_sm90INS1_16FlashAttnBwdSm90INS1_25CollectiveMainloopBwdSm90ILi2ELi1ELi1EN4cute5tupleIJNS5_1CILi1EEES8_S8_EEENS6_IJNS7_ILi64EEENS7_ILi96EEENS7_ILi192EEEEEENS_6half_tEfNS_4arch4Sm90ELb0ELb1ELb0ELb0ELb0ELb0ELb1ELb0ELi3ELi1ELi1ELi1ELb0EEENS1_21CollectiveEpilogueBwdISD_SE_SG_Li384ELb0ELb1ELi3EEENS1_19SingleTileSchedulerILb0ELb0ELb0ELi96EEEEEEEEEvNT_6ParamsE,@"STO_CUDA_ENTRY STV_DEFAULT"
_ZN7cutlass13device_kernelIN5flash11enable_sm90INS1_16FlashAttnBwdSm90INS1_25CollectiveMainloopBwdSm90ILi2ELi1ELi1EN4cute5tupleIJNS5_1CILi1EEES8_S8_EEENS6_IJNS7_ILi64EEENS7_ILi96EEENS7_ILi192EEEEEENS_6half_tEfNS_4arch4Sm90ELb0ELb1ELb0ELb0ELb0ELb0ELb1ELb0ELi3ELi1ELi1ELi1ELb0EEENS1_21CollectiveEpilogueBwdISD_SE_SG_Li384ELb0ELb1ELi3EEENS1_19SingleTileSchedulerILb0ELb0ELb0ELi96EEEEEEEEEvNT_6ParamsE:
[----:B------:R-:W-:Y:S01]  /*0000*/  LDC R1, c[0x0][0x37c] ;  /* 0x0000df00ff017b82 */ /* 0x000fe20000000800 */
[----:B------:R-:W-:Y:S05]  /*0010*/  EXIT ;  /* 0x000000000000794d */ /* 0x000fea0003800000 */
.L_x_8:
        /* <DEDUP_REMOVED lines=14> */
.L_x_96:


//--------------------- .text._ZN7cutlass13device_kernelIN5flash11enable_sm90INS1_16FlashAttnBwdSm90INS1_25CollectiveMainloopBwdSm90ILi2ELi1ELi1EN4cute5tupleIJNS5_1CILi1EEES8_S8_EEENS6_IJNS7_ILi64EEENS7_ILi96EEENS7_ILi192EEEEEENS_6half_tEfNS_4arch4Sm90ELb0ELb1ELb0ELb0ELb1ELb0ELb1ELb0ELi3ELi1ELi1ELi1ELb0EEENS1_21CollectiveEpilogueBwdISD_SE_SG_Li384ELb0ELb1ELi3EEENS1_19SingleTileSchedulerILb0ELb0ELb0ELi96EEEEEEEEEvNT_6ParamsE --------------------------
	.section	.text._ZN7cutlass13device_kernelIN5flash11enable_sm90INS1_16FlashAttnBwdSm90INS1_25CollectiveMainloopBwdSm90ILi2ELi1ELi1EN4cute5tupleIJNS5_1CILi1EEES8_S8_EEENS6_IJNS7_ILi64EEENS7_ILi96EEENS7_ILi192EEEEEENS_6half_tEfNS_4arch4Sm90ELb0ELb1ELb0ELb0ELb1ELb0ELb1ELb0ELi3ELi1ELi1ELi1ELb0EEENS1_21CollectiveEpilogueBwdISD_SE_SG_Li384ELb0ELb1ELi3EEENS1_19SingleTileSchedulerILb0ELb0ELb0ELi96EEEEEEEEEvNT_6ParamsE,"ax",@progbits
	.align	128
.text._ZN7cutlass13device_kernelIN5flash11enable_sm90INS1_16FlashAttnBwdSm90INS1_25CollectiveMainloopBwdSm90ILi2ELi1ELi1EN4cute5tupleIJNS5_1CILi1EEES8_S8_EEENS6_IJNS7_ILi64EEENS7_ILi96EEENS7_ILi192EEEEEENS_6half_tEfNS_4arch4Sm90ELb0ELb1ELb0ELb0ELb1ELb0ELb1ELb0ELi3ELi1ELi1ELi1ELb0EEENS1_21CollectiveEpilogueBwdISD_SE_SG_Li384ELb0ELb1ELi3EEENS1_19SingleTileSchedulerILb0ELb0ELb0ELi96EEEEEEEEEvNT_6ParamsE:
        .type           _ZN7cutlass13device_kernelIN5flash11enable_sm90INS1_16FlashAttnBwdSm90INS1_25CollectiveMainloopBwdSm90ILi2ELi1ELi1EN4cute5tupleIJNS5_1CILi1EEES8_S8_EEENS6_IJNS7_ILi64EEENS7_ILi96EEENS7_ILi192EEEEEENS_6half_tEfNS_4arch4Sm90ELb0ELb1ELb0ELb0ELb1ELb0ELb1ELb0ELi3ELi1ELi1ELi1ELb0EEENS1_21CollectiveEpilogueBwdISD_SE_SG_Li384ELb0ELb1ELi3EEENS1_19SingleTileSchedulerILb0ELb0ELb0ELi96EEEEEEEEEvNT_6ParamsE,@function
        .size           _ZN7cutlass13device_kernelIN5flash11enable_sm90INS1_16FlashAttnBwdSm90INS1_25CollectiveMainloopBwdSm90ILi2ELi1ELi1EN4cute5tupleIJNS5_1CILi1EEES8_S8_EEENS6_IJNS7_ILi64EEENS7_ILi96EEENS7_ILi192EEEEEENS_6half_tEfNS_4arch4Sm90ELb0ELb1ELb0ELb0ELb1ELb0ELb1ELb0ELi3ELi1ELi1ELi1ELb0EEENS1_21CollectiveEpilogueBwdISD_SE_SG_Li384ELb0ELb1ELi3EEENS1_19SingleTileSchedulerILb0ELb0ELb0ELi96EEEEEEEEEvNT_6ParamsE,(.L_x_97 - _ZN7cutlass13device_kernelIN5flash11enable_sm90INS1_16FlashAttnBwdSm90INS1_25CollectiveMainloopBwdSm90ILi2ELi1ELi1EN4cute5tupleIJNS5_1CILi1EEES8_S8_EEENS6_IJNS7_ILi64EEENS7_ILi96EEENS7_ILi192EEEEEENS_6half_tEfNS_4arch4Sm90ELb0ELb1ELb0ELb0ELb1ELb0ELb1ELb0ELi3ELi1ELi1ELi1ELb0EEENS1_21CollectiveEpilogueBwdISD_SE_SG_Li384ELb0ELb1ELi3EEENS1_19SingleTileSchedulerILb0ELb0ELb0ELi96EEEEEEEEEvNT_6ParamsE)
        .other          _ZN7cutlass13device_kernelIN5flash11enable_sm90INS1_16FlashAttnBwdSm90INS1_25CollectiveMainloopBwdSm90ILi2ELi1ELi1EN4cute5tupleIJNS5_1CILi1EEES8_S8_EEENS6_IJNS7_ILi64EEENS7_ILi96EEENS7_ILi192EEEEEENS_6half_tEfNS_4arch4Sm90ELb0ELb1ELb0ELb0ELb1ELb0ELb1ELb0ELi3ELi1ELi1ELi1ELb0EEENS1_21CollectiveEpilogueBwdISD_SE_SG_Li384ELb0ELb1ELi3EEENS1_19SingleTileSchedulerILb0ELb0ELb0ELi96EEEEEEEEEvNT_6ParamsE,@"STO_CUDA_ENTRY STV_DEFAULT"
_ZN7cutlass13device_kernelIN5flash11enable_sm90INS1_16FlashAttnBwdSm90INS1_25CollectiveMainloopBwdSm90ILi2ELi1ELi1EN4cute5tupleIJNS5_1CILi1EEES8_S8_EEENS6_IJNS7_ILi64EEENS7_ILi96EEENS7_ILi192EEEEEENS_6half_tEfNS_4arch4Sm90ELb0ELb1ELb0ELb0ELb1ELb0ELb1ELb0ELi3ELi1ELi1ELi1ELb0EEENS1_21CollectiveEpilogueBwdISD_SE_SG_Li384ELb0ELb1ELi3EEENS1_19SingleTileSchedulerILb0ELb0ELb0ELi96EEEEEEEEEvNT_6ParamsE:
[----:B------:R-:W-:Y:S01]  /*0000*/  LDC R1, c[0x0][0x37c] ;  /* 0x0000df00ff017b82 */ /* 0x000fe20000000800 */
[----:B------:R-:W-:Y:S05]  /*0010*/  EXIT ;  /* 0x000000000000794d */ /* 0x000fea0003800000 */
.L_x_9:
        /* <DEDUP_REMOVED lines=14> */
.L_x_97:


//--------------------- .text._ZN7cutlass13device_kernelIN5flash11enable_sm90INS1_16FlashAttnBwdSm90INS1_25CollectiveMainloopBwdSm90ILi2ELi1ELi1EN4cute5tupleIJNS5_1CILi1EEES8_S8_EEENS6_IJNS7_ILi64EEENS7_ILi96EEENS7_ILi192EEEEEENS_6half_tEfNS_4arch4Sm90ELb0ELb1ELb0ELb0ELb0ELb0ELb1ELb0ELi3ELi1ELi1ELi1ELb0EEENS1_24CollectiveEpilogueBwdGQAISD_fSG_Li384ELb0ELb0EEENS1_19SingleTileSchedulerILb0ELb0ELb0ELi96EEEEEEEEEvNT_6ParamsE --------------------------
	.section	.text._ZN7cutlass13device_kernelIN5flash11enable_sm90INS1_16FlashAttnBwdSm90INS1_25CollectiveMainloopBwdSm90ILi2ELi1ELi1EN4cute5tupleIJNS5_1CILi1EEES8_S8_EEENS6_IJNS7_ILi64EEENS7_ILi96EEENS7_ILi192EEEEEENS_6half_tEfNS_4arch4Sm90ELb0ELb1ELb0ELb0ELb0ELb0ELb1ELb0ELi3ELi1ELi1ELi1ELb0EEENS1_24CollectiveEpilogueBwdGQAISD_fSG_Li384ELb0ELb0EEENS1_19SingleTileSchedulerILb0ELb0ELb0ELi96EEEEEEEEEvNT_6ParamsE,"ax",@progbits
	.align	128
.text._ZN7cutlass13device_kernelIN5flash11enable_sm90INS1_16FlashAttnBwdSm90INS1_25CollectiveMainloopBwdSm90ILi2ELi1ELi1EN4cute5tupleIJNS5_1CILi1EEES8_S8_EEENS6_IJNS7_ILi64EEENS7_ILi96EEENS7_ILi192EEEEEENS_6half_tEfNS_4arch4Sm90ELb0ELb1ELb0ELb0ELb0ELb0ELb1ELb0ELi3ELi1ELi1ELi1ELb0EEENS1_24CollectiveEpilogueBwdGQAISD_fSG_Li384ELb0ELb0EEENS1_19SingleTileSchedulerILb0ELb0ELb0ELi96EEEEEEEEEvNT_6ParamsE:
        .type           _ZN7cutlass13device_kernelIN5flash11enable_sm90INS1_16FlashAttnBwdSm90INS1_25CollectiveMainloopBwdSm90ILi2ELi1ELi1EN4cute5tupleIJNS5_1CILi1EEES8_S8_EEENS6_IJNS7_ILi64EEENS7_ILi96EEENS7_ILi192EEEEEENS_6half_tEfNS_4arch4Sm90ELb0ELb1ELb0ELb0ELb0ELb0ELb1ELb0ELi3ELi1ELi1ELi1ELb0EEENS1_24CollectiveEpilogueBwdGQAISD_fSG_Li384ELb0ELb0EEENS1_19SingleTileSchedulerILb0ELb0ELb0ELi96EEEEEEEEEvNT_6ParamsE,@function
        .size           _ZN7cutlass13device_kernelIN5flash11enable_sm90INS1_16FlashAttnBwdSm90INS1_25CollectiveMainloopBwdSm90ILi2ELi1ELi1EN4cute5tupleIJNS5_1CILi1EEES8_S8_EEENS6_IJNS7_ILi64EEENS7_ILi96EEENS7_ILi192EEEEEENS_6half_tEfNS_4arch4Sm90ELb0ELb1ELb0ELb0ELb0ELb0ELb1ELb0ELi3ELi1ELi1ELi1ELb0EEENS1_24CollectiveEpilogueBwdGQAISD_fSG_Li384ELb0ELb0EEENS1_19SingleTileSchedulerILb0ELb0ELb0ELi96EEEEEEEEEvNT_6ParamsE,(.L_x_98 - _ZN7cutlass13device_kernelIN5flash11enable_sm90INS1_16FlashAttnBwdSm90INS1_25CollectiveMainloopBwdSm90ILi2ELi1ELi1EN4cute5tupleIJNS5_1CILi1EEES8_S8_EEENS6_IJNS7_ILi64EEENS7_ILi96EEENS7_ILi192EEEEEENS_6half_tEfNS_4arch4Sm90ELb0ELb1ELb0ELb0ELb0ELb0ELb1ELb0ELi3ELi1ELi1ELi1ELb0EEENS1_24CollectiveEpilogueBwdGQAISD_fSG_Li384ELb0ELb0EEENS1_19SingleTileSchedulerILb0ELb0ELb0ELi96EEEEEEEEEvNT_6ParamsE)
        .other          _ZN7cutlass13device_kernelIN5flash11enable_sm90INS1_16FlashAttnBwdSm90INS1_25CollectiveMainloopBwdSm90ILi2ELi1ELi1EN4cute5tupleIJNS5_1CILi1EEES8_S8_EEENS6_IJNS7_ILi64EEENS7_ILi96EEENS7_ILi192EEEEEENS_6half_tEfNS_4arch4Sm90ELb0ELb1ELb0ELb0ELb0ELb0ELb1ELb0ELi3ELi1ELi1ELi1ELb0EEENS1_24CollectiveEpilogueBwdGQAISD_fSG_Li384ELb0ELb0EEENS1_19SingleTileSchedulerILb0ELb0ELb0ELi96EEEEEEEEEvNT_6ParamsE,@"STO_CUDA_ENTRY STV_DEFAULT"
_ZN7cutlass13device_kernelIN5flash11enable_sm90INS1_16FlashAttnBwdSm90INS1_25CollectiveMainloopBwdSm90ILi2ELi1ELi1EN4cute5tupleIJNS5_1CILi1EEES8_S8_EEENS6_IJNS7_ILi64EEENS7_ILi96EEENS7_ILi192EEEEEENS_6half_tEfNS_4arch4Sm90ELb0ELb1ELb0ELb0ELb0ELb0ELb1ELb0ELi3ELi1ELi1ELi1ELb0EEENS1_24CollectiveEpilogueBwdGQAISD_fSG_Li384ELb0ELb0EEENS1_19SingleTileSchedulerILb0ELb0ELb0ELi96EEEEEEEEEvNT_6ParamsE:
[----:B------:R-:W-:Y:S01]  /*0000*/  LDC R1, c[0x0][0x37c] ;  /* 0x0000df00ff017b82 */ /* 0x000fe20000000800 */
[----:B------:R-:W-:Y:S05]  /*0010*/  EXIT ;  /* 0x000000000000794d */ /* 0x000fea0003800000 */
.L_x_10:
        /* <DEDUP_REMOVED lines=14> */
.L_x_98:


//--------------------- .text._ZN7cutlass13device_kernelIN5flash11enable_sm90INS1_16FlashAttnBwdSm90INS1_25CollectiveMainloopBwdSm90ILi2ELi1ELi1EN4cute5tupleIJNS5_1CILi1EEES8_S8_EEENS6_IJNS7_ILi64EEENS7_ILi96EEENS7_ILi192EEEEEENS_6half_tEfNS_4arch4Sm90ELb0ELb1ELb0ELb0ELb1ELb0ELb1ELb0ELi3ELi1ELi1ELi1ELb0EEENS1_24CollectiveEpilogueBwdGQAISD_fSG_Li384ELb0ELb1EEENS1_19SingleTileSchedulerILb0ELb0ELb0ELi96EEEEEEEEEvNT_6ParamsE --------------------------
	.section	.text._ZN7cutlass13device_kernelIN5flash11enable_sm90INS1_16FlashAttnBwdSm90INS1_25CollectiveMainloopBwdSm90ILi2ELi1ELi1EN4cute5tupleIJNS5_1CILi1EEES8_S8_EEENS6_IJNS7_ILi64EEENS7_ILi96EEENS7_ILi192EEEEEENS_6half_tEfNS_4arch4Sm90ELb0ELb1ELb0ELb0ELb1ELb0ELb1ELb0ELi3ELi1ELi1ELi1ELb0EEENS1_24CollectiveEpilogueBwdGQAISD_fSG_Li384ELb0ELb1EEENS1_19SingleTileSchedulerILb0ELb0ELb0ELi96EEEEEEEEEvNT_6ParamsE,"ax",@progbits
	.align	128
.text._ZN7cutlass13device_kernelIN5flash11enable_sm90INS1_16FlashAttnBwdSm90INS1_25CollectiveMainloopBwdSm90ILi2ELi1ELi1EN4cute5tupleIJNS5_1CILi1EEES8_S8_EEENS6_IJNS7_ILi64EEENS7_ILi96EEENS7_ILi192EEEEEENS_6half_tEfNS_4arch4Sm90ELb0ELb1ELb0ELb0ELb1ELb0ELb1ELb0ELi3ELi1ELi1ELi1ELb0EEENS1_24CollectiveEpilogueBwdGQAISD_fSG_Li384ELb0ELb1EEENS1_19SingleTileSchedulerILb0ELb0ELb0ELi96EEEEEEEEEvNT_6ParamsE:
        .type           _ZN7cutlass13device_kernelIN5flash11enable_sm90INS1_16FlashAttnBwdSm90INS1_25CollectiveMainloopBwdSm90ILi2ELi1ELi1EN4cute5tupleIJNS5_1CILi1EEES8_S8_EEENS6_IJNS7_ILi64EEENS7_ILi96EEENS7_ILi192EEEEEENS_6half_tEfNS_4arch4Sm90ELb0ELb1ELb0ELb0ELb1ELb0ELb1ELb0ELi3ELi1ELi1ELi1ELb0EEENS1_24CollectiveEpilogueBwdGQAISD_fSG_Li384ELb0ELb1EEENS1_19SingleTileSchedulerILb0ELb0ELb0ELi96EEEEEEEEEvNT_6ParamsE,@function
        .size           _ZN7cutlass13device_kernelIN5flash11enable_sm90INS1_16FlashAttnBwdSm90INS1_25CollectiveMainloopBwdSm90ILi2ELi1ELi1EN4cute5tupleIJNS5_1CILi1EEES8_S8_EEENS6_IJNS7_ILi64EEENS7_ILi96EEENS7_ILi192EEEEEENS_6half_tEfNS_4arch4Sm90ELb0ELb1ELb0ELb0ELb1ELb0ELb1ELb0ELi3ELi1ELi1ELi1ELb0EEENS1_24CollectiveEpilogueBwdGQAISD_fSG_Li384ELb0ELb1EEENS1_19SingleTileSchedulerILb0ELb0ELb0ELi96EEEEEEEEEvNT_6ParamsE,(.L_x_99 - _ZN7cutlass13device_kernelIN5flash11enable_sm90INS1_16FlashAttnBwdSm90INS1_25CollectiveMainloopBwdSm90ILi2ELi1ELi1EN4cute5tupleIJNS5_1CILi1EEES8_S8_EEENS6_IJNS7_ILi64EEENS7_ILi96EEENS7_ILi192EEEEEENS_6half_tEfNS_4arch4Sm90ELb0ELb1ELb0ELb0ELb1ELb0ELb1ELb0ELi3ELi1ELi1ELi1ELb0EEENS1_24CollectiveEpilogueBwdGQAISD_fSG_Li384ELb0ELb1EEENS1_19SingleTileSchedulerILb0ELb0ELb0ELi96EEEEEEEEEvNT_6ParamsE)
        .other          _ZN7cutlass13device_kernelIN5flash11enable_sm90INS1_16FlashAttnBwdSm90INS1_25CollectiveMainloopBwdSm90ILi2ELi1ELi1EN4cute5tupleIJNS5_1CILi1EEES8_S8_EEENS6_IJNS7_ILi64EEENS7_ILi96EEENS7_ILi192EEEEEENS_6half_tEfNS_4arch4Sm90ELb0ELb1ELb0ELb0ELb1ELb0ELb1ELb0ELi3ELi1ELi1ELi1ELb0EEENS1_24CollectiveEpilogueBwdGQAISD_fSG_Li384ELb0ELb1EEENS1_19SingleTileSchedulerILb0ELb0ELb0ELi96EEEEEEEEEvNT_6ParamsE,@"STO_CUDA_ENTRY STV_DEFAULT"
_ZN7cutlass13device_kernelIN5flash11enable_sm90INS1_16FlashAttnBwdSm90INS1_25CollectiveMainloopBwdSm90ILi2ELi1ELi1EN4cute5tupleIJNS5_1CILi1EEES8_S8_EEENS6_IJNS7_ILi64EEENS7_ILi96EEENS7_ILi192EEEEEENS_6half_tEfNS_4arch4Sm90ELb0ELb1ELb0ELb0ELb1ELb0ELb1ELb0ELi3ELi1ELi1ELi1ELb0EEENS1_24CollectiveEpilogueBwdGQAISD_fSG_Li384ELb0ELb1EEENS1_19SingleTileSchedulerILb0ELb0ELb0ELi96EEEEEEEEEvNT_6ParamsE:
[----:B------:R-:W-:Y:S01]  /*0000*/  LDC R1, c[0x0][0x37c] ;  /* 0x0000df00ff017b82 */ /* 0x000fe20000000800 */
[----:B------:R-:W-:Y:S05]  /*0010*/  EXIT ;  /* 0x000000000000794d */ /* 0x000fea0003800000 */
.L_x_11:
        /* <DEDUP_REMOVED lines=14> */
.L_x_99:


//--------------------- .text._ZN7cutlass13device_kernelIN5flash11enable_sm90INS1_16FlashAttnBwdSm90INS1_25CollectiveMainloopBwdSm90ILi2ELi1ELi1EN4cute5tupleIJNS5_1CILi1EEES8_S8_EEENS6_IJNS7_ILi64EEENS7_ILi96EEENS7_ILi192EEEEEENS_6half_tEfNS_4arch4Sm90ELb0ELb1ELb0ELb1ELb0ELb0ELb1ELb0ELi3ELi1ELi1ELi1ELb0EEENS1_21CollectiveEpilogueBwdISD_SE_SG_Li384ELb1ELb1ELi3EEENS1_19SingleTileSchedulerILb1ELb0ELb0ELi96EEEEEEEEEvNT_6ParamsE --------------------------
	.section	.text._ZN7cutlass13device_kernelIN5flash11enable_sm90INS1_16FlashAttnBwdSm90INS1_25CollectiveMainloopBwdSm90ILi2ELi1ELi1EN4cute5tupleIJNS5_1CILi1EEES8_S8_EEENS6_IJNS7_ILi64EEENS7_ILi96EEENS7_ILi192EEEEEENS_6half_tEfNS_4arch4Sm90ELb0ELb1ELb0ELb1ELb0ELb0ELb1ELb0ELi3ELi1ELi1ELi1ELb0EEENS1_21CollectiveEpilogueBwdISD_SE_SG_Li384ELb1ELb1ELi3EEENS1_19SingleTileSchedulerILb1ELb0ELb0ELi96EEEEEEEEEvNT_6ParamsE,"ax",@progbits
	.align	128
.text._ZN7cutlass13device_kernelIN5flash11enable_sm90INS1_16FlashAttnBwdSm90INS1_25CollectiveMainloopBwdSm90ILi2ELi1ELi1EN4cute5tupleIJNS5_1CILi1EEES8_S8_EEENS6_IJNS7_ILi64EEENS7_ILi96EEENS7_ILi192EEEEEENS_6half_tEfNS_4arch4Sm90ELb0ELb1ELb0ELb1ELb0ELb0ELb1ELb0ELi3ELi1ELi1ELi1ELb0EEENS1_21CollectiveEpilogueBwdISD_SE_SG_Li384ELb1ELb1ELi3EEENS1_19SingleTileSchedulerILb1ELb0ELb0ELi96EEEEEEEEEvNT_6ParamsE:
        .type           _ZN7cutlass13device_kernelIN5flash11enable_sm90INS1_16FlashAttnBwdSm90INS1_25CollectiveMainloopBwdSm90ILi2ELi1ELi1EN4cute5tupleIJNS5_1CILi1EEES8_S8_EEENS6_IJNS7_ILi64EEENS7_ILi96EEENS7_ILi192EEEEEENS_6half_tEfNS_4arch4Sm90ELb0ELb1ELb0ELb1ELb0ELb0ELb1ELb0ELi3ELi1ELi1ELi1ELb0EEENS1_21CollectiveEpilogueBwdISD_SE_SG_Li384ELb1ELb1ELi3EEENS1_19SingleTileSchedulerILb1ELb0ELb0ELi96EEEEEEEEEvNT_6ParamsE,@function
        .size           _ZN7cutlass13device_kernelIN5flash11enable_sm90INS1_16FlashAttnBwdSm90INS1_25CollectiveMainloopBwdSm90ILi2ELi1ELi1EN4cute5tupleIJNS5_1CILi1EEES8_S8_EEENS6_IJNS7_ILi64EEENS7_ILi96EEENS7_ILi192EEEEEENS_6half_tEfNS_4arch4Sm90ELb0ELb1ELb0ELb1ELb0ELb0ELb1ELb0ELi3ELi1ELi1ELi1ELb0EEENS1_21CollectiveEpilogueBwdISD_SE_SG_Li384ELb1ELb1ELi3EEENS1_19SingleTileSchedulerILb1ELb0ELb0ELi96EEEEEEEEEvNT_6ParamsE,(.L_x_100 - _ZN7cutlass13device_kernelIN5flash11enable_sm90INS1_16FlashAttnBwdSm90INS1_25CollectiveMainloopBwdSm90ILi2ELi1ELi1EN4cute5tupleIJNS5_1CILi1EEES8_S8_EEENS6_IJNS7_ILi64EEENS7_ILi96EEENS7_ILi192EEEEEENS_6half_tEfNS_4arch4Sm90ELb0ELb1ELb0ELb1ELb0ELb0ELb1ELb0ELi3ELi1ELi1ELi1ELb0EEENS1_21CollectiveEpilogueBwdISD_SE_SG_Li384ELb1ELb1ELi3EEENS1_19SingleTileSchedulerILb1ELb0ELb0ELi96EEEEEEEEEvNT_6ParamsE)
        .other          _ZN7cutlass13device_kernelIN5flash11enable_sm90INS1_16FlashAttnBwdSm90INS1_25CollectiveMainloopBwdSm90ILi2ELi1ELi1EN4cute5tupleIJNS5_1CILi1EEES8_S8_EEENS6_IJNS7_ILi64EEENS7_ILi96EEENS7_ILi192EEEEEENS_6half_tEfNS_4arch4Sm90ELb0ELb1ELb0ELb1ELb0ELb0ELb1ELb0ELi3ELi1ELi1ELi1ELb0EEENS1_21CollectiveEpilogueBwdISD_SE_SG_Li384ELb1ELb1ELi3EEENS1_19SingleTileSchedulerILb1ELb0ELb0ELi96EEEEEEEEEvNT_6ParamsE,@"STO_CUDA_ENTRY STV_DEFAULT"
_ZN7cutlass13device_kernelIN5flash11enable_sm90INS1_16FlashAttnBwdSm90INS1_25CollectiveMainloopBwdSm90ILi2ELi1ELi1EN4cute5tupleIJNS5_1CILi1EEES8_S8_EEENS6_IJNS7_ILi64EEENS7_ILi96EEENS7_ILi192EEEEEENS_6half_tEfNS_4arch4Sm90ELb0ELb1ELb0ELb1ELb0ELb0ELb1ELb0ELi3ELi1ELi1ELi1ELb0EEENS1_21CollectiveEpilogueBwdISD_SE_SG_Li384ELb1ELb1ELi3EEENS1_19SingleTileSchedulerILb1ELb0ELb0ELi96EEEEEEEEEvNT_6ParamsE:
[----:B------:R-:W-:Y:S01]  /*0000*/  LDC R1, c[0x0][0x37c] ;  /* 0x0000df00ff017b82 */ /* 0x000fe20000000800 */
[----:B------:R-:W-:Y:S05]  /*0010*/  EXIT ;  /* 0x000000000000794d */ /* 0x000fea0003800000 */
.L_x_12:
        /* <DEDUP_REMOVED lines=14> */
.L_x_100:


//--------------------- .text._ZN7cutlass13device_kernelIN5flash11enable_sm90INS1_16FlashAttnBwdSm90INS1_25CollectiveMainloopBwdSm90ILi2ELi1ELi1EN4cute5tupleIJNS5_1CILi1EEES8_S8_EEENS6_IJNS7_ILi64EEENS7_ILi96EEENS7_ILi192EEEEEENS_6half_tEfNS_4arch4Sm90ELb0ELb1ELb0ELb1ELb1ELb0ELb1ELb0ELi3ELi1ELi1ELi1ELb0EEENS1_21CollectiveEpilogueBwdISD_SE_SG_Li384ELb1ELb1ELi3EEENS1_19SingleTileSchedulerILb1ELb0ELb0ELi96EEEEEEEEEvNT_6ParamsE --------------------------
	.section	.text._ZN7cutlass13device_kernelIN5flash11enable_sm90INS1_16FlashAttnBwdSm90INS1_25CollectiveMainloopBwdSm90ILi2ELi1ELi1EN4cute5tupleIJNS5_1CILi1EEES8_S8_EEENS6_IJNS7_ILi64EEENS7_ILi96EEENS7_ILi192EEEEEENS_6half_tEfNS_4arch4Sm90ELb0ELb1ELb0ELb1ELb1ELb0ELb1ELb0ELi3ELi1ELi1ELi1ELb0EEENS1_21CollectiveEpilogueBwdISD_SE_SG_Li384ELb1ELb1ELi3EEENS1_19SingleTileSchedulerILb1ELb0ELb0ELi96EEEEEEEEEvNT_6ParamsE,"ax",@progbits
	.align	128
.text._ZN7cutlass13device_kernelIN5flash11enable_sm90INS1_16FlashAttnBwdSm90INS1_25CollectiveMainloopBwdSm90ILi2ELi1ELi1EN4cute5tupleIJNS5_1CILi1EEES8_S8_EEENS6_IJNS7_ILi64EEENS7_ILi96EEENS7_ILi192EEEEEENS_6half_tEfNS_4arch4Sm90ELb0ELb1ELb0ELb1ELb1ELb0ELb1ELb0ELi3ELi1ELi1ELi1ELb0EEENS1_21CollectiveEpilogueBwdISD_SE_SG_Li384ELb1ELb1ELi3EEENS1_19SingleTileSchedulerILb1ELb0ELb0ELi96EEEEEEEEEvNT_6ParamsE:
        .type           _ZN7cutlass13device_kernelIN5flash11enable_sm90INS1_16FlashAttnBwdSm90INS1_25CollectiveMainloopBwdSm90ILi2ELi1ELi1EN4cute5tupleIJNS5_1CILi1EEES8_S8_EEENS6_IJNS7_ILi64EEENS7_ILi96EEENS7_ILi192EEEEEENS_6half_tEfNS_4arch4Sm90ELb0ELb1ELb0ELb1ELb1ELb0ELb1ELb0ELi3ELi1ELi1ELi1ELb0EEENS1_21CollectiveEpilogueBwdISD_SE_SG_Li384ELb1ELb1ELi3EEENS1_19SingleTileSchedulerILb1ELb0ELb0ELi96EEEEEEEEEvNT_6ParamsE,@function
        .size           _ZN7cutlass13device_kernelIN5flash11enable_sm90INS1_16FlashAttnBwdSm90INS1_25CollectiveMainloopBwdSm90ILi2ELi1ELi1EN4cute5tupleIJNS5_1CILi1EEES8_S8_EEENS6_IJNS7_ILi64EEENS7_ILi96EEENS7_ILi192EEEEEENS_6half_tEfNS_4arch4Sm90ELb0ELb1ELb0ELb1ELb1ELb0ELb1ELb0ELi3ELi1ELi1ELi1ELb0EEENS1_21CollectiveEpilogueBwdISD_SE_SG_Li384ELb1ELb1ELi3EEENS1_19SingleTileSchedulerILb1ELb0ELb0ELi96EEEEEEEEEvNT_6ParamsE,(.L_x_101 - _ZN7cutlass13device_kernelIN5flash11enable_sm90INS1_16FlashAttnBwdSm90INS1_25CollectiveMainloopBwdSm90ILi2ELi1ELi1EN4cute5tupleIJNS5_1CILi1EEES8_S8_EEENS6_IJNS7_ILi64EEENS7_ILi96EEENS7_ILi192EEEEEENS_6half_tEfNS_4arch4Sm90ELb0ELb1ELb0ELb1ELb1ELb0ELb1ELb0ELi3ELi1ELi1ELi1ELb0EEENS1_21CollectiveEpilogueBwdISD_SE_SG_Li384ELb1ELb1ELi3EEENS1_19SingleTileSchedulerILb1ELb0ELb0ELi96EEEEEEEEEvNT_6ParamsE)
        .other          _ZN7cutlass13device_kernelIN5flash11enable_sm90INS1_16FlashAttnBwdSm90INS1_25CollectiveMainloopBwdSm90ILi2ELi1ELi1EN4cute5tupleIJNS5_1CILi1EEES8_S8_EEENS6_IJNS7_ILi64EEENS7_ILi96EEENS7_ILi192EEEEEENS_6half_tEfNS_4arch4Sm90ELb0ELb1ELb0ELb1ELb1ELb0ELb1ELb0ELi3ELi1ELi1ELi1ELb0EEENS1_21CollectiveEpilogueBwdISD_SE_SG_Li384ELb1ELb1ELi3EEENS1_19SingleTileSchedulerILb1ELb0ELb0ELi96EEEEEEEEEvNT_6ParamsE,@"STO_CUDA_ENTRY STV_DEFAULT"
_ZN7cutlass13device_kernelIN5flash11enable_sm90INS1_16FlashAttnBwdSm90INS1_25CollectiveMainloopBwdSm90ILi2ELi1ELi1EN4cute5tupleIJNS5_1CILi1EEES8_S8_EEENS6_IJNS7_ILi64EEENS7_ILi96EEENS7_ILi192EEEEEENS_6half_tEfNS_4arch4Sm90ELb0ELb1ELb0ELb1ELb1ELb0ELb1ELb0ELi3ELi1ELi1ELi1ELb0EEENS1_21CollectiveEpilogueBwdISD_SE_SG_Li384ELb1ELb1ELi3EEENS1_19SingleTileSchedulerILb1ELb0ELb0ELi96EEEEEEEEEvNT_6ParamsE:
[----:B------:R-:W-:Y:S01]  /*0000*/  LDC R1, c[0x0][0x37c] ;  /* 0x0000df00ff017b82 */ /* 0x000fe20000000800 */
[----:B------:R-:W-:Y:S05]  /*0010*/  EXIT ;  /* 0x000000000000794d */ /* 0x000fea0003800000 */
.L_x_13:
        /* <DEDUP_REMOVED lines=14> */
.L_x_101:


//--------------------- .text._ZN7cutlass13device_kernelIN5flash11enable_sm90INS1_16FlashAttnBwdSm90INS1_25CollectiveMainloopBwdSm90ILi2ELi1ELi1EN4cute5tupleIJNS5_1CILi1EEES8_S8_EEENS6_IJNS7_ILi64EEENS7_ILi96EEENS7_ILi192EEEEEENS_6half_tEfNS_4arch4Sm90ELb0ELb1ELb0ELb1ELb0ELb0ELb1ELb0ELi3ELi1ELi1ELi1ELb0EEENS1_24CollectiveEpilogueBwdGQAISD_fSG_Li384ELb1ELb0EEENS1_19SingleTileSchedulerILb1ELb0ELb0ELi96EEEEEEEEEvNT_6ParamsE --------------------------
	.section	.text._ZN7cutlass13device_kernelIN5flash11enable_sm90INS1_16FlashAttnBwdSm90INS1_25CollectiveMainloopBwdSm90ILi2ELi1ELi1EN4cute5tupleIJNS5_1CILi1EEES8_S8_EEENS6_IJNS7_ILi64EEENS7_ILi96EEENS7_ILi192EEEEEENS_6half_tEfNS_4arch4Sm90ELb0ELb1ELb0ELb1ELb0ELb0ELb1ELb0ELi3ELi1ELi1ELi1ELb0EEENS1_24CollectiveEpilogueBwdGQAISD_fSG_Li384ELb1ELb0EEENS1_19SingleTileSchedulerILb1ELb0ELb0ELi96EEEEEEEEEvNT_6ParamsE,"ax",@progbits
	.align	128
.text._ZN7cutlass13device_kernelIN5flash11enable_sm90INS1_16FlashAttnBwdSm90INS1_25CollectiveMainloopBwdSm90ILi2ELi1ELi1EN4cute5tupleIJNS5_1CILi1EEES8_S8_EEENS6_IJNS7_ILi64EEENS7_ILi96EEENS7_ILi192EEEEEENS_6half_tEfNS_4arch4Sm90ELb0ELb1ELb0ELb1ELb0ELb0ELb1ELb0ELi3ELi1ELi1ELi1ELb0EEENS1_24CollectiveEpilogueBwdGQAISD_fSG_Li384ELb1ELb0EEENS1_19SingleTileSchedulerILb1ELb0ELb0ELi96EEEEEEEEEvNT_6ParamsE:
        .type           _ZN7cutlass13device_kernelIN5flash11enable_sm90INS1_16FlashAttnBwdSm90INS1_25CollectiveMainloopBwdSm90ILi2ELi1ELi1EN4cute5tupleIJNS5_1CILi1EEES8_S8_EEENS6_IJNS7_ILi64EEENS7_ILi96EEENS7_ILi192EEEEEENS_6half_tEfNS_4arch4Sm90ELb0ELb1ELb0ELb1ELb0ELb0ELb1ELb0ELi3ELi1ELi1ELi1ELb0EEENS1_24CollectiveEpilogueBwdGQAISD_fSG_Li384ELb1ELb0EEENS1_19SingleTileSchedulerILb1ELb0ELb0ELi96EEEEEEEEEvNT_6ParamsE,@function
        .size           _ZN7cutlass13device_kernelIN5flash11enable_sm90INS1_16FlashAttnBwdSm90INS1_25CollectiveMainloopBwdSm90ILi2ELi1ELi1EN4cute5tupleIJNS5_1CILi1EEES8_S8_EEENS6_IJNS7_ILi64EEENS7_ILi96EEENS7_ILi192EEEEEENS_6half_tEfNS_4arch4Sm90ELb0ELb1ELb0ELb1ELb0ELb0ELb1ELb0ELi3ELi1ELi1ELi1ELb0EEENS1_24CollectiveEpilogueBwdGQAISD_fSG_Li384ELb1ELb0EEENS1_19SingleTileSchedulerILb1ELb0ELb0ELi96EEEEEEEEEvNT_6ParamsE,(.L_x_102 - _ZN7cutlass13device_kernelIN5flash11enable_sm90INS1_16FlashAttnBwdSm90INS1_25CollectiveMainloopBwdSm90ILi2ELi1ELi1EN4cute5tupleIJNS5_1CILi1EEES8_S8_EEENS6_IJNS7_ILi64EEENS7_ILi96EEENS7_ILi192EEEEEENS_6half_tEfNS_4arch4Sm90ELb0ELb1ELb0ELb1ELb0ELb0ELb1ELb0ELi3ELi1ELi1ELi1ELb0EEENS1_24CollectiveEpilogueBwdGQAISD_fSG_Li384ELb1ELb0EEENS1_19SingleTileSchedulerILb1ELb0ELb0ELi96EEEEEEEEEvNT_6ParamsE)
        .other          _ZN7cutlass13device_kernelIN5flash11enable_sm90INS1_16FlashAttnBwdSm90INS1_25CollectiveMainloopBwdSm90ILi2ELi1ELi1EN4cute5tupleIJNS5_1CILi1EEES8_S8_EEENS6_IJNS7_ILi64EEENS7_ILi96EEENS7_ILi192EEEEEENS_6half_tEfNS_4arch4Sm90ELb0ELb1ELb0ELb1ELb0ELb0ELb1ELb0ELi3ELi1ELi1ELi1ELb0EEENS1_24CollectiveEpilogueBwdGQAISD_fSG_Li384ELb1ELb0EEENS1_19SingleTileSchedulerILb1ELb0ELb0ELi96EEEEEEEEEvNT_6ParamsE,@"STO_CUDA_ENTRY STV_DEFAULT"
_ZN7cutlass13device_kernelIN5flash11enable_sm90INS1_16FlashAttnBwdSm90INS1_25CollectiveMainloopBwdSm90ILi2ELi1ELi1EN4cute5tupleIJNS5_1CILi1EEES8_S8_EEENS6_IJNS7_ILi64EEENS7_ILi96EEENS7_ILi192EEEEEENS_6half_tEfNS_4arch4Sm90ELb0ELb1ELb0ELb1ELb0ELb0ELb1ELb0ELi3ELi1ELi1ELi1ELb0EEENS1_24CollectiveEpilogueBwdGQAISD_fSG_Li384ELb1ELb0EEENS1_19SingleTileSchedulerILb1ELb0ELb0ELi96EEEEEEEEEvNT_6ParamsE:
[----:B------:R-:W-:Y:S01]  /*0000*/  LDC R1, c[0x0][0x37c] ;  /* 0x0000df00ff017b82 */ /* 0x000fe20000000800 */
[----:B------:R-:W-:Y:S05]  /*0010*/  EXIT ;  /* 0x000000000000794d */ /* 0x000fea0003800000 */
.L_x_14:
        /* <DEDUP_REMOVED lines=14> */
.L_x_102:


//--------------------- .text._ZN7cutlass13device_kernelIN5flash11enable_sm90INS1_16FlashAttnBwdSm90INS1_25CollectiveMainloopBwdSm90ILi2ELi1ELi1EN4cute5tupleIJNS5_1CILi1EEES8_S8_EEENS6_IJNS7_ILi64EEENS7_ILi96EEENS7_ILi192EEEEEENS_6half_tEfNS_4arch4Sm90ELb0ELb1ELb0ELb1ELb1ELb0ELb1ELb0ELi3ELi1ELi1ELi1ELb0EEENS1_24CollectiveEpilogueBwdGQAISD_fSG_Li384ELb1ELb1EEENS1_19SingleTileSchedulerILb1ELb0ELb0ELi96EEEEEEEEEvNT_6ParamsE --------------------------
	.section	.text._ZN7cutlass13device_kernelIN5flash11enable_sm90INS1_16FlashAttnBwdSm90INS1_25CollectiveMainloopBwdSm90ILi2ELi1ELi1EN4cute5tupleIJNS5_1CILi1EEES8_S8_EEENS6_IJNS7_ILi64EEENS7_ILi96EEENS7_ILi192EEEEEENS_6half_tEfNS_4arch4Sm90ELb0ELb1ELb0ELb1ELb1ELb0ELb1ELb0ELi3ELi1ELi1ELi1ELb0EEENS1_24CollectiveEpilogueBwdGQAISD_fSG_Li384ELb1ELb1EEENS1_19SingleTileSchedulerILb1ELb0ELb0ELi96EEEEEEEEEvNT_6ParamsE,"ax",@progbits
	.align	128
.text._ZN7cutlass13device_kernelIN5flash11enable_sm90INS1_16FlashAttnBwdSm90INS1_25CollectiveMainloopBwdSm90ILi2ELi1ELi1EN4cute5tupleIJNS5_1CILi1EEES8_S8_EEENS6_IJNS7_ILi64EEENS7_ILi96EEENS7_ILi192EEEEEENS_6half_tEfNS_4arch4Sm90ELb0ELb1ELb0ELb1ELb1ELb0ELb1ELb0ELi3ELi1ELi1ELi1ELb0EEENS1_24CollectiveEpilogueBwdGQAISD_fSG_Li384ELb1ELb1EEENS1_19SingleTileSchedulerILb1ELb0ELb0ELi96EEEEEEEEEvNT_6ParamsE:
        .type           _ZN7cutlass13device_kernelIN5flash11enable_sm90INS1_16FlashAttnBwdSm90INS1_25CollectiveMainloopBwdSm90ILi2ELi1ELi1EN4cute5tupleIJNS5_1CILi1EEES8_S8_EEENS6_IJNS7_ILi64EEENS7_ILi96EEENS7_ILi192EEEEEENS_6half_tEfNS_4arch4Sm90ELb0ELb1ELb0ELb1ELb1ELb0ELb1ELb0ELi3ELi1ELi1ELi1ELb0EEENS1_24CollectiveEpilogueBwdGQAISD_fSG_Li384ELb1ELb1EEENS1_19SingleTileSchedulerILb1ELb0ELb0ELi96EEEEEEEEEvNT_6ParamsE,@function
        .size           _ZN7cutlass13device_kernelIN5flash11enable_sm90INS1_16FlashAttnBwdSm90INS1_25CollectiveMainloopBwdSm90ILi2ELi1ELi1EN4cute5tupleIJNS5_1CILi1EEES8_S8_EEENS6_IJNS7_ILi64EEENS7_ILi96EEENS7_ILi192EEEEEENS_6half_tEfNS_4arch4Sm90ELb0ELb1ELb0ELb1ELb1ELb0ELb1ELb0ELi3ELi1ELi1ELi1ELb0EEENS1_24CollectiveEpilogueBwdGQAISD_fSG_Li384ELb1ELb1EEENS1_19SingleTileSchedulerILb1ELb0ELb0ELi96EEEEEEEEEvNT_6ParamsE,(.L_x_103 - _ZN7cutlass13device_kernelIN5flash11enable_sm90INS1_16FlashAttnBwdSm90INS1_25CollectiveMainloopBwdSm90ILi2ELi1ELi1EN4cute5tupleIJNS5_1CILi1EEES8_S8_EEENS6_IJNS7_ILi64EEENS7_ILi96EEENS7_ILi192EEEEEENS_6half_tEfNS_4arch4Sm90ELb0ELb1ELb0ELb1ELb1ELb0ELb1ELb0ELi3ELi1ELi1ELi1ELb0EEENS1_24CollectiveEpilogueBwdGQAISD_fSG_Li384ELb1ELb1EEENS1_19SingleTileSchedulerILb1ELb0ELb0ELi96EEEEEEEEEvNT_6ParamsE)
        .other          _ZN7cutlass13device_kernelIN5flash11enable_sm90INS1_16FlashAttnBwdSm90INS1_25CollectiveMainloopBwdSm90ILi2ELi1ELi1EN4cute5tupleIJNS5_1CILi1EEES8_S8_EEENS6_IJNS7_ILi64EEENS7_ILi96EEENS7_ILi192EEEEEENS_6half_tEfNS_4arch4Sm90ELb0ELb1ELb0ELb1ELb1ELb0ELb1ELb0ELi3ELi1ELi1ELi1ELb0EEENS1_24CollectiveEpilogueBwdGQAISD_fSG_Li384ELb1ELb1EEENS1_19SingleTileSchedulerILb1ELb0ELb0ELi96EEEEEEEEEvNT_6ParamsE,@"STO_CUDA_ENTRY STV_DEFAULT"
_ZN7cutlass13device_kernelIN5flash11enable_sm90INS1_16FlashAttnBwdSm90INS1_25CollectiveMainloopBwdSm90ILi2ELi1ELi1EN4cute5tupleIJNS5_1CILi1EEES8_S8_EEENS6_IJNS7_ILi64EEENS7_ILi96EEENS7_ILi192EEEEEENS_6half_tEfNS_4arch4Sm90ELb0ELb1ELb0ELb1ELb1ELb0ELb1ELb0ELi3ELi1ELi1ELi1ELb0EEENS1_24CollectiveEpilogueBwdGQAISD_fSG_Li384ELb1ELb1EEENS1_19SingleTileSchedulerILb1ELb0ELb0ELi96EEEEEEEEEvNT_6ParamsE:
[----:B------:R-:W-:Y:S01]  /*0000*/  LDC R1, c[0x0][0x37c] ;  /* 0x0000df00ff017b82 */ /* 0x000fe20000000800 */
[----:B------:R-:W-:Y:S05]  /*0010*/  EXIT ;  /* 0x000000000000794d */ /* 0x000fea0003800000 */
.L_x_15:
        /* <DEDUP_REMOVED lines=14> */
.L_x_103:


//--------------------- .text._ZN7cutlass13device_kernelIN5flash11enable_sm90INS1_16FlashAttnBwdSm90INS1_25CollectiveMainloopBwdSm90ILi2ELi1ELi1EN4cute5tupleIJNS5_1CILi1EEES8_S8_EEENS6_IJNS7_ILi64EEENS7_ILi96EEENS7_ILi192EEEEEENS_6half_tEfNS_4arch4Sm90ELb1ELb0ELb0ELb0ELb0ELb0ELb1ELb0ELi3ELi1ELi1ELi1ELb0EEENS1_21CollectiveEpilogueBwdISD_SE_SG_Li384ELb0ELb1ELi3EEENS1_25SingleTileBwdLPTSchedulerILb0ELi96ELb0EEEEEEEEEvNT_6ParamsE --------------------------
	.section	.text._ZN7cutlass13device_kernelIN5flash11enable_sm90INS1_16FlashAttnBwdSm90INS1_25CollectiveMainloopBwdSm90ILi2ELi1ELi1EN4cute5tupleIJNS5_1CILi1EEES8_S8_EEENS6_IJNS7_ILi64EEENS7_ILi96EEENS7_ILi192EEEEEENS_6half_tEfNS_4arch4Sm90ELb1ELb0ELb0ELb0ELb0ELb0ELb1ELb0ELi3ELi1ELi1ELi1ELb0EEENS1_21CollectiveEpilogueBwdISD_SE_SG_Li384ELb0ELb1ELi3EEENS1_25SingleTileBwdLPTSchedulerILb0ELi96ELb0EEEEEEEEEvNT_6ParamsE,"ax",@progbits
	.align	128
.text._ZN7cutlass13device_kernelIN5flash11enable_sm90INS1_16FlashAttnBwdSm90INS1_25CollectiveMainloopBwdSm90ILi2ELi1ELi1EN4cute5tupleIJNS5_1CILi1EEES8_S8_EEENS6_IJNS7_ILi64EEENS7_ILi96EEENS7_ILi192EEEEEENS_6half_tEfNS_4arch4Sm90ELb1ELb0ELb0ELb0ELb0ELb0ELb1ELb0ELi3ELi1ELi1ELi1ELb0EEENS1_21CollectiveEpilogueBwdISD_SE_SG_Li384ELb0ELb1ELi3EEENS1_25SingleTileBwdLPTSchedulerILb0ELi96ELb0EEEEEEEEEvNT_6ParamsE:
        .type           _ZN7cutlass13device_kernelIN5flash11enable_sm90INS1_16FlashAttnBwdSm90INS1_25CollectiveMainloopBwdSm90ILi2ELi1ELi1EN4cute5tupleIJNS5_1CILi1EEES8_S8_EEENS6_IJNS7_ILi64EEENS7_ILi96EEENS7_ILi192EEEEEENS_6half_tEfNS_4arch4Sm90ELb1ELb0ELb0ELb0ELb0ELb0ELb1ELb0ELi3ELi1ELi1ELi1ELb0EEENS1_21CollectiveEpilogueBwdISD_SE_SG_Li384ELb0ELb1ELi3EEENS1_25SingleTileBwdLPTSchedulerILb0ELi96ELb0EEEEEEEEEvNT_6ParamsE,@function
        .size           _ZN7cutlass13device_kernelIN5flash11enable_sm90INS1_16FlashAttnBwdSm90INS1_25CollectiveMainloopBwdSm90ILi2ELi1ELi1EN4cute5tupleIJNS5_1CILi1EEES8_S8_EEENS6_IJNS7_ILi64EEENS7_ILi96EEENS7_ILi192EEEEEENS_6half_tEfNS_4arch4Sm90ELb1ELb0ELb0ELb0ELb0ELb0ELb1ELb0ELi3ELi1ELi1ELi1ELb0EEENS1_21CollectiveEpilogueBwdISD_SE_SG_Li384ELb0ELb1ELi3EEENS1_25SingleTileBwdLPTSchedulerILb0ELi96ELb0EEEEEEEEEvNT_6ParamsE,(.L_x_104 - _ZN7cutlass13device_kernelIN5flash11enable_sm90INS1_16FlashAttnBwdSm90INS1_25CollectiveMainloopBwdSm90ILi2ELi1ELi1EN4cute5tupleIJNS5_1CILi1EEES8_S8_EEENS6_IJNS7_ILi64EEENS7_ILi96EEENS7_ILi192EEEEEENS_6half_tEfNS_4arch4Sm90ELb1ELb0ELb0ELb0ELb0ELb0ELb1ELb0ELi3ELi1ELi1ELi1ELb0EEENS1_21CollectiveEpilogueBwdISD_SE_SG_Li384ELb0ELb1ELi3EEENS1_25SingleTileBwdLPTSchedulerILb0ELi96ELb0EEEEEEEEEvNT_6ParamsE)
        .other          _ZN7cutlass13device_kernelIN5flash11enable_sm90INS1_16FlashAttnBwdSm90INS1_25CollectiveMainloopBwdSm90ILi2ELi1ELi1EN4cute5tupleIJNS5_1CILi1EEES8_S8_EEENS6_IJNS7_ILi64EEENS7_ILi96EEENS7_ILi192EEEEEENS_6half_tEfNS_4arch4Sm90ELb1ELb0ELb0ELb0ELb0ELb0ELb1ELb0ELi3ELi1ELi1ELi1ELb0EEENS1_21CollectiveEpilogueBwdISD_SE_SG_Li384ELb0ELb1ELi3EEENS1_25SingleTileBwdLPTSchedulerILb0ELi96ELb0EEEEEEEEEvNT_6ParamsE,@"STO_CUDA_ENTRY STV_DEFAULT"
_ZN7cutlass13device_kernelIN5flash11enable_sm90INS1_16FlashAttnBwdSm90INS1_25CollectiveMainloopBwdSm90ILi2ELi1ELi1EN4cute5tupleIJNS5_1CILi1EEES8_S8_EEENS6_IJNS7_ILi64EEENS7_ILi96EEENS7_ILi192EEEEEENS_6half_tEfNS_4arch4Sm90ELb1ELb0ELb0ELb0ELb0ELb0ELb1ELb0ELi3ELi1ELi1ELi1ELb0EEENS1_21CollectiveEpilogueBwdISD_SE_SG_Li384ELb0ELb1ELi3EEENS1_25SingleTileBwdLPTSchedulerILb0ELi96ELb0EEEEEEEEEvNT_6ParamsE:
[----:B------:R-:W-:Y:S01]  /*0000*/  LDC R1, c[0x0][0x37c] ;  /* 0x0000df00ff017b82 */ /* 0x000fe20000000800 */
[----:B------:R-:W-:Y:S05]  /*0010*/  EXIT ;  /* 0x000000000000794d */ /* 0x000fea0003800000 */
.L_x_16:
        /* <DEDUP_REMOVED lines=14> */
.L_x_104:


//--------------------- .text._ZN7cutlass13device_kernelIN5flash11enable_sm90INS1_16FlashAttnBwdSm90INS1_25CollectiveMainloopBwdSm90ILi2ELi1ELi1EN4cute5tupleIJNS5_1CILi1EEES8_S8_EEENS6_IJNS7_ILi64EEENS7_ILi96EEENS7_ILi192EEEEEENS_6half_tEfNS_4arch4Sm90ELb1ELb0ELb0ELb0ELb1ELb0ELb1ELb0ELi3ELi1ELi1ELi1ELb0EEENS1_21CollectiveEpilogueBwdISD_SE_SG_Li384ELb0ELb1ELi3EEENS1_25SingleTileBwdLPTSchedulerILb0ELi96ELb1EEEEEEEEEvNT_6ParamsE --------------------------
	.section	.text._ZN7cutlass13device_kernelIN5flash11enable_sm90INS1_16FlashAttnBwdSm90INS1_25CollectiveMainloopBwdSm90ILi2ELi1ELi1EN4cute5tupleIJNS5_1CILi1EEES8_S8_EEENS6_IJNS7_ILi64EEENS7_ILi96EEENS7_ILi192EEEEEENS_6half_tEfNS_4arch4Sm90ELb1ELb0ELb0ELb0ELb1ELb0ELb1ELb0ELi3ELi1ELi1ELi1ELb0EEENS1_21CollectiveEpilogueBwdISD_SE_SG_Li384ELb0ELb1ELi3EEENS1_25SingleTileBwdLPTSchedulerILb0ELi96ELb1EEEEEEEEEvNT_6ParamsE,"ax",@progbits
	.align	128
.text._ZN7cutlass13device_kernelIN5flash11enable_sm90INS1_16FlashAttnBwdSm90INS1_25CollectiveMainloopBwdSm90ILi2ELi1ELi1EN4cute5tupleIJNS5_1CILi1EEES8_S8_EEENS6_IJNS7_ILi64EEENS7_ILi96EEENS7_ILi192EEEEEENS_6half_tEfNS_4arch4Sm90ELb1ELb0ELb0ELb0ELb1ELb0ELb1ELb0ELi3ELi1ELi1ELi1ELb0EEENS1_21CollectiveEpilogueBwdISD_SE_SG_Li384ELb0ELb1ELi3EEENS1_25SingleTileBwdLPTSchedulerILb0ELi96ELb1EEEEEEEEEvNT_6ParamsE:
        .type           _ZN7cutlass13device_kernelIN5flash11enable_sm90INS1_16FlashAttnBwdSm90INS1_25CollectiveMainloopBwdSm90ILi2ELi1ELi1EN4cute5tupleIJNS5_1CILi1EEES8_S8_EEENS6_IJNS7_ILi64EEENS7_ILi96EEENS7_ILi192EEEEEENS_6half_tEfNS_4arch4Sm90ELb1ELb0ELb0ELb0ELb1ELb0ELb1ELb0ELi3ELi1ELi1ELi1ELb0EEENS1_21CollectiveEpilogueBwdISD_SE_SG_Li384ELb0ELb1ELi3EEENS1_25SingleTileBwdLPTSchedulerILb0ELi96ELb1EEEEEEEEEvNT_6ParamsE,@function
        .size           _ZN7cutlass13device_kernelIN5flash11enable_sm90INS1_16FlashAttnBwdSm90INS1_25CollectiveMainloopBwdSm90ILi2ELi1ELi1EN4cute5tupleIJNS5_1CILi1EEES8_S8_EEENS6_IJNS7_ILi64EEENS7_ILi96EEENS7_ILi192EEEEEENS_6half_tEfNS_4arch4Sm90ELb1ELb0ELb0ELb0ELb1ELb0ELb1ELb0ELi3ELi1ELi1ELi1ELb0EEENS1_21CollectiveEpilogueBwdISD_SE_SG_Li384ELb0ELb1ELi3EEENS1_25SingleTileBwdLPTSchedulerILb0ELi96ELb1EEEEEEEEEvNT_6ParamsE,(.L_x_105 - _ZN7cutlass13device_kernelIN5flash11enable_sm90INS1_16FlashAttnBwdSm90INS1_25CollectiveMainloopBwdSm90ILi2ELi1ELi1EN4cute5tupleIJNS5_1CILi1EEES8_S8_EEENS6_IJNS7_ILi64EEENS7_ILi96EEENS7_ILi192EEEEEENS_6half_tEfNS_4arch4Sm90ELb1ELb0ELb0ELb0ELb1ELb0ELb1ELb0ELi3ELi1ELi1ELi1ELb0EEENS1_21CollectiveEpilogueBwdISD_SE_SG_Li384ELb0ELb1ELi3EEENS1_25SingleTileBwdLPTSchedulerILb0ELi96ELb1EEEEEEEEEvNT_6ParamsE)
        .other          _ZN7cutlass13device_kernelIN5flash11enable_sm90INS1_16FlashAttnBwdSm90INS1_25CollectiveMainloopBwdSm90ILi2ELi1ELi1EN4cute5tupleIJNS5_1CILi1EEES8_S8_EEENS6_IJNS7_ILi64EEENS7_ILi96EEENS7_ILi192EEEEEENS_6half_tEfNS_4arch4Sm90ELb1ELb0ELb0ELb0ELb1ELb0ELb1ELb0ELi3ELi1ELi1ELi1ELb0EEENS1_21CollectiveEpilogueBwdISD_SE_SG_Li384ELb0ELb1ELi3EEENS1_25SingleTileBwdLPTSchedulerILb0ELi96ELb1EEEEEEEEEvNT_6ParamsE,@"STO_CUDA_ENTRY STV_DEFAULT"
_ZN7cutlass13device_kernelIN5flash11enable_sm90INS1_16FlashAttnBwdSm90INS1_25CollectiveMainloopBwdSm90ILi2ELi1ELi1EN4cute5tupleIJNS5_1CILi1EEES8_S8_EEENS6_IJNS7_ILi64EEENS7_ILi96EEENS7_ILi192EEEEEENS_6half_tEfNS_4arch4Sm90ELb1ELb0ELb0ELb0ELb1ELb0ELb1ELb0ELi3ELi1ELi1ELi1ELb0EEENS1_21CollectiveEpilogueBwdISD_SE_SG_Li384ELb0ELb1ELi3EEENS1_25SingleTileBwdLPTSchedulerILb0ELi96ELb1EEEEEEEEEvNT_6ParamsE:
[----:B------:R-:W-:Y:S01]  /*0000*/  LDC R1, c[0x0][0x37c] ;  /* 0x0000df00ff017b82 */ /* 0x000fe20000000800 */
[----:B------:R-:W-:Y:S05]  /*0010*/  EXIT ;  /* 0x000000000000794d */ /* 0x000fea0003800000 */
.L_x_17:
        /* <DEDUP_REMOVED lines=14> */
.L_x_105:


//--------------------- .text._ZN7cutlass13device_kernelIN5flash11enable_sm90INS1_16FlashAttnBwdSm90INS1_25CollectiveMainloopBwdSm90ILi2ELi1ELi1EN4cute5tupleIJNS5_1CILi1EEES8_S8_EEENS6_IJNS7_ILi64EEENS7_ILi96EEENS7_ILi192EEEEEENS_6half_tEfNS_4arch4Sm90ELb1ELb0ELb0ELb0ELb0ELb0ELb1ELb0ELi3ELi1ELi1ELi1ELb0EEENS1_24CollectiveEpilogueBwdGQAISD_fSG_Li384ELb0ELb0EEENS1_25SingleTileBwdLPTSchedulerILb0ELi96ELb0EEEEEEEEEvNT_6ParamsE --------------------------
	.section	.text._ZN7cutlass13device_kernelIN5flash11enable_sm90INS1_16FlashAttnBwdSm90INS1_25CollectiveMainloopBwdSm90ILi2ELi1ELi1EN4cute5tupleIJNS5_1CILi1EEES8_S8_EEENS6_IJNS7_ILi64EEENS7_ILi96EEENS7_ILi192EEEEEENS_6half_tEfNS_4arch4Sm90ELb1ELb0ELb0ELb0ELb0ELb0ELb1ELb0ELi3ELi1ELi1ELi1ELb0EEENS1_24CollectiveEpilogueBwdGQAISD_fSG_Li384ELb0ELb0EEENS1_25SingleTileBwdLPTSchedulerILb0ELi96ELb0EEEEEEEEEvNT_6ParamsE,"ax",@progbits
	.align	128
.text._ZN7cutlass13device_kernelIN5flash11enable_sm90INS1_16FlashAttnBwdSm90INS1_25CollectiveMainloopBwdSm90ILi2ELi1ELi1EN4cute5tupleIJNS5_1CILi1EEES8_S8_EEENS6_IJNS7_ILi64EEENS7_ILi96EEENS7_ILi192EEEEEENS_6half_tEfNS_4arch4Sm90ELb1ELb0ELb0ELb0ELb0ELb0ELb1ELb0ELi3ELi1ELi1ELi1ELb0EEENS1_24CollectiveEpilogueBwdGQAISD_fSG_Li384ELb0ELb0EEENS1_25SingleTileBwdLPTSchedulerILb0ELi96ELb0EEEEEEEEEvNT_6ParamsE:
        .type           _ZN7cutlass13device_kernelIN5flash11enable_sm90INS1_16FlashAttnBwdSm90INS1_25CollectiveMainloopBwdSm90ILi2ELi1ELi1EN4cute5tupleIJNS5_1CILi1EEES8_S8_EEENS6_IJNS7_ILi64EEENS7_ILi96EEENS7_ILi192EEEEEENS_6half_tEfNS_4arch4Sm90ELb1ELb0ELb0ELb0ELb0ELb0ELb1ELb0ELi3ELi1ELi1ELi1ELb0EEENS1_24CollectiveEpilogueBwdGQAISD_fSG_Li384ELb0ELb0EEENS1_25SingleTileBwdLPTSchedulerILb0ELi96ELb0EEEEEEEEEvNT_6ParamsE,@function
        .size           _ZN7cutlass13device_kernelIN5flash11enable_sm90INS1_16FlashAttnBwdSm90INS1_25CollectiveMainloopBwdSm90ILi2ELi1ELi1EN4cute5tupleIJNS5_1CILi1EEES8_S8_EEENS6_IJNS7_ILi64EEENS7_ILi96EEENS7_ILi192EEEEEENS_6half_tEfNS_4arch4Sm90ELb1ELb0ELb0ELb0ELb0ELb0ELb1ELb0ELi3ELi1ELi1ELi1ELb0EEENS1_24CollectiveEpilogueBwdGQAISD_fSG_Li384ELb0ELb0EEENS1_25SingleTileBwdLPTSchedulerILb0ELi96ELb0EEEEEEEEEvNT_6ParamsE,(.L_x_106 - _ZN7cutlass13device_kernelIN5flash11enable_sm90INS1_16FlashAttnBwdSm90INS1_25CollectiveMainloopBwdSm90ILi2ELi1ELi1EN4cute5tupleIJNS5_1CILi1EEES8_S8_EEENS6_IJNS7_ILi64EEENS7_ILi96EEENS7_ILi192EEEEEENS_6half_tEfNS_4arch4Sm90ELb1ELb0ELb0ELb0ELb0ELb0ELb1ELb0ELi3ELi1ELi1ELi1ELb0EEENS1_24CollectiveEpilogueBwdGQAISD_fSG_Li384ELb0ELb0EEENS1_25SingleTileBwdLPTSchedulerILb0ELi96ELb0EEEEEEEEEvNT_6ParamsE)
        .other          _ZN7cutlass13device_kernelIN5flash11enable_sm90INS1_16FlashAttnBwdSm90INS1_25CollectiveMainloopBwdSm90ILi2ELi1ELi1EN4cute5tupleIJNS5_1CILi1EEES8_S8_EEENS6_IJNS7_ILi64EEENS7_ILi96EEENS7_ILi192EEEEEENS_6half_tEfNS_4arch4Sm90ELb1ELb0ELb0ELb0ELb0ELb0ELb1ELb0ELi3ELi1ELi1ELi1ELb0EEENS1_24CollectiveEpilogueBwdGQAISD_fSG_Li384ELb0ELb0EEENS1_25SingleTileBwdLPTSchedulerILb0ELi96ELb0EEEEEEEEEvNT_6ParamsE,@"STO_CUDA_ENTRY STV_DEFAULT"
_ZN7cutlass13device_kernelIN5flash11enable_sm90INS1_16FlashAttnBwdSm90INS1_25CollectiveMainloopBwdSm90ILi2ELi1ELi1EN4cute5tupleIJNS5_1CILi1EEES8_S8_EEENS6_IJNS7_ILi64EEENS7_ILi96EEENS7_ILi192EEEEEENS_6half_tEfNS_4arch4Sm90ELb1ELb0ELb0ELb0ELb0ELb0ELb1ELb0ELi3ELi1ELi1ELi1ELb0EEENS1_24CollectiveEpilogueBwdGQAISD_fSG_Li384ELb0ELb0EEENS1_25SingleTileBwdLPTSchedulerILb0ELi96ELb0EEEEEEEEEvNT_6ParamsE:
[----:B------:R-:W-:Y:S01]  /*0000*/  LDC R1, c[0x0][0x37c] ;  /* 0x0000df00ff017b82 */ /* 0x000fe20000000800 */
[----:B------:R-:W-:Y:S05]  /*0010*/  EXIT ;  /* 0x000000000000794d */ /* 0x000fea0003800000 */
.L_x_18:
        /* <DEDUP_REMOVED lines=14> */
.L_x_106:


//--------------------- .text._ZN7cutlass13device_kernelIN5flash11enable_sm90INS1_16FlashAttnBwdSm90INS1_25CollectiveMainloopBwdSm90ILi2ELi1ELi1EN4cute5tupleIJNS5_1CILi1EEES8_S8_EEENS6_IJNS7_ILi64EEENS7_ILi96EEENS7_ILi192EEEEEENS_6half_tEfNS_4arch4Sm90ELb1ELb0ELb0ELb0ELb1ELb0ELb1ELb0ELi3ELi1ELi1ELi1ELb0EEENS1_24CollectiveEpilogueBwdGQAISD_fSG_Li384ELb0ELb1EEENS1_25SingleTileBwdLPTSchedulerILb0ELi96ELb1EEEEEEEEEvNT_6ParamsE --------------------------
	.section	.text._ZN7cutlass13device_kernelIN5flash11enable_sm90INS1_16FlashAttnBwdSm90INS1_25CollectiveMainloopBwdSm90ILi2ELi1ELi1EN4cute5tupleIJNS5_1CILi1EEES8_S8_EEENS6_IJNS7_ILi64EEENS7_ILi96EEENS7_ILi192EEEEEENS_6half_tEfNS_4arch4Sm90ELb1ELb0ELb0ELb0ELb1ELb0ELb1ELb0ELi3ELi1ELi1ELi1ELb0EEENS1_24CollectiveEpilogueBwdGQAISD_fSG_Li384ELb0ELb1EEENS1_25SingleTileBwdLPTSchedulerILb0ELi96ELb1EEEEEEEEEvNT_6ParamsE,"ax",@progbits
	.align	128
.text._ZN7cutlass13device_kernelIN5flash11enable_sm90INS1_16FlashAttnBwdSm90INS1_25CollectiveMainloopBwdSm90ILi2ELi1ELi1EN4cute5tupleIJNS5_1CILi1EEES8_S8_EEENS6_IJNS7_ILi64EEENS7_ILi96EEENS7_ILi192EEEEEENS_6half_tEfNS_4arch4Sm90ELb1ELb0ELb0ELb0ELb1ELb0ELb1ELb0ELi3ELi1ELi1ELi1ELb0EEENS1_24CollectiveEpilogueBwdGQAISD_fSG_Li384ELb0ELb1EEENS1_25SingleTileBwdLPTSchedulerILb0ELi96ELb1EEEEEEEEEvNT_6ParamsE:
        .type           _ZN7cutlass13device_kernelIN5flash11enable_sm90INS1_16FlashAttnBwdSm90INS1_25CollectiveMainloopBwdSm90ILi2ELi1ELi1EN4cute5tupleIJNS5_1CILi1EEES8_S8_EEENS6_IJNS7_ILi64EEENS7_ILi96EEENS7_ILi192EEEEEENS_6half_tEfNS_4arch4Sm90ELb1ELb0ELb0ELb0ELb1ELb0ELb1ELb0ELi3ELi1ELi1ELi1ELb0EEENS1_24CollectiveEpilogueBwdGQAISD_fSG_Li384ELb0ELb1EEENS1_25SingleTileBwdLPTSchedulerILb0ELi96ELb1EEEEEEEEEvNT_6ParamsE,@function
        .size           _ZN7cutlass13device_kernelIN5flash11enable_sm90INS1_16FlashAttnBwdSm90INS1_25CollectiveMainloopBwdSm90ILi2ELi1ELi1EN4cute5tupleIJNS5_1CILi1EEES8_S8_EEENS6_IJNS7_ILi64EEENS7_ILi96EEENS7_ILi192EEEEEENS_6half_tEfNS_4arch4Sm90ELb1ELb0ELb0ELb0ELb1ELb0ELb1ELb0ELi3ELi1ELi1ELi1ELb0EEENS1_24CollectiveEpilogueBwdGQAISD_fSG_Li384ELb0ELb1EEENS1_25SingleTileBwdLPTSchedulerILb0ELi96ELb1EEEEEEEEEvNT_6ParamsE,(.L_x_107 - _ZN7cutlass13device_kernelIN5flash11enable_sm90INS1_16FlashAttnBwdSm90INS1_25CollectiveMainloopBwdSm90ILi2ELi1ELi1EN4cute5tupleIJNS5_1CILi1EEES8_S8_EEENS6_IJNS7_ILi64EEENS7_ILi96EEENS7_ILi192EEEEEENS_6half_tEfNS_4arch4Sm90ELb1ELb0ELb0ELb0ELb1ELb0ELb1ELb0ELi3ELi1ELi1ELi1ELb0EEENS1_24CollectiveEpilogueBwdGQAISD_fSG_Li384ELb0ELb1EEENS1_25SingleTileBwdLPTSchedulerILb0ELi96ELb1EEEEEEEEEvNT_6ParamsE)
        .other          _ZN7cutlass13device_kernelIN5flash11enable_sm90INS1_16FlashAttnBwdSm90INS1_25CollectiveMainloopBwdSm90ILi2ELi1ELi1EN4cute5tupleIJNS5_1CILi1EEES8_S8_EEENS6_IJNS7_ILi64EEENS7_ILi96EEENS7_ILi192EEEEEENS_6half_tEfNS_4arch4Sm90ELb1ELb0ELb0ELb0ELb1ELb0ELb1ELb0ELi3ELi1ELi1ELi1ELb0EEENS1_24CollectiveEpilogueBwdGQAISD_fSG_Li384ELb0ELb1EEENS1_25SingleTileBwdLPTSchedulerILb0ELi96ELb1EEEEEEEEEvNT_6ParamsE,@"STO_CUDA_ENTRY STV_DEFAULT"
_ZN7cutlass13device_kernelIN5flash11enable_sm90INS1_16FlashAttnBwdSm90INS1_25CollectiveMainloopBwdSm90ILi2ELi1ELi1EN4cute5tupleIJNS5_1CILi1EEES8_S8_EEENS6_IJNS7_ILi64EEENS7_ILi96EEENS7_ILi192EEEEEENS_6half_tEfNS_4arch4Sm90ELb1ELb0ELb0ELb0ELb1ELb0ELb1ELb0ELi3ELi1ELi1ELi1ELb0EEENS1_24CollectiveEpilogueBwdGQAISD_fSG_Li384ELb0ELb1EEENS1_25SingleTileBwdLPTSchedulerILb0ELi96ELb1EEEEEEEEEvNT_6ParamsE:
[----:B------:R-:W-:Y:S01]  /*0000*/  LDC R1, c[0x0][0x37c] ;  /* 0x0000df00ff017b82 */ /* 0x000fe20000000800 */
[----:B------:R-:W-:Y:S05]  /*0010*/  EXIT ;  /* 0x000000000000794d */ /* 0x000fea0003800000 */
.L_x_19:
        /* <DEDUP_REMOVED lines=14> */
.L_x_107:


//--------------------- .text._ZN7cutlass13device_kernelIN5flash22FlashAttnBwdPreprocessIN4cute5tupleIJNS3_1CILi64EEENS5_ILi192EEEEEENS_6half_tEfNS_4arch4Sm90ELb1ELb0EEEEEvNT_6ParamsE --------------------------
	.section	.text._ZN7cutlass13device_kernelIN5flash22FlashAttnBwdPreprocessIN4cute5tupleIJNS3_1CILi64EEENS5_ILi192EEEEEENS_6half_tEfNS_4arch4Sm90ELb1ELb0EEEEEvNT_6ParamsE,"ax",@progbits
	.align	128
.text._ZN7cutlass13device_kernelIN5flash22FlashAttnBwdPreprocessIN4cute5tupleIJNS3_1CILi64EEENS5_ILi192EEEEEENS_6half_tEfNS_4arch4Sm90ELb1ELb0EEEEEvNT_6ParamsE:
        .type           _ZN7cutlass13device_kernelIN5flash22FlashAttnBwdPreprocessIN4cute5tupleIJNS3_1CILi64EEENS5_ILi192EEEEEENS_6half_tEfNS_4arch4Sm90ELb1ELb0EEEEEvNT_6ParamsE,@function
        .size           _ZN7cutlass13device_kernelIN5flash22FlashAttnBwdPreprocessIN4cute5tupleIJNS3_1CILi64EEENS5_ILi192EEEEEENS_6half_tEfNS_4arch4Sm90ELb1ELb0EEEEEvNT_6ParamsE,(.L_x_108 - _ZN7cutlass13device_kernelIN5flash22FlashAttnBwdPreprocessIN4cute5tupleIJNS3_1CILi64EEENS5_ILi192EEEEEENS_6half_tEfNS_4arch4Sm90ELb1ELb0EEEEEvNT_6ParamsE)
        .other          _ZN7cutlass13device_kernelIN5flash22FlashAttnBwdPreprocessIN4cute5tupleIJNS3_1CILi64EEENS5_ILi192EEEEEENS_6half_tEfNS_4arch4Sm90ELb1ELb0EEEEEvNT_6ParamsE,@"STO_CUDA_ENTRY STV_DEFAULT"
_ZN7cutlass13device_kernelIN5flash22FlashAttnBwdPreprocessIN4cute5tupleIJNS3_1CILi64EEENS5_ILi192EEEEEENS_6half_tEfNS_4arch4Sm90ELb1ELb0EEEEEvNT_6ParamsE:
[----:B------:R-:W-:Y:S01]  /*0000*/  LDC R1, c[0x0][0x37c] ;  /* 0x0000df00ff017b82 */ /* 0x000fe20000000800 */
[----:B------:R-:W0:Y:S07]  /*0010*/  S2R R57, SR_CTAID.X ;  /* 0x0000000000397919 */ /* 0x000e2e0000002500 */
[----:B------:R-:W1:Y:S01]  /*0020*/  LDC R3, c[0x0][0x388] ;  /* 0x0000e200ff037b82 */ /* 0x000e620000000800 */
[----:B------:R-:W2:Y:S01]  /*0030*/  LDCU.64 UR4, c[0x0][0x358] ;  /* 0x00006b00ff0477ac */ /* 0x000ea20008000a00 */
[----:B------:R-:W-:Y:S01]  /*0040*/  MOV R74, 0x7f800000 ;  /* 0x7f800000004a7802 */ /* 0x000fe20000000f00 */
[----:B------:R-:W3:Y:S05]  /*0050*/  S2R R59, SR_TID.X ;  /* 0x00000000003b7919 */ /* 0x000eea0000002100 */
[----:B------:R-:W4:Y:S08]  /*0060*/  S2UR UR6, SR_CTAID.Y ;  /* 0x00000000000679c3 */ /* 0x000f300000002600 */
[----:B------:R-:W4:Y:S08]  /*0070*/  LDC.64 R6, c[0x0][0x400] ;  /* 0x00010000ff067b82 */ /* 0x000f300000000a00 */
[----:B------:R-:W2:Y:S01]  /*0080*/  S2UR UR7, SR_CTAID.Z ;  /* 0x00000000000779c3 */ /* 0x000ea20000002700 */
[----:B0-----:R-:W-:-:S07]  /*0090*/  SHF.L.U32 R2, R57, 0x6, RZ ;  /* 0x0000000639027819 */ /* 0x001fce00000006ff */
[----:B------:R-:W2:Y:S01]  /*00a0*/  LDC.64 R8, c[0x0][0x408] ;  /* 0x00010200ff087b82 */ /* 0x000ea20000000a00 */
[----:B-1----:R-:W-:-:S04]  /*00b0*/  IADD3 R61, PT, PT, -R2, R3, RZ ;  /* 0x00000003023d7210 */ /* 0x002fc80007ffe1ff */
[----:B---3--:R-:W-:-:S03]  /*00c0*/  ISETP.GE.AND P0, PT, R59, R61, PT ;  /* 0x0000003d3b00720c */ /* 0x008fc60003f06270 */
[----:B------:R-:W0:Y:S01]  /*00d0*/  LDC.64 R12, c[0x0][0x3c0] ;  /* 0x0000f000ff0c7b82 */ /* 0x000e220000000a00 */
[----:B------:R-:W-:-:S07]  /*00e0*/  ISETP.GT.U32.OR P0, PT, R59, 0x3f, P0 ;  /* 0x0000003f3b00780c */ /* 0x000fce0000704470 */
[----:B------:R-:W1:Y:S08]  /*00f0*/  LDC.64 R18, c[0x0][0x3a8] ;  /* 0x0000ea00ff127b82 */ /* 0x000e700000000a00 */
[----:B------:R-:W3:Y:S01]  /*0100*/  @!P0 LDC.64 R10, c[0x0][0x3f8] ;  /* 0x0000fe00ff0a8b82 */ /* 0x000ee20000000a00 */
[----:B------:R-:W-:Y:S02]  /*0110*/  @!P0 IADD3 R4, PT, PT, R2, R59, RZ ;  /* 0x0000003b02048210 */ /* 0x000fe40007ffe0ff */
[----:B------:R-:W-:-:S03]  /*0120*/  @!P0 MOV R5, RZ ;  /* 0x000000ff00058202 */ /* 0x000fc60000000f00 */
[----:B----4-:R-:W-:Y:S02]  /*0130*/  @!P0 IMAD.WIDE.U32 R4, R6, UR6, R4 ;  /* 0x0000000606048c25 */ /* 0x010fe4000f8e0004 */
[----:B------:R-:W4:Y:S02]  /*0140*/  LDC.64 R64, c[0x0][0x3c8] ;  /* 0x0000f200ff407b82 */ /* 0x000f240000000a00 */
[----:B------:R-:W-:Y:S02]  /*0150*/  @!P0 IMAD R5, R7, UR6, R5 ;  /* 0x0000000607058c24 */ /* 0x000fe4000f8e0205 */
[----:B--2---:R-:W-:-:S04]  /*0160*/  @!P0 IMAD.WIDE.U32 R4, R8, UR7, R4 ;  /* 0x0000000708048c25 */ /* 0x004fc8000f8e0004 */
[----:B------:R-:W-:Y:S01]  /*0170*/  @!P0 IMAD R0, R9, UR7, R5 ;  /* 0x0000000709008c24 */ /* 0x000fe2000f8e0205 */
[----:B---3--:R-:W-:-:S04]  /*0180*/  @!P0 LEA R6, P1, R4, R10, 0x2 ;  /* 0x0000000a04068211 */ /* 0x008fc800078210ff */
[----:B------:R-:W-:Y:S02]  /*0190*/  @!P0 LEA.HI.X R7, R4, R11, R0, 0x2, P1 ;  /* 0x0000000b04078211 */ /* 0x000fe400008f1400 */
[----:B------:R-:W2:Y:S01]  /*01a0*/  LDC.64 R10, c[0x0][0x3a0] ;  /* 0x0000e800ff0a7b82 */ /* 0x000ea20000000a00 */
[----:B------:R-:W-:Y:S01]  /*01b0*/  HFMA2 R55, -RZ, RZ, 0, 0 ;  /* 0x00000000ff377431 */ /* 0x000fe200000001ff */
[----:B------:R-:W-:Y:S01]  /*01c0*/  SHF.L.U32 R54, R59, 0x3, RZ ;  /* 0x000000033b367819 */ /* 0x000fe200000006ff */
[----:B------:R1:W5:Y:S01]  /*01d0*/  @!P0 LDG.E R74, desc[UR4][R6.64] ;  /* 0x00000004064a8981 */ /* 0x000362000c1e1900 */
[----:B------:R-:W-:Y:S01]  /*01e0*/  SHF.R.U32.HI R52, RZ, 0x3, R59 ;  /* 0x00000003ff347819 */ /* 0x000fe2000001163b */
[----:B------:R-:W-:Y:S01]  /*01f0*/  BSSY.RECONVERGENT B0, `(.L_x_20) ;  /* 0x000002e000007945 */ /* 0x000fe20003800200 */
[----:B------:R-:W-:Y:S02]  /*0200*/  LOP3.LUT R54, R54, 0x38, RZ, 0xc0, !PT ;  /* 0x0000003836367812 */ /* 0x000fe400078ec0ff */
[----:B------:R-:W-:-:S02]  /*0210*/  CS2R R24, SRZ ;  /* 0x0000000000187805 */ /* 0x000fc4000001ff00 */
[----:B------:R-:W-:Y:S02]  /*0220*/  ISETP.GE.AND P0, PT, R52, R61, PT ;  /* 0x0000003d3400720c */ /* 0x000fe40003f06270 */
[----:B------:R-:W-:Y:S02]  /*0230*/  CS2R R26, SRZ ;  /* 0x00000000001a7805 */ /* 0x000fe4000001ff00 */
[----:B------:R-:W-:Y:S01]  /*0240*/  MOV R53, RZ ;  /* 0x000000ff00357202 */ /* 0x000fe20000000f00 */
[----:B0-----:R-:W-:Y:S01]  /*0250*/  IMAD.WIDE.U32 R8, R12, UR6, R54 ;  /* 0x000000060c087c25 */ /* 0x001fe2000f8e0036 */
[----:B------:R-:W-:Y:S02]  /*0260*/  IADD3 R0, PT, PT, R52, 0x20, RZ ;  /* 0x0000002034007810 */ /* 0x000fe40007ffe0ff */
[----:B------:R-:W-:Y:S02]  /*0270*/  CS2R R32, SRZ ;  /* 0x0000000000207805 */ /* 0x000fe4000001ff00 */
[----:B------:R-:W-:Y:S01]  /*0280*/  CS2R R34, SRZ ;  /* 0x0000000000227805 */ /* 0x000fe2000001ff00 */
[----:B------:R-:W-:Y:S01]  /*0290*/  IMAD R9, R13, UR6, R9 ;  /* 0x000000060d097c24 */ /* 0x000fe2000f8e0209 */
[----:B------:R-:W-:-:S02]  /*02a0*/  CS2R R12, SRZ ;  /* 0x00000000000c7805 */ /* 0x000fc4000001ff00 */
[----:B------:R-:W-:Y:S02]  /*02b0*/  CS2R R14, SRZ ;  /* 0x00000000000e7805 */ /* 0x000fe4000001ff00 */
[----:B------:R-:W-:Y:S01]  /*02c0*/  CS2R R48, SRZ ;  /* 0x0000000000307805 */ /* 0x000fe2000001ff00 */
[----:B----4-:R-:W-:Y:S01]  /*02d0*/  IMAD.WIDE.U32 R62, R64, UR7, R8 ;  /* 0x00000007403e7c25 */ /* 0x010fe2000f8e0008 */
[----:B------:R-:W-:Y:S02]  /*02e0*/  CS2R R50, SRZ ;  /* 0x0000000000327805 */ /* 0x000fe4000001ff00 */
[----:B------:R-:W-:Y:S02]  /*02f0*/  CS2R R28, SRZ ;  /* 0x00000000001c7805 */ /* 0x000fe4000001ff00 */
[----:B------:R-:W-:Y:S01]  /*0300*/  CS2R R30, SRZ ;  /* 0x00000000001e7805 */ /* 0x000fe2000001ff00 */
[----:B------:R-:W-:Y:S01]  /*0310*/  IMAD R65, R65, UR7, R63 ;  /* 0x0000000741417c24 */ /* 0x000fe2000f8e023f */
[----:B------:R-:W-:Y:S01]  /*0320*/  CS2R R8, SRZ ;  /* 0x0000000000087805 */ /* 0x000fe2000001ff00 */
[----:B--2---:R-:W-:Y:S01]  /*0330*/  IMAD.WIDE.U32 R4, R10, UR6, R54 ;  /* 0x000000060a047c25 */ /* 0x004fe2000f8e0036 */
[----:B------:R-:W-:-:S02]  /*0340*/  ISETP.GE.AND P1, PT, R0, R61, PT ;  /* 0x0000003d0000720c */ /* 0x000fc40003f26270 */
[C---:B------:R-:W-:Y:S01]  /*0350*/  LOP3.LUT R56, R54.reuse, 0x40, RZ, 0xfc, !PT ;  /* 0x0000004036387812 */ /* 0x040fe200078efcff */
[----:B------:R-:W-:Y:S01]  /*0360*/  IMAD R5, R11, UR6, R5 ;  /* 0x000000060b057c24 */ /* 0x000fe2000f8e0205 */
[----:B------:R-:W-:Y:S01]  /*0370*/  CS2R R10, SRZ ;  /* 0x00000000000a7805 */ /* 0x000fe2000001ff00 */
[----:B------:R-:W-:Y:S01]  /*0380*/  IMAD.WIDE.U32 R66, R57, 0x40, R52 ;  /* 0x0000004039427825 */ /* 0x000fe200078e0034 */
[----:B------:R-:W-:-:S03]  /*0390*/  LOP3.LUT R58, R54, 0x80, RZ, 0xfc, !PT ;  /* 0x00000080363a7812 */ /* 0x000fc600078efcff */
[----:B-1----:R-:W-:-:S04]  /*03a0*/  IMAD.WIDE.U32 R6, R18, UR7, R4 ;  /* 0x0000000712067c25 */ /* 0x002fc8000f8e0004 */
[----:B------:R-:W-:Y:S01]  /*03b0*/  IMAD R19, R19, UR7, R7 ;  /* 0x0000000713137c24 */ /* 0x000fe2000f8e0207 */
[----:B------:R-:W-:Y:S06]  /*03c0*/  @P0 BRA `(.L_x_21) ;  /* 0x0000000000400947 */ /* 0x000fec0003800000 */
[----:B------:R-:W0:Y:S01]  /*03d0*/  LDCU.64 UR10, c[0x0][0x398] ;  /* 0x00007300ff0a77ac */ /* 0x000e220008000a00 */
[----:B------:R-:W-:Y:S01]  /*03e0*/  MOV R18, R6 ;  /* 0x0000000600127202 */ /* 0x000fe20000000f00 */
[----:B------:R-:W1:Y:S01]  /*03f0*/  LDCU UR8, c[0x0][0x38c] ;  /* 0x00007180ff0877ac */ /* 0x000e620008000800 */
[----:B------:R-:W2:Y:S01]  /*0400*/  LDCU.64 UR12, c[0x0][0x380] ;  /* 0x00007000ff0c77ac */ /* 0x000ea20008000a00 */
[----:B0-----:R-:W-:Y:S02]  /*0410*/  IMAD R5, R67, UR10, RZ ;  /* 0x0000000a43057c24 */ /* 0x001fe4000f8e02ff */
[----:B------:R-:W-:Y:S01]  /*0420*/  IMAD.WIDE.U32 R16, R66, UR10, R18 ;  /* 0x0000000a42107c25 */ /* 0x000fe2000f8e0012 */
[----:B-1----:R-:W-:-:S03]  /*0430*/  ISETP.GE.AND P2, PT, R54, UR8, PT ;  /* 0x0000000836007c0c */ /* 0x002fc6000bf46270 */
[----:B------:R-:W-:Y:S01]  /*0440*/  IMAD R5, R66, UR11, R5 ;  /* 0x0000000b42057c24 */ /* 0x000fe2000f8e0205 */
[----:B------:R-:W-:Y:S02]  /*0450*/  ISETP.GE.AND P3, PT, R56, UR8, PT ;  /* 0x0000000838007c0c */ /* 0x000fe4000bf66270 */
[----:B------:R-:W-:Y:S02]  /*0460*/  ISETP.GE.AND P4, PT, R58, UR8, PT ;  /* 0x000000083a007c0c */ /* 0x000fe4000bf86270 */
[----:B--2---:R-:W-:Y:S02]  /*0470*/  LEA R4, P5, R16, UR12, 0x1 ;  /* 0x0000000c10047c11 */ /* 0x004fe4000f8a08ff */
[----:B------:R-:W-:-:S04]  /*0480*/  IADD3 R5, PT, PT, R17, R5, RZ ;  /* 0x0000000511057210 */ /* 0x000fc80007ffe0ff */
[----:B------:R-:W-:-:S05]  /*0490*/  LEA.HI.X R5, R16, UR13, R5, 0x1, P5 ;  /* 0x0000000d10057c11 */ /* 0x000fca000a8f0c05 */
[----:B------:R0:W5:Y:S04]  /*04a0*/  @!P2 LDG.E.128 R24, desc[UR4][R4.64] ;  /* 0x000000040418a981 */ /* 0x000168000c1e1d00 */
[----:B------:R0:W5:Y:S04]  /*04b0*/  @!P3 LDG.E.128 R32, desc[UR4][R4.64+0x80] ;  /* 0x000080040420b981 */ /* 0x000168000c1e1d00 */
[----:B------:R0:W5:Y:S02]  /*04c0*/  @!P4 LDG.E.128 R12, desc[UR4][R4.64+0x100] ;  /* 0x00010004040cc981 */ /* 0x000164000c1e1d00 */
.L_x_21:
[----:B------:R-:W-:Y:S05]  /*04d0*/  BSYNC.RECONVERGENT B0 ;  /* 0x0000000000007941 */ /* 0x000fea0003800200 */
.L_x_20:
[----:B------:R-:W-:Y:S04]  /*04e0*/  BSSY.RECONVERGENT B0, `(.L_x_22) ;  /* 0x0000014000007945 */ /* 0x000fe80003800200 */
[----:B------:R-:W-:Y:S05]  /*04f0*/  @P1 BRA `(.L_x_23) ;  /* 0x0000000000481947 */ /* 0x000fea0003800000 */
[----:B------:R-:W1:Y:S01]  /*0500*/  LDCU.64 UR10, c[0x0][0x398] ;  /* 0x00007300ff0a77ac */ /* 0x000e620008000a00 */
[----:B0-----:R-:W-:Y:S02]  /*0510*/  IADD3 R5, P2, PT, R66, 0x20, RZ ;  /* 0x0000002042057810 */ /* 0x001fe40007f5e0ff */
[----:B------:R-:W-:Y:S01]  /*0520*/  MOV R7, R19 ;  /* 0x0000001300077202 */ /* 0x000fe20000000f00 */
[----:B------:R-:W0:Y:S01]  /*0530*/  LDCU UR8, c[0x0][0x38c] ;  /* 0x00007180ff0877ac */ /* 0x000e220008000800 */
[----:B------:R-:W-:Y:S01]  /*0540*/  IADD3.X R4, PT, PT, RZ, R67, RZ, P2, !PT ;  /* 0x00000043ff047210 */ /* 0x000fe200017fe4ff */
[----:B------:R-:W2:Y:S04]  /*0550*/  LDCU.64 UR12, c[0x0][0x380] ;  /* 0x00007000ff0c77ac */ /* 0x000ea80008000a00 */
[----:B-1----:R-:W-:-:S02]  /*0560*/  IMAD R4, R4, UR10, RZ ;  /* 0x0000000a04047c24 */ /* 0x002fc4000f8e02ff */
[----:B------:R-:W-:Y:S01]  /*0570*/  IMAD.WIDE.U32 R6, R5, UR10, R6 ;  /* 0x0000000a05067c25 */ /* 0x000fe2000f8e0006 */
[----:B0-----:R-:W-:-:S03]  /*0580*/  ISETP.GE.AND P3, PT, R54, UR8, PT ;  /* 0x0000000836007c0c */ /* 0x001fc6000bf66270 */
        /* <DEDUP_REMOVED lines=9> */
.L_x_23:
[----:B------:R-:W-:Y:S05]  /*0620*/  BSYNC.RECONVERGENT B0 ;  /* 0x0000000000007941 */ /* 0x000fea0003800200 */
.L_x_22:
[----:B------:R-:W-:Y:S01]  /*0630*/  BSSY.RECONVERGENT B0, `(.L_x_24) ;  /* 0x000001d000007945 */ /* 0x000fe20003800200 */
[----:B------:R-:W-:Y:S02]  /*0640*/  CS2R R40, SRZ ;  /* 0x0000000000287805 */ /* 0x000fe4000001ff00 */
[----:B------:R-:W-:Y:S02]  /*0650*/  CS2R R42, SRZ ;  /* 0x00000000002a7805 */ /* 0x000fe4000001ff00 */
[----:B------:R-:W-:Y:S02]  /*0660*/  CS2R R36, SRZ ;  /* 0x0000000000247805 */ /* 0x000fe4000001ff00 */
[----:B------:R-:W-:Y:S02]  /*0670*/  CS2R R38, SRZ ;  /* 0x0000000000267805 */ /* 0x000fe4000001ff00 */
[----:B------:R-:W-:Y:S02]  /*0680*/  CS2R R16, SRZ ;  /* 0x0000000000107805 */ /* 0x000fe4000001ff00 */
[----:B------:R-:W-:-:S02]  /*0690*/  CS2R R18, SRZ ;  /* 0x0000000000127805 */ /* 0x000fc4000001ff00 */
[----:B------:R-:W-:Y:S02]  /*06a0*/  CS2R R44, SRZ ;  /* 0x00000000002c7805 */ /* 0x000fe4000001ff00 */
[----:B------:R-:W-:Y:S02]  /*06b0*/  CS2R R46, SRZ ;  /* 0x00000000002e7805 */ /* 0x000fe4000001ff00 */
[----:B------:R-:W-:Y:S02]  /*06c0*/  CS2R R20, SRZ ;  /* 0x0000000000147805 */ /* 0x000fe4000001ff00 */
[----:B------:R-:W-:Y:S02]  /*06d0*/  CS2R R22, SRZ ;  /* 0x0000000000167805 */ /* 0x000fe4000001ff00 */
[----:B01----:R-:W-:Y:S02]  /*06e0*/  CS2R R4, SRZ ;  /* 0x0000000000047805 */ /* 0x003fe4000001ff00 */
[----:B------:R-:W-:Y:S01]  /*06f0*/  CS2R R6, SRZ ;  /* 0x0000000000067805 */ /* 0x000fe2000001ff00 */
[----:B------:R-:W-:Y:S06]  /*0700*/  @P0 BRA `(.L_x_25) ;  /* 0x00000000003c0947 */ /* 0x000fec0003800000 */
[----:B------:R-:W0:Y:S01]  /*0710*/  LDCU.128 UR8, c[0x0][0x3b0] ;  /* 0x00007600ff0877ac */ /* 0x000e220008000c00 */
[----:B------:R-:W-:Y:S01]  /*0720*/  MOV R64, R62 ;  /* 0x0000003e00407202 */ /* 0x000fe20000000f00 */
[----:B------:R-:W1:Y:S01]  /*0730*/  LDCU UR12, c[0x0][0x38c] ;  /* 0x00007180ff0c77ac */ /* 0x000e620008000800 */
[----:B0-----:R-:W-:-:S03]  /*0740*/  IMAD R69, R67, UR10, RZ ;  /* 0x0000000a43457c24 */ /* 0x001fc6000f8e02ff */
[----:B------:R-:W-:Y:S01]  /*0750*/  IMAD.WIDE.U32 R70, R66, UR10, R64 ;  /* 0x0000000a42467c25 */ /* 0x000fe2000f8e0040 */
[----:B-1----:R-:W-:-:S03]  /*0760*/  ISETP.GE.AND P2, PT, R54, UR12, PT ;  /* 0x0000000c36007c0c */ /* 0x002fc6000bf46270 */
[----:B------:R-:W-:Y:S01]  /*0770*/  IMAD R69, R66, UR11, R69 ;  /* 0x0000000b42457c24 */ /* 0x000fe2000f8e0245 */
[----:B------:R-:W-:Y:S02]  /*0780*/  ISETP.GE.AND P3, PT, R56, UR12, PT ;  /* 0x0000000c38007c0c */ /* 0x000fe4000bf66270 */
[----:B------:R-:W-:Y:S02]  /*0790*/  ISETP.GE.AND P4, PT, R58, UR12, PT ;  /* 0x0000000c3a007c0c */ /* 0x000fe4000bf86270 */
[----:B------:R-:W-:Y:S02]  /*07a0*/  LEA R68, P0, R70, UR8, 0x1 ;  /* 0x0000000846447c11 */ /* 0x000fe4000f8008ff */
[----:B------:R-:W-:-:S04]  /*07b0*/  IADD3 R69, PT, PT, R71, R69, RZ ;  /* 0x0000004547457210 */ /* 0x000fc80007ffe0ff */
[----:B------:R-:W-:-:S05]  /*07c0*/  LEA.HI.X R69, R70, UR9, R69, 0x1, P0 ;  /* 0x0000000946457c11 */ /* 0x000fca00080f0c45 */
[----:B------:R0:W5:Y:S04]  /*07d0*/  @!P2 LDG.E.128 R40, desc[UR4][R68.64] ;  /* 0x000000044428a981 */ /* 0x000168000c1e1d00 */
[----:B------:R0:W5:Y:S04]  /*07e0*/  @!P3 LDG.E.128 R36, desc[UR4][R68.64+0x80] ;  /* 0x000080044424b981 */ /* 0x000168000c1e1d00 */
[----:B------:R0:W5:Y:S02]  /*07f0*/  @!P4 LDG.E.128 R16, desc[UR4][R68.64+0x100] ;  /* 0x000100044410c981 */ /* 0x000164000c1e1d00 */
.L_x_25:
[----:B------:R-:W-:Y:S05]  /*0800*/  BSYNC.RECONVERGENT B0 ;  /* 0x0000000000007941 */ /* 0x000fea0003800200 */
.L_x_24:
[----:B------:R-:W-:Y:S04]  /*0810*/  BSSY.RECONVERGENT B0, `(.L_x_26) ;  /* 0x0000013000007945 */ /* 0x000fe80003800200 */
[----:B------:R-:W-:Y:S05]  /*0820*/  @P1 BRA `(.L_x_27) ;  /* 0x0000000000441947 */ /* 0x000fea0003800000 */
[----:B------:R-:W1:Y:S01]  /*0830*/  LDCU.128 UR12, c[0x0][0x3b0] ;  /* 0x00007600ff0c77ac */ /* 0x000e620008000c00 */
[----:B------:R-:W-:Y:S02]  /*0840*/  IADD3 R63, P0, PT, R66, 0x20, RZ ;  /* 0x00000020423f7810 */ /* 0x000fe40007f1e0ff */
[----:B------:R-:W-:Y:S01]  /*0850*/  MOV R64, R62 ;  /* 0x0000003e00407202 */ /* 0x000fe20000000f00 */
[----:B------:R-:W2:Y:S01]  /*0860*/  LDCU UR8, c[0x0][0x38c] ;  /* 0x00007180ff0877ac */ /* 0x000ea20008000800 */
[----:B------:R-:W-:-:S05]  /*0870*/  IADD3.X R60, PT, PT, RZ, R67, RZ, P0, !PT ;  /* 0x00000043ff3c7210 */ /* 0x000fca00007fe4ff */
[----:B-1----:R-:W-:Y:S02]  /*0880*/  IMAD R60, R60, UR14, RZ ;  /* 0x0000000e3c3c7c24 */ /* 0x002fe4000f8e02ff */
[----:B------:R-:W-:Y:S01]  /*0890*/  IMAD.WIDE.U32 R64, R63, UR14, R64 ;  /* 0x0000000e3f407c25 */ /* 0x000fe2000f8e0040 */
[----:B--2---:R-:W-:-:S03]  /*08a0*/  ISETP.GE.AND P2, PT, R56, UR8, PT ;  /* 0x0000000838007c0c */ /* 0x004fc6000bf46270 */
        /* <DEDUP_REMOVED lines=9> */
.L_x_27:
[----:B------:R-:W-:Y:S05]  /*0940*/  BSYNC.RECONVERGENT B0 ;  /* 0x0000000000007941 */ /* 0x000fea0003800200 */
.L_x_26:
[----:B-----5:R-:W-:Y:S01]  /*0950*/  HADD2.F32 R56, -RZ, R24.H1_H1 ;  /* 0x30000018ff387230 */ /* 0x020fe20000004100 */
[----:B------:R-:W-:Y:S01]  /*0960*/  ISETP.NE.AND P1, PT, R54, RZ, PT ;  /* 0x000000ff3600720c */ /* 0x000fe20003f25270 */
[----:B-1----:R-:W-:Y:S01]  /*0970*/  HADD2.F32 R63, -RZ, R40.H1_H1 ;  /* 0x30000028ff3f7230 */ /* 0x002fe20000004100 */
[----:B------:R-:W-:Y:S01]  /*0980*/  BSSY.RECONVERGENT B0, `(.L_x_28) ;  /* 0x00000bb000007945 */ /* 0x000fe20003800200 */
[----:B------:R-:W-:Y:S02]  /*0990*/  HADD2.F32 R82, -RZ, R48.H1_H1 ;  /* 0x30000030ff527230 */ /* 0x000fe40000004100 */
[----:B------:R-:W-:Y:S02]  /*09a0*/  HADD2.F32 R87, -RZ, R44.H1_H1 ;  /* 0x3000002cff577230 */ /* 0x000fe40000004100 */
[----:B------:R-:W-:Y:S01]  /*09b0*/  FMUL.FTZ R56, R56, R63 ;  /* 0x0000003f38387220 */ /* 0x000fe20000410000 */
[----:B------:R-:W-:Y:S02]  /*09c0*/  HADD2.F32 R55, -RZ, R24.H0_H0 ;  /* 0x20000018ff377230 */ /* 0x000fe40000004100 */
[----:B------:R-:W-:-:S02]  /*09d0*/  HADD2.F32 R62, -RZ, R40.H0_H0 ;  /* 0x20000028ff3e7230 */ /* 0x000fc40000004100 */
[----:B------:R-:W-:Y:S01]  /*09e0*/  FMUL.FTZ R87, R82, R87 ;  /* 0x0000005752577220 */ /* 0x000fe20000410000 */
[----:B------:R-:W-:Y:S02]  /*09f0*/  HADD2.F32 R48, -RZ, R48.H0_H0 ;  /* 0x20000030ff307230 */ /* 0x000fe40000004100 */
[----:B------:R-:W-:Y:S02]  /*0a00*/  HADD2.F32 R63, -RZ, R44.H0_H0 ;  /* 0x2000002cff3f7230 */ /* 0x000fe40000004100 */
[----:B------:R-:W-:Y:S01]  /*0a10*/  FFMA.FTZ R55, R55, R62, R56 ;  /* 0x0000003e37377223 */ /* 0x000fe20000010038 */
[----:B------:R-:W-:Y:S02]  /*0a20*/  HADD2.F32 R24, -RZ, R25.H0_H0 ;  /* 0x20000019ff187230 */ /* 0x000fe40000004100 */
[----:B------:R-:W-:Y:S02]  /*0a30*/  HADD2.F32 R65, -RZ, R41.H0_H0 ;  /* 0x20000029ff417230 */ /* 0x000fe40000004100 */
[----:B------:R-:W-:Y:S01]  /*0a40*/  FFMA.FTZ R48, R48, R63, R87 ;  /* 0x0000003f30307223 */ /* 0x000fe20000010057 */
[----:B------:R-:W-:-:S02]  /*0a50*/  HADD2.F32 R80, -RZ, R18.H0_H0 ;  /* 0x20000012ff507230 */ /* 0x000fc40000004100 */
[----:B------:R-:W-:Y:S02]  /*0a60*/  HADD2.F32 R85, -RZ, R18.H1_H1 ;  /* 0x30000012ff557230 */ /* 0x000fe40000004100 */
[----:B------:R-:W-:Y:S01]  /*0a70*/  FFMA.FTZ R55, R24, R65, R55 ;  /* 0x0000004118377223 */ /* 0x000fe20000010037 */
[--C-:B------:R-:W-:Y:S02]  /*0a80*/  HADD2.F32 R83, -RZ, R19.reuse.H0_H0 ;  /* 0x20000013ff537230 */ /* 0x100fe40000004100 */
[----:B------:R-:W-:Y:S02]  /*0a90*/  HADD2.F32 R18, -RZ, R19.H1_H1 ;  /* 0x30000013ff127230 */ /* 0x000fe40000004100 */
[----:B------:R-:W-:Y:S02]  /*0aa0*/  HADD2.F32 R19, -RZ, R49.H0_H0 ;  /* 0x20000031ff137230 */ /* 0x000fe40000004100 */
[----:B------:R-:W-:Y:S02]  /*0ab0*/  HADD2.F32 R44, -RZ, R45.H0_H0 ;  /* 0x2000002dff2c7230 */ /* 0x000fe40000004100 */
[----:B------:R-:W-:-:S02]  /*0ac0*/  HADD2.F32 R58, -RZ, R25.H1_H1 ;  /* 0x30000019ff3a7230 */ /* 0x000fc40000004100 */
[----:B------:R-:W-:Y:S02]  /*0ad0*/  HADD2.F32 R41, -RZ, R41.H1_H1 ;  /* 0x30000029ff297230 */ /* 0x000fe40000004100 */
[----:B------:R-:W-:Y:S01]  /*0ae0*/  FFMA.FTZ R48, R19, R44, R48 ;  /* 0x0000002c13307223 */ /* 0x000fe20000010030 */
[----:B------:R-:W-:Y:S02]  /*0af0*/  HADD2.F32 R49, -RZ, R49.H1_H1 ;  /* 0x30000031ff317230 */ /* 0x000fe40000004100 */
[----:B------:R-:W-:Y:S02]  /*0b00*/  HADD2.F32 R24, -RZ, R45.H1_H1 ;  /* 0x3000002dff187230 */ /* 0x000fe40000004100 */
[----:B------:R-:W-:Y:S01]  /*0b10*/  FFMA.FTZ R58, R58, R41, R55 ;  /* 0x000000293a3a7223 */ /* 0x000fe20000010037 */
[----:B------:R-:W-:Y:S02]  /*0b20*/  HADD2.F32 R25, -RZ, R26.H0_H0 ;  /* 0x2000001aff197230 */ /* 0x000fe40000004100 */
[----:B------:R-:W-:-:S02]  /*0b30*/  HADD2.F32 R40, -RZ, R42.H0_H0 ;  /* 0x2000002aff287230 */ /* 0x000fc40000004100 */
[----:B------:R-:W-:Y:S01]  /*0b40*/  FFMA.FTZ R24, R49, R24, R48 ;  /* 0x0000001831187223 */ /* 0x000fe20000010030 */
[----:B------:R-:W-:Y:S02]  /*0b50*/  HADD2.F32 R19, -RZ, R50.H0_H0 ;  /* 0x20000032ff137230 */ /* 0x000fe40000004100 */
[----:B------:R-:W-:Y:S02]  /*0b60*/  HADD2.F32 R44, -RZ, R46.H0_H0 ;  /* 0x2000002eff2c7230 */ /* 0x000fe40000004100 */
[----:B------:R-:W-:Y:S01]  /*0b70*/  FFMA.FTZ R41, R25, R40, R58 ;  /* 0x0000002819297223 */ /* 0x000fe2000001003a */
[----:B------:R-:W-:Y:S02]  /*0b80*/  HADD2.F32 R60, -RZ, R26.H1_H1 ;  /* 0x3000001aff3c7230 */ /* 0x000fe40000004100 */
[----:B0-----:R-:W-:Y:S02]  /*0b90*/  HADD2.F32 R69, -RZ, R42.H1_H1 ;  /* 0x3000002aff457230 */ /* 0x001fe40000004100 */
[----:B------:R-:W-:Y:S01]  /*0ba0*/  FFMA.FTZ R45, R19, R44, R24 ;  /* 0x0000002c132d7223 */ /* 0x000fe20000010018 */
[----:B------:R-:W-:-:S02]  /*0bb0*/  HADD2.F32 R50, -RZ, R50.H1_H1 ;  /* 0x30000032ff327230 */ /* 0x000fc40000004100 */
[----:B------:R-:W-:Y:S02]  /*0bc0*/  HADD2.F32 R25, -RZ, R46.H1_H1 ;  /* 0x3000002eff197230 */ /* 0x000fe40000004100 */
[----:B------:R-:W-:Y:S01]  /*0bd0*/  FFMA.FTZ R41, R60, R69, R41 ;  /* 0x000000453c297223 */ /* 0x000fe20000010029 */
[----:B------:R-:W-:Y:S02]  /*0be0*/  HADD2.F32 R26, -RZ, R27.H0_H0 ;  /* 0x2000001bff1a7230 */ /* 0x000fe40000004100 */
[----:B------:R-:W-:Y:S02]  /*0bf0*/  HADD2.F32 R67, -RZ, R43.H0_H0 ;  /* 0x2000002bff437230 */ /* 0x000fe40000004100 */
[----:B------:R-:W-:Y:S01]  /*0c00*/  FFMA.FTZ R50, R50, R25, R45 ;  /* 0x0000001932327223 */ /* 0x000fe2000001002d */
[----:B------:R-:W-:Y:S02]  /*0c10*/  HADD2.F32 R19, -RZ, R51.H0_H0 ;  /* 0x20000033ff137230 */ /* 0x000fe40000004100 */
[----:B------:R-:W-:-:S02]  /*0c20*/  HADD2.F32 R24, -RZ, R47.H0_H0 ;  /* 0x2000002fff187230 */ /* 0x000fc40000004100 */
[----:B------:R-:W-:Y:S01]  /*0c30*/  FFMA.FTZ R40, R26, R67, R41 ;  /* 0x000000431a287223 */ /* 0x000fe20000010029 */
[----:B------:R-:W-:Y:S02]  /*0c40*/  HADD2.F32 R27, -RZ, R27.H1_H1 ;  /* 0x3000001bff1b7230 */ /* 0x000fe40000004100 */
[----:B------:R-:W-:Y:S02]  /*0c50*/  HADD2.F32 R64, -RZ, R43.H1_H1 ;  /* 0x3000002bff407230 */ /* 0x000fe40000004100 */
[----:B------:R-:W-:Y:S01]  /*0c60*/  FFMA.FTZ R50, R19, R24, R50 ;  /* 0x0000001813327223 */ /* 0x000fe20000010032 */
[----:B------:R-:W-:Y:S02]  /*0c70*/  HADD2.F32 R51, -RZ, R51.H1_H1 ;  /* 0x30000033ff337230 */ /* 0x000fe40000004100 */
[----:B------:R-:W-:Y:S02]  /*0c80*/  HADD2.F32 R26, -RZ, R47.H1_H1 ;  /* 0x3000002fff1a7230 */ /* 0x000fe40000004100 */
[----:B------:R-:W-:Y:S01]  /*0c90*/  FFMA.FTZ R27, R27, R64, R40 ;  /* 0x000000401b1b7223 */ /* 0x000fe20000010028 */
[----:B------:R-:W-:-:S02]  /*0ca0*/  HADD2.F32 R42, -RZ, R32.H0_H0 ;  /* 0x20000020ff2a7230 */ /* 0x000fc40000004100 */
[----:B------:R-:W-:Y:S02]  /*0cb0*/  HADD2.F32 R71, -RZ, R36.H0_H0 ;  /* 0x20000024ff477230 */ /* 0x000fe40000004100 */
[----:B------:R-:W-:Y:S01]  /*0cc0*/  FFMA.FTZ R26, R51, R26, R50 ;  /* 0x0000001a331a7223 */ /* 0x000fe20000010032 */
[----:B------:R-:W-:Y:S02]  /*0cd0*/  HADD2.F32 R19, -RZ, R28.H0_H0 ;  /* 0x2000001cff137230 */ /* 0x000fe40000004100 */
[----:B------:R-:W-:Y:S02]  /*0ce0*/  HADD2.F32 R24, -RZ, R20.H0_H0 ;  /* 0x20000014ff187230 */ /* 0x000fe40000004100 */
[----:B------:R-:W-:Y:S01]  /*0cf0*/  FFMA.FTZ R42, R42, R71, R27 ;  /* 0x000000472a2a7223 */ /* 0x000fe2000001001b */
[----:B------:R-:W-:Y:S02]  /*0d00*/  HADD2.F32 R43, -RZ, R32.H1_H1 ;  /* 0x30000020ff2b7230 */ /* 0x000fe40000004100 */
[----:B------:R-:W-:-:S02]  /*0d10*/  HADD2.F32 R36, -RZ, R36.H1_H1 ;  /* 0x30000024ff247230 */ /* 0x000fc40000004100 */
[----:B------:R-:W-:Y:S01]  /*0d20*/  FFMA.FTZ R27, R19, R24, R26 ;  /* 0x00000018131b7223 */ /* 0x000fe2000001001a */
[----:B------:R-:W-:Y:S02]  /*0d30*/  HADD2.F32 R28, -RZ, R28.H1_H1 ;  /* 0x3000001cff1c7230 */ /* 0x000fe40000004100 */
[----:B------:R-:W-:Y:S02]  /*0d40*/  HADD2.F32 R25, -RZ, R20.H1_H1 ;  /* 0x30000014ff197230 */ /* 0x000fe40000004100 */
[----:B------:R-:W-:Y:S01]  /*0d50*/  FFMA.FTZ R43, R43, R36, R42 ;  /* 0x000000242b2b7223 */ /* 0x000fe2000001002a */
[----:B------:R-:W-:Y:S02]  /*0d60*/  HADD2.F32 R32, -RZ, R33.H0_H0 ;  /* 0x20000021ff207230 */ /* 0x000fe40000004100 */
[----:B------:R-:W-:Y:S02]  /*0d70*/  HADD2.F32 R73, -RZ, R37.H0_H0 ;  /* 0x20000025ff497230 */ /* 0x000fe40000004100 */
[----:B------:R-:W-:Y:S01]  /*0d80*/  FFMA.FTZ R28, R28, R25, R27 ;  /* 0x000000191c1c7223 */ /* 0x000fe2000001001b */
[----:B------:R-:W-:-:S02]  /*0d90*/  HADD2.F32 R19, -RZ, R29.H0_H0 ;  /* 0x2000001dff137230 */ /* 0x000fc40000004100 */
[----:B------:R-:W-:Y:S02]  /*0da0*/  HADD2.F32 R20, -RZ, R21.H0_H0 ;  /* 0x20000015ff147230 */ /* 0x000fe40000004100 */
[----:B------:R-:W-:Y:S01]  /*0db0*/  FFMA.FTZ R43, R32, R73, R43 ;  /* 0x00000049202b7223 */ /* 0x000fe2000001002b */
[----:B------:R-:W-:Y:S02]  /*0dc0*/  HADD2.F32 R66, -RZ, R33.H1_H1 ;  /* 0x30000021ff427230 */ /* 0x000fe40000004100 */
[----:B------:R-:W-:Y:S02]  /*0dd0*/  HADD2.F32 R37, -RZ, R37.H1_H1 ;  /* 0x30000025ff257230 */ /* 0x000fe40000004100 */
[----:B------:R-:W-:Y:S01]  /*0de0*/  FFMA.FTZ R28, R19, R20, R28 ;  /* 0x00000014131c7223 */ /* 0x000fe2000001001c */
[----:B------:R-:W-:Y:S02]  /*0df0*/  HADD2.F32 R29, -RZ, R29.H1_H1 ;  /* 0x3000001dff1d7230 */ /* 0x000fe40000004100 */
[----:B------:R-:W-:-:S02]  /*0e00*/  HADD2.F32 R24, -RZ, R21.H1_H1 ;  /* 0x30000015ff187230 */ /* 0x000fc40000004100 */
[----:B------:R-:W-:Y:S01]  /*0e10*/  FFMA.FTZ R66, R66, R37, R43 ;  /* 0x0000002542427223 */ /* 0x000fe2000001002b */
[----:B------:R-:W-:Y:S02]  /*0e20*/  HADD2.F32 R33, -RZ, R34.H0_H0 ;  /* 0x20000022ff217230 */ /* 0x000fe40000004100 */
[----:B------:R-:W-:Y:S02]  /*0e30*/  HADD2.F32 R70, -RZ, R38.H0_H0 ;  /* 0x20000026ff467230 */ /* 0x000fe40000004100 */
[----:B------:R-:W-:Y:S01]  /*0e40*/  FFMA.FTZ R24, R29, R24, R28 ;  /* 0x000000181d187223 */ /* 0x000fe2000001001c */
[----:B------:R-:W-:Y:S02]  /*0e50*/  HADD2.F32 R19, -RZ, R30.H0_H0 ;  /* 0x2000001eff137230 */ /* 0x000fe40000004100 */
[----:B------:R-:W-:Y:S02]  /*0e60*/  HADD2.F32 R20, -RZ, R22.H0_H0 ;  /* 0x20000016ff147230 */ /* 0x000fe40000004100 */
[----:B------:R-:W-:Y:S01]  /*0e70*/  FFMA.FTZ R33, R33, R70, R66 ;  /* 0x0000004621217223 */ /* 0x000fe20000010042 */
        /* <DEDUP_REMOVED lines=13> */
[----:B------:R-:W-:Y:S02]  /*0f50*/  HADD2.F32 R72, -RZ, R39.H1_H1 ;  /* 0x30000027ff487230 */ /* 0x000fe40000004100 */
        /* <DEDUP_REMOVED lines=32> */
[----:B------:R-:W-:Y:S01]  /*1160*/  FFMA.FTZ R13, R13, R80, R76 ;  /* 0x000000500d0d7223 */ /* 0x000fe2000001004c */
[----:B------:R-:W-:Y:S02]  /*1170*/  HADD2.F32 R78, -RZ, R14.H1_H1 ;  /* 0x3000000eff4e7230 */ /* 0x000fe40000004100 */
[----:B------:R-:W-:Y:S02]  /*1180*/  HADD2.F32 R10, -RZ, R10.H1_H1 ;  /* 0x3000000aff0a7230 */ /* 0x000fe40000004100 */
[----:B------:R-:W-:Y:S01]  /*1190*/  FFMA.FTZ R17, R4, R5, R17 ;  /* 0x0000000504117223 */ /* 0x000fe20000010011 */
[----:B------:R-:W-:Y:S02]  /*11a0*/  HADD2.F32 R9, -RZ, R6.H1_H1 ;  /* 0x30000006ff097230 */ /* 0x000fe40000004100 */
[----:B------:R-:W-:Y:S01]  /*11b0*/  FFMA.FTZ R13, R78, R85, R13 ;  /* 0x000000554e0d7223 */ /* 0x000fe2000001000d */
[----:B------:R-:W-:Y:S02]  /*11c0*/  HADD2.F32 R14, -RZ, R15.H0_H0 ;  /* 0x2000000fff0e7230 */ /* 0x000fe40000004100 */
[----:B------:R-:W-:-:S02]  /*11d0*/  HADD2.F32 R4, -RZ, R11.H0_H0 ;  /* 0x2000000bff047230 */ /* 0x000fc40000004100 */
[----:B------:R-:W-:Y:S01]  /*11e0*/  FFMA.FTZ R9, R10, R9, R17 ;  /* 0x000000090a097223 */ /* 0x000fe20000010011 */
[----:B------:R-:W-:Y:S02]  /*11f0*/  HADD2.F32 R5, -RZ, R7.H0_H0 ;  /* 0x20000007ff057230 */ /* 0x000fe40000004100 */
[----:B------:R-:W-:Y:S01]  /*1200*/  FFMA.FTZ R14, R14, R83, R13 ;  /* 0x000000530e0e7223 */ /* 0x000fe2000001000d */
[----:B------:R-:W-:Y:S01]  /*1210*/  HADD2.F32 R15, -RZ, R15.H1_H1 ;  /* 0x3000000fff0f7230 */ /* 0x000fe20000004100 */
[----:B------:R-:W-:Y:S01]  /*1220*/  IADD3 R13, PT, PT, R3, 0x3f, RZ ;  /* 0x0000003f030d7810 */ /* 0x000fe20007ffe0ff */
[----:B------:R-:W-:Y:S02]  /*1230*/  HADD2.F32 R11, -RZ, R11.H1_H1 ;  /* 0x3000000bff0b7230 */ /* 0x000fe40000004100 */
[----:B------:R-:W-:Y:S01]  /*1240*/  FFMA.FTZ R4, R4, R5, R9 ;  /* 0x0000000504047223 */ /* 0x000fe20000010009 */
[----:B------:R-:W-:Y:S02]  /*1250*/  HADD2.F32 R6, -RZ, R7.H1_H1 ;  /* 0x30000007ff067230 */ /* 0x000fe40000004100 */
[----:B------:R-:W-:Y:S01]  /*1260*/  FFMA.FTZ R14, R15, R18, R14 ;  /* 0x000000120f0e7223 */ /* 0x000fe2000001000e */
[----:B------:R-:W-:-:S02]  /*1270*/  SHF.R.S32.HI R10, RZ, 0x1f, R13 ;  /* 0x0000001fff0a7819 */ /* 0x000fc4000001140d */
[----:B------:R-:W-:Y:S02]  /*1280*/  FFMA.FTZ R11, R11, R6, R4 ;  /* 0x000000060b0b7223 */ /* 0x000fe40000010004 */
[----:B------:R-:W0:Y:S04]  /*1290*/  SHFL.BFLY PT, R5, R14, 0x4, 0x1f ;  /* 0x0c801f000e057f89 */ /* 0x000e2800000e0000 */
[----:B------:R-:W1:Y:S01]  /*12a0*/  SHFL.BFLY PT, R4, R11, 0x4, 0x1f ;  /* 0x0c801f000b047f89 */ /* 0x000e6200000e0000 */
[----:B0-----:R-:W-:Y:S02]  /*12b0*/  FADD.FTZ R5, R14, R5 ;  /* 0x000000050e057221 */ /* 0x001fe40000010000 */
[----:B------:R-:W0:Y:S01]  /*12c0*/  LDC.64 R14, c[0x0][0x440] ;  /* 0x00011000ff0e7b82 */ /* 0x000e220000000a00 */
[----:B-1----:R-:W-:Y:S01]  /*12d0*/  FADD.FTZ R8, R11, R4 ;  /* 0x000000040b087221 */ /* 0x002fe20000010000 */
[----:B------:R-:W-:Y:S01]  /*12e0*/  SHF.L.U32 R11, R59, 0x2, RZ ;  /* 0x000000023b0b7819 */ /* 0x000fe200000006ff */
[----:B------:R-:W1:Y:S04]  /*12f0*/  SHFL.BFLY PT, R4, R5, 0x2, 0x1f ;  /* 0x0c401f0005047f89 */ /* 0x000e6800000e0000 */
[----:B------:R-:W2:Y:S01]  /*1300*/  SHFL.BFLY PT, R7, R8, 0x2, 0x1f ;  /* 0x0c401f0008077f89 */ /* 0x000ea200000e0000 */
[----:B-1----:R-:W-:Y:S01]  /*1310*/  FADD.FTZ R6, R5, R4 ;  /* 0x0000000405067221 */ /* 0x002fe20000010000 */
[----:B------:R-:W-:Y:S01]  /*1320*/  LEA.HI R4, R10, R13, RZ, 0x6 ;  /* 0x0000000d0a047211 */ /* 0x000fe200078f30ff */
[----:B--2---:R-:W-:-:S03]  /*1330*/  FADD.FTZ R9, R8, R7 ;  /* 0x0000000708097221 */ /* 0x004fc60000010000 */
[----:B------:R-:W-:Y:S01]  /*1340*/  LOP3.LUT R4, R4, 0xffffffc0, RZ, 0xc0, !PT ;  /* 0xffffffc004047812 */ /* 0x000fe200078ec0ff */
[----:B------:R-:W1:Y:S01]  /*1350*/  SHFL.BFLY PT, R7, R6, 0x1, 0x1f ;  /* 0x0c201f0006077f89 */ /* 0x000e6200000e0000 */
[----:B------:R-:W-:Y:S02]  /*1360*/  IMAD R8, R57, 0x3000, RZ ;  /* 0x0000300039087824 */ /* 0x000fe400078e02ff */
[----:B------:R-:W-:Y:S01]  /*1370*/  IADD3 R12, PT, PT, R2, R13, -R4 ;  /* 0x0000000d020c7210 */ /* 0x000fe20007ffe804 */
[----:B------:R-:W2:Y:S01]  /*1380*/  SHFL.BFLY PT, R10, R9, 0x1, 0x1f ;  /* 0x0c201f00090a7f89 */ /* 0x000ea200000e0000 */
[----:B------:R-:W3:Y:S01]  /*1390*/  LDC.64 R4, c[0x0][0x448] ;  /* 0x00011200ff047b82 */ /* 0x000ee20000000a00 */
[----:B------:R-:W-:Y:S02]  /*13a0*/  LOP3.LUT R8, R11, R8, RZ, 0xfc, !PT ;  /* 0x000000080b087212 */ /* 0x000fe400078efcff */
[----:B------:R-:W-:-:S04]  /*13b0*/  IADD3 R12, PT, PT, R13, -R12, RZ ;  /* 0x8000000c0d0c7210 */ /* 0x000fc80007ffe0ff */
[----:B------:R-:W-:-:S04]  /*13c0*/  ISETP.GE.AND P0, PT, R59, R12, PT ;  /* 0x0000000c3b00720c */ /* 0x000fc80003f06270 */
[----:B------:R-:W-:Y:S01]  /*13d0*/  ISETP.GT.U32.OR P0, PT, R59, 0x3f, P0 ;  /* 0x0000003f3b00780c */ /* 0x000fe20000704470 */
[----:B-1----:R-:W-:Y:S01]  /*13e0*/  FADD.FTZ R16, R6, R7 ;  /* 0x0000000706107221 */ /* 0x002fe20000010000 */
[----:B--2---:R-:W-:Y:S01]  /*13f0*/  FADD.FTZ R17, R9, R10 ;  /* 0x0000000a09117221 */ /* 0x004fe20000010000 */
[----:B0-----:R-:W-:Y:S10]  /*1400*/  @P1 BRA `(.L_x_29) ;  /* 0x0000000000481947 */ /* 0x001ff40003800000 */
[----:B------:R-:W0:Y:S01]  /*1410*/  LDC.64 R10, c[0x0][0x3e8] ;  /* 0x0000fa00ff0a7b82 */ /* 0x000e220000000a00 */
[----:B------:R-:W-:Y:S01]  /*1420*/  HFMA2 R3, -RZ, RZ, 0, 0 ;  /* 0x00000000ff037431 */ /* 0x000fe200000001ff */
[----:B------:R-:W1:Y:S01]  /*1430*/  LDCU.64 UR8, c[0x0][0x3d0] ;  /* 0x00007a00ff0877ac */ /* 0x000e620008000a00 */
[----:B------:R-:W-:-:S05]  /*1440*/  ISETP.GE.AND P2, PT, R52, R61, PT ;  /* 0x0000003d3400720c */ /* 0x000fca0003f46270 */
[----:B------:R-:W2:Y:S01]  /*1450*/  LDC.64 R12, c[0x0][0x3f0] ;  /* 0x0000fc00ff0c7b82 */ /* 0x000ea20000000a00 */
[----:B0-----:R-:W-:-:S04]  /*1460*/  IMAD.WIDE.U32 R6, R10, UR6, R2 ;  /* 0x000000060a067c25 */ /* 0x001fc8000f8e0002 */
[----:B------:R-:W-:Y:S01]  /*1470*/  IMAD R7, R11, UR6, R7 ;  /* 0x000000060b077c24 */ /* 0x000fe2000f8e0207 */
[----:B------:R-:W-:Y:S01]  /*1480*/  FSEL R11, R16, RZ, !P2 ;  /* 0x000000ff100b7208 */ /* 0x000fe20005000000 */
[----:B--2---:R-:W-:-:S04]  /*1490*/  IMAD.WIDE.U32 R6, R12, UR7, R6 ;  /* 0x000000070c067c25 */ /* 0x004fc8000f8e0006 */
[----:B------:R-:W-:Y:S01]  /*14a0*/  IMAD R10, R13, UR7, R7 ;  /* 0x000000070d0a7c24 */ /* 0x000fe2000f8e0207 */
[----:B------:R-:W-:-:S04]  /*14b0*/  IADD3 R7, P1, PT, R52, R6, RZ ;  /* 0x0000000634077210 */ /* 0x000fc80007f3e0ff */
[----:B------:R-:W-:Y:S02]  /*14c0*/  IADD3.X R10, PT, PT, RZ, R10, RZ, P1, !PT ;  /* 0x0000000aff0a7210 */ /* 0x000fe40000ffe4ff */
[C---:B-1----:R-:W-:Y:S02]  /*14d0*/  LEA R6, P3, R7.reuse, UR8, 0x2 ;  /* 0x0000000807067c11 */ /* 0x042fe4000f8610ff */
[----:B------:R-:W-:Y:S02]  /*14e0*/  ISETP.GE.AND P1, PT, R0, R61, PT ;  /* 0x0000003d0000720c */ /* 0x000fe40003f26270 */
[----:B------:R-:W-:Y:S02]  /*14f0*/  LEA.HI.X R7, R7, UR9, R10, 0x2, P3 ;  /* 0x0000000907077c11 */ /* 0x000fe400098f140a */
[----:B------:R-:W-:-:S03]  /*1500*/  FSEL R13, R17, RZ, !P1 ;  /* 0x000000ff110d7208 */ /* 0x000fc60004800000 */
[----:B------:R0:W-:Y:S04]  /*1510*/  STG.E desc[UR4][R6.64], R11 ;  /* 0x0000000b06007986 */ /* 0x0001e8000c101904 */
[----:B------:R0:W-:Y:S02]  /*1520*/  STG.E desc[UR4][R6.64+0x80], R13 ;  /* 0x0000800d06007986 */ /* 0x0001e4000c101904 */
.L_x_29:
[----:B------:R-:W-:Y:S05]  /*1530*/  BSYNC.RECONVERGENT B0 ;  /* 0x0000000000007941 */ /* 0x000fea0003800200 */
.L_x_28:
[----:B------:R-:W-:Y:S04]  /*1540*/  BSSY.RECONVERGENT B0, `(.L_x_30) ;  /* 0x0000011000007945 */ /* 0x000fe80003800200 */
[----:B------:R-:W-:Y:S05]  /*1550*/  @P0 BRA `(.L_x_31) ;  /* 0x00000000003c0947 */ /* 0x000fea0003800000 */
[----:B0-----:R-:W0:Y:S01]  /*1560*/  LDC.64 R6, c[0x0][0x418] ;  /* 0x00010600ff067b82 */ /* 0x001e220000000a00 */
[----:B------:R-:W-:Y:S01]  /*1570*/  IADD3 R2, PT, PT, R2, R59, RZ ;  /* 0x0000003b02027210 */ /* 0x000fe20007ffe0ff */
[C---:B------:R-:W-:Y:S01]  /*1580*/  FMUL.FTZ R0, R74.reuse, 1.4426950216293334961 ;  /* 0x3fb8aa3b4a007820 */ /* 0x040fe20000410000 */
[----:B------:R-:W-:Y:S02]  /*1590*/  MOV R3, RZ ;  /* 0x000000ff00037202 */ /* 0x000fe40000000f00 */
[----:B------:R-:W-:-:S03]  /*15a0*/  FSETP.NEU.FTZ.AND P0, PT, R74, -INF , PT ;  /* 0xff8000004a00780b */ /* 0x000fc60003f1d000 */
[----:B------:R-:W1:Y:S08]  /*15b0*/  LDC.64 R10, c[0x0][0x420] ;  /* 0x00010800ff0a7b82 */ /* 0x000e700000000a00 */
[----:B------:R-:W2:Y:S01]  /*15c0*/  LDC.64 R12, c[0x0][0x410] ;  /* 0x00010400ff0c7b82 */ /* 0x000ea20000000a00 */
[----:B0-----:R-:W-:-:S04]  /*15d0*/  IMAD.WIDE.U32 R2, R6, UR6, R2 ;  /* 0x0000000606027c25 */ /* 0x001fc8000f8e0002 */
[----:B------:R-:W-:Y:S02]  /*15e0*/  IMAD R3, R7, UR6, R3 ;  /* 0x0000000607037c24 */ /* 0x000fe4000f8e0203 */
[----:B-1----:R-:W-:-:S04]  /*15f0*/  IMAD.WIDE.U32 R2, R10, UR7, R2 ;  /* 0x000000070a027c25 */ /* 0x002fc8000f8e0002 */
[----:B------:R-:W-:Y:S01]  /*1600*/  IMAD R3, R11, UR7, R3 ;  /* 0x000000070b037c24 */ /* 0x000fe2000f8e0203 */
[----:B--2---:R-:W-:-:S04]  /*1610*/  LEA R6, P1, R2, R12, 0x2 ;  /* 0x0000000c02067211 */ /* 0x004fc800078210ff */
[----:B------:R-:W-:Y:S02]  /*1620*/  LEA.HI.X R7, R2, R13, R3, 0x2, P1 ;  /* 0x0000000d02077211 */ /* 0x000fe400008f1403 */
[----:B------:R-:W-:-:S05]  /*1630*/  FSEL R3, R0, RZ, P0 ;  /* 0x000000ff00037208 */ /* 0x000fca0000000000 */
[----:B------:R1:W-:Y:S02]  /*1640*/  STG.E desc[UR4][R6.64], R3 ;  /* 0x0000000306007986 */ /* 0x0003e4000c101904 */
.L_x_31:
[----:B------:R-:W-:Y:S05]  /*1650*/  BSYNC.RECONVERGENT B0 ;  /* 0x0000000000007941 */ /* 0x000fea0003800200 */
.L_x_30:
[----:B------:R-:W2:Y:S01]  /*1660*/  LDCU.64 UR10, c[0x0][0x458] ;  /* 0x00008b00ff0a77ac */ /* 0x000ea20008000a00 */
[----:B------:R-:W-:Y:S01]  /*1670*/  HFMA2 R9, -RZ, RZ, 0, 0 ;  /* 0x00000000ff097431 */ /* 0x000fe200000001ff */
[----:B------:R-:W4:Y:S02]  /*1680*/  LDCU.64 UR8, c[0x0][0x428] ;  /* 0x00008500ff0877ac */ /* 0x000f240008000a00 */
[----:B-1----:R-:W-:-:S04]  /*1690*/  IMAD.WIDE.U32 R2, R14, UR6, R8 ;  /* 0x000000060e027c25 */ /* 0x002fc8000f8e0008 */
[----:B------:R-:W-:Y:S01]  /*16a0*/  IMAD R3, R15, UR6, R3 ;  /* 0x000000060f037c24 */ /* 0x000fe2000f8e0203 */
[----:B--2---:R-:W-:Y:S01]  /*16b0*/  ISETP.NE.U32.AND P0, PT, RZ, UR10, PT ;  /* 0x0000000aff007c0c */ /* 0x004fe2000bf05070 */
[----:B---3--:R-:W-:-:S03]  /*16c0*/  IMAD.WIDE.U32 R2, R4, UR7, R2 ;  /* 0x0000000704027c25 */ /* 0x008fc6000f8e0002 */
[----:B------:R-:W-:Y:S01]  /*16d0*/  ISETP.NE.AND.EX P0, PT, RZ, UR11, PT, P0 ;  /* 0x0000000bff007c0c */ /* 0x000fe2000bf05300 */
[----:B------:R-:W-:Y:S01]  /*16e0*/  IMAD R5, R5, UR7, R3 ;  /* 0x0000000705057c24 */ /* 0x000fe2000f8e0203 */
[C---:B----4-:R-:W-:Y:S02]  /*16f0*/  LEA R4, P1, R2.reuse, UR8, 0x2 ;  /* 0x0000000802047c11 */ /* 0x050fe4000f8210ff */
[----:B------:R-:W-:Y:S02]  /*1700*/  ISETP.NE.OR P0, PT, R59, RZ, !P0 ;  /* 0x000000ff3b00720c */ /* 0x000fe40004705670 */
[----:B------:R-:W-:-:S05]  /*1710*/  LEA.HI.X R5, R2, UR9, R5, 0x2, P1 ;  /* 0x0000000902057c11 */ /* 0x000fca00088f1405 */
[----:B------:R1:W-:Y:S04]  /*1720*/  STG.E.128 desc[UR4][R4.64], RZ ;  /* 0x000000ff04007986 */ /* 0x0003e8000c101d04 */
        /* <DEDUP_REMOVED lines=10> */
[----:B------:R1:W-:Y:S01]  /*17d0*/  STG.E.128 desc[UR4][R4.64+0xb000], RZ ;  /* 0x00b000ff04007986 */ /* 0x0003e2000c101d04 */
[----:B------:R-:W-:Y:S05]  /*17e0*/  @P0 EXIT ;  /* 0x000000000000094d */ /* 0x000fea0003800000 */
[----:B------:R-:W2:Y:S08]  /*17f0*/  LDC R0, c[0x0][0x450] ;  /* 0x00011400ff007b82 */ /* 0x000eb00000000800 */
[----:B-1----:R-:W1:Y:S08]  /*1800*/  LDC R4, c[0x0][0x390] ;  /* 0x0000e400ff047b82 */ /* 0x002e700000000800 */
[----:B------:R-:W3:Y:S01]  /*1810*/  LDC.64 R2, c[0x0][0x458] ;  /* 0x00011600ff027b82 */ /* 0x000ee20000000a00 */
[----:B--2---:R-:W-:-:S04]  /*1820*/  IMAD R57, R57, R0, UR7 ;  /* 0x0000000739397e24 */ /* 0x004fc8000f8e0200 */
[----:B-1----:R-:W-:-:S04]  /*1830*/  IMAD R57, R57, R4, UR6 ;  /* 0x0000000639397e24 */ /* 0x002fc8000f8e0204 */
[----:B---3--:R-:W-:-:S05]  /*1840*/  IMAD.WIDE R2, R57, 0x4, R2 ;  /* 0x0000000439027825 */ /* 0x008fca00078e0202 */
[----:B------:R-:W-:Y:S01]  /*1850*/  STG.E desc[UR4][R2.64], RZ ;  /* 0x000000ff02007986 */ /* 0x000fe2000c101904 */
[----:B------:R-:W-:Y:S05]  /*1860*/  EXIT ;  /* 0x000000000000794d */ /* 0x000fea0003800000 */
.L_x_32:
        /* <DEDUP_REMOVED lines=9> */
.L_x_108:


//--------------------- .text._ZN7cutlass13device_kernelIN5flash11enable_sm90INS1_16FlashAttnBwdSm90INS1_25CollectiveMainloopBwdSm90ILi2ELi1ELi1EN4cute5tupleIJNS5_1CILi1EEES8_S8_EEENS6_IJNS7_ILi64EEENS7_ILi96EEENS7_ILi192EEEEEENS_6half_tEfNS_4arch4Sm90ELb1ELb0ELb0ELb1ELb0ELb0ELb1ELb0ELi3ELi1ELi1ELi1ELb0EEENS1_21CollectiveEpilogueBwdISD_SE_SG_Li384ELb1ELb1ELi3EEENS1_25SingleTileBwdLPTSchedulerILb1ELi96ELb0EEEEEEEEEvNT_6ParamsE --------------------------
	.section	.text._ZN7cutlass13device_kernelIN5flash11enable_sm90INS1_16FlashAttnBwdSm90INS1_25CollectiveMainloopBwdSm90ILi2ELi1ELi1EN4cute5tupleIJNS5_1CILi1EEES8_S8_EEENS6_IJNS7_ILi64EEENS7_ILi96EEENS7_ILi192EEEEEENS_6half_tEfNS_4arch4Sm90ELb1ELb0ELb0ELb1ELb0ELb0ELb1ELb0ELi3ELi1ELi1ELi1ELb0EEENS1_21CollectiveEpilogueBwdISD_SE_SG_Li384ELb1ELb1ELi3EEENS1_25SingleTileBwdLPTSchedulerILb1ELi96ELb0EEEEEEEEEvNT_6ParamsE,"ax",@progbits
	.align	128
.text._ZN7cutlass13device_kernelIN5flash11enable_sm90INS1_16FlashAttnBwdSm90INS1_25CollectiveMainloopBwdSm90ILi2ELi1ELi1EN4cute5tupleIJNS5_1CILi1EEES8_S8_EEENS6_IJNS7_ILi64EEENS7_ILi96EEENS7_ILi192EEEEEENS_6half_tEfNS_4arch4Sm90ELb1ELb0ELb0ELb1ELb0ELb0ELb1ELb0ELi3ELi1ELi1ELi1ELb0EEENS1_21CollectiveEpilogueBwdISD_SE_SG_Li384ELb1ELb1ELi3EEENS1_25SingleTileBwdLPTSchedulerILb1ELi96ELb0EEEEEEEEEvNT_6ParamsE:
        .type           _ZN7cutlass13device_kernelIN5flash11enable_sm90INS1_16FlashAttnBwdSm90INS1_25CollectiveMainloopBwdSm90ILi2ELi1ELi1EN4cute5tupleIJNS5_1CILi1EEES8_S8_EEENS6_IJNS7_ILi64EEENS7_ILi96EEENS7_ILi192EEEEEENS_6half_tEfNS_4arch4Sm90ELb1ELb0ELb0ELb1ELb0ELb0ELb1ELb0ELi3ELi1ELi1ELi1ELb0EEENS1_21CollectiveEpilogueBwdISD_SE_SG_Li384ELb1ELb1ELi3EEENS1_25SingleTileBwdLPTSchedulerILb1ELi96ELb0EEEEEEEEEvNT_6ParamsE,@function
        .size           _ZN7cutlass13device_kernelIN5flash11enable_sm90INS1_16FlashAttnBwdSm90INS1_25CollectiveMainloopBwdSm90ILi2ELi1ELi1EN4cute5tupleIJNS5_1CILi1EEES8_S8_EEENS6_IJNS7_ILi64EEENS7_ILi96EEENS7_ILi192EEEEEENS_6half_tEfNS_4arch4Sm90ELb1ELb0ELb0ELb1ELb0ELb0ELb1ELb0ELi3ELi1ELi1ELi1ELb0EEENS1_21CollectiveEpilogueBwdISD_SE_SG_Li384ELb1ELb1ELi3EEENS1_25SingleTileBwdLPTSchedulerILb1ELi96ELb0EEEEEEEEEvNT_6ParamsE,(.L_x_109 - _ZN7cutlass13device_kernelIN5flash11enable_sm90INS1_16FlashAttnBwdSm90INS1_25CollectiveMainloopBwdSm90ILi2ELi1ELi1EN4cute5tupleIJNS5_1CILi1EEES8_S8_EEENS6_IJNS7_ILi64EEENS7_ILi96EEENS7_ILi192EEEEEENS_6half_tEfNS_4arch4Sm90ELb1ELb0ELb0ELb1ELb0ELb0ELb1ELb0ELi3ELi1ELi1ELi1ELb0EEENS1_21CollectiveEpilogueBwdISD_SE_SG_Li384ELb1ELb1ELi3EEENS1_25SingleTileBwdLPTSchedulerILb1ELi96ELb0EEEEEEEEEvNT_6ParamsE)
        .other          _ZN7cutlass13device_kernelIN5flash11enable_sm90INS1_16FlashAttnBwdSm90INS1_25CollectiveMainloopBwdSm90ILi2ELi1ELi1EN4cute5tupleIJNS5_1CILi1EEES8_S8_EEENS6_IJNS7_ILi64EEENS7_ILi96EEENS7_ILi192EEEEEENS_6half_tEfNS_4arch4Sm90ELb1ELb0ELb0ELb1ELb0ELb0ELb1ELb0ELi3ELi1ELi1ELi1ELb0EEENS1_21CollectiveEpilogueBwdISD_SE_SG_Li384ELb1ELb1ELi3EEENS1_25SingleTileBwdLPTSchedulerILb1ELi96ELb0EEEEEEEEEvNT_6ParamsE,@"STO_CUDA_ENTRY STV_DEFAULT"
_ZN7cutlass13device_kernelIN5flash11enable_sm90INS1_16FlashAttnBwdSm90INS1_25CollectiveMainloopBwdSm90ILi2ELi1ELi1EN4cute5tupleIJNS5_1CILi1EEES8_S8_EEENS6_IJNS7_ILi64EEENS7_ILi96EEENS7_ILi192EEEEEENS_6half_tEfNS_4arch4Sm90ELb1ELb0ELb0ELb1ELb0ELb0ELb1ELb0ELi3ELi1ELi1ELi1ELb0EEENS1_21CollectiveEpilogueBwdISD_SE_SG_Li384ELb1ELb1ELi3EEENS1_25SingleTileBwdLPTSchedulerILb1ELi96ELb0EEEEEEEEEvNT_6ParamsE:
[----:B------:R-:W-:Y:S01]  /*0000*/  LDC R1, c[0x0][0x37c] ;  /* 0x0000df00ff017b82 */ /* 0x000fe20000000800 */
[----:B------:R-:W-:Y:S05]  /*0010*/  EXIT ;  /* 0x000000000000794d */ /* 0x000fea0003800000 */
.L_x_33:
        /* <DEDUP_REMOVED lines=14> */
.L_x_109:


//--------------------- .text._ZN7cutlass13device_kernelIN5flash11enable_sm90INS1_16FlashAttnBwdSm90INS1_25CollectiveMainloopBwdSm90ILi2ELi1ELi1EN4cute5tupleIJNS5_1CILi1EEES8_S8_EEENS6_IJNS7_ILi64EEENS7_ILi96EEENS7_ILi192EEEEEENS_6half_tEfNS_4arch4Sm90ELb1ELb0ELb0ELb1ELb1ELb0ELb1ELb0ELi3ELi1ELi1ELi1ELb0EEENS1_21CollectiveEpilogueBwdISD_SE_SG_Li384ELb1ELb1ELi3EEENS1_25SingleTileBwdLPTSchedulerILb1ELi96ELb1EEEEEEEEEvNT_6ParamsE --------------------------
	.section	.text._ZN7cutlass13device_kernelIN5flash11enable_sm90INS1_16FlashAttnBwdSm90INS1_25CollectiveMainloopBwdSm90ILi2ELi1ELi1EN4cute5tupleIJNS5_1CILi1EEES8_S8_EEENS6_IJNS7_ILi64EEENS7_ILi96EEENS7_ILi192EEEEEENS_6half_tEfNS_4arch4Sm90ELb1ELb0ELb0ELb1ELb1ELb0ELb1ELb0ELi3ELi1ELi1ELi1ELb0EEENS1_21CollectiveEpilogueBwdISD_SE_SG_Li384ELb1ELb1ELi3EEENS1_25SingleTileBwdLPTSchedulerILb1ELi96ELb1EEEEEEEEEvNT_6ParamsE,"ax",@progbits
	.align	128
.text._ZN7cutlass13device_kernelIN5flash11enable_sm90INS1_16FlashAttnBwdSm90INS1_25CollectiveMainloopBwdSm90ILi2ELi1ELi1EN4cute5tupleIJNS5_1CILi1EEES8_S8_EEENS6_IJNS7_ILi64EEENS7_ILi96EEENS7_ILi192EEEEEENS_6half_tEfNS_4arch4Sm90ELb1ELb0ELb0ELb1ELb1ELb0ELb1ELb0ELi3ELi1ELi1ELi1ELb0EEENS1_21CollectiveEpilogueBwdISD_SE_SG_Li384ELb1ELb1ELi3EEENS1_25SingleTileBwdLPTSchedulerILb1ELi96ELb1EEEEEEEEEvNT_6ParamsE:
        .type           _ZN7cutlass13device_kernelIN5flash11enable_sm90INS1_16FlashAttnBwdSm90INS1_25CollectiveMainloopBwdSm90ILi2ELi1ELi1EN4cute5tupleIJNS5_1CILi1EEES8_S8_EEENS6_IJNS7_ILi64EEENS7_ILi96EEENS7_ILi192EEEEEENS_6half_tEfNS_4arch4Sm90ELb1ELb0ELb0ELb1ELb1ELb0ELb1ELb0ELi3ELi1ELi1ELi1ELb0EEENS1_21CollectiveEpilogueBwdISD_SE_SG_Li384ELb1ELb1ELi3EEENS1_25SingleTileBwdLPTSchedulerILb1ELi96ELb1EEEEEEEEEvNT_6ParamsE,@function
        .size           _ZN7cutlass13device_kernelIN5flash11enable_sm90INS1_16FlashAttnBwdSm90INS1_25CollectiveMainloopBwdSm90ILi2ELi1ELi1EN4cute5tupleIJNS5_1CILi1EEES8_S8_EEENS6_IJNS7_ILi64EEENS7_ILi96EEENS7_ILi192EEEEEENS_6half_tEfNS_4arch4Sm90ELb1ELb0ELb0ELb1ELb1ELb0ELb1ELb0ELi3ELi1ELi1ELi1ELb0EEENS1_21CollectiveEpilogueBwdISD_SE_SG_Li384ELb1ELb1ELi3EEENS1_25SingleTileBwdLPTSchedulerILb1ELi96ELb1EEEEEEEEEvNT_6ParamsE,(.L_x_110 - _ZN7cutlass13device_kernelIN5flash11enable_sm90INS1_16FlashAttnBwdSm90INS1_25CollectiveMainloopBwdSm90ILi2ELi1ELi1EN4cute5tupleIJNS5_1CILi1EEES8_S8_EEENS6_IJNS7_ILi64EEENS7_ILi96EEENS7_ILi192EEEEEENS_6half_tEfNS_4arch4Sm90ELb1ELb0ELb0ELb1ELb1ELb0ELb1ELb0ELi3ELi1ELi1ELi1ELb0EEENS1_21CollectiveEpilogueBwdISD_SE_SG_Li384ELb1ELb1ELi3EEENS1_25SingleTileBwdLPTSchedulerILb1ELi96ELb1EEEEEEEEEvNT_6ParamsE)
        .other          _ZN7cutlass13device_kernelIN5flash11enable_sm90INS1_16FlashAttnBwdSm90INS1_25CollectiveMainloopBwdSm90ILi2ELi1ELi1EN4cute5tupleIJNS5_1CILi1EEES8_S8_EEENS6_IJNS7_ILi64EEENS7_ILi96EEENS7_ILi192EEEEEENS_6half_tEfNS_4arch4Sm90ELb1ELb0ELb0ELb1ELb1ELb0ELb1ELb0ELi3ELi1ELi1ELi1ELb0EEENS1_21CollectiveEpilogueBwdISD_SE_SG_Li384ELb1ELb1ELi3EEENS1_25SingleTileBwdLPTSchedulerILb1ELi96ELb1EEEEEEEEEvNT_6ParamsE,@"STO_CUDA_ENTRY STV_DEFAULT"
_ZN7cutlass13device_kernelIN5flash11enable_sm90INS1_16FlashAttnBwdSm90INS1_25CollectiveMainloopBwdSm90ILi2ELi1ELi1EN4cute5tupleIJNS5_1CILi1EEES8_S8_EEENS6_IJNS7_ILi64EEENS7_ILi96EEENS7_ILi192EEEEEENS_6half_tEfNS_4arch4Sm90ELb1ELb0ELb0ELb1ELb1ELb0ELb1ELb0ELi3ELi1ELi1ELi1ELb0EEENS1_21CollectiveEpilogueBwdISD_SE_SG_Li384ELb1ELb1ELi3EEENS1_25SingleTileBwdLPTSchedulerILb1ELi96ELb1EEEEEEEEEvNT_6ParamsE:
[----:B------:R-:W-:Y:S01]  /*0000*/  LDC R1, c[0x0][0x37c] ;  /* 0x0000df00ff017b82 */ /* 0x000fe20000000800 */
[----:B------:R-:W-:Y:S05]  /*0010*/  EXIT ;  /* 0x000000000000794d */ /* 0x000fea0003800000 */
.L_x_34:
        /* <DEDUP_REMOVED lines=14> */
.L_x_110:


//--------------------- .text._ZN7cutlass13device_kernelIN5flash11enable_sm90INS1_16FlashAttnBwdSm90INS1_25CollectiveMainloopBwdSm90ILi2ELi1ELi1EN4cute5tupleIJNS5_1CILi1EEES8_S8_EEENS6_IJNS7_ILi64EEENS7_ILi96EEENS7_ILi192EEEEEENS_6half_tEfNS_4arch4Sm90ELb1ELb0ELb0ELb1ELb0ELb0ELb1ELb0ELi3ELi1ELi1ELi1ELb0EEENS1_24CollectiveEpilogueBwdGQAISD_fSG_Li384ELb1ELb0EEENS1_25SingleTileBwdLPTSchedulerILb1ELi96ELb0EEEEEEEEEvNT_6ParamsE --------------------------
	.section	.text._ZN7cutlass13device_kernelIN5flash11enable_sm90INS1_16FlashAttnBwdSm90INS1_25CollectiveMainloopBwdSm90ILi2ELi1ELi1EN4cute5tupleIJNS5_1CILi1EEES8_S8_EEENS6_IJNS7_ILi64EEENS7_ILi96EEENS7_ILi192EEEEEENS_6half_tEfNS_4arch4Sm90ELb1ELb0ELb0ELb1ELb0ELb0ELb1ELb0ELi3ELi1ELi1ELi1ELb0EEENS1_24CollectiveEpilogueBwdGQAISD_fSG_Li384ELb1ELb0EEENS1_25SingleTileBwdLPTSchedulerILb1ELi96ELb0EEEEEEEEEvNT_6ParamsE,"ax",@progbits
	.align	128
.text._ZN7cutlass13device_kernelIN5flash11enable_sm90INS1_16FlashAttnBwdSm90INS1_25CollectiveMainloopBwdSm90ILi2ELi1ELi1EN4cute5tupleIJNS5_1CILi1EEES8_S8_EEENS6_IJNS7_ILi64EEENS7_ILi96EEENS7_ILi192EEEEEENS_6half_tEfNS_4arch4Sm90ELb1ELb0ELb0ELb1ELb0ELb0ELb1ELb0ELi3ELi1ELi1ELi1ELb0EEENS1_24CollectiveEpilogueBwdGQAISD_fSG_Li384ELb1ELb0EEENS1_25SingleTileBwdLPTSchedulerILb1ELi96ELb0EEEEEEEEEvNT_6ParamsE:
        .type           _ZN7cutlass13device_kernelIN5flash11enable_sm90INS1_16FlashAttnBwdSm90INS1_25CollectiveMainloopBwdSm90ILi2ELi1ELi1EN4cute5tupleIJNS5_1CILi1EEES8_S8_EEENS6_IJNS7_ILi64EEENS7_ILi96EEENS7_ILi192EEEEEENS_6half_tEfNS_4arch4Sm90ELb1ELb0ELb0ELb1ELb0ELb0ELb1ELb0ELi3ELi1ELi1ELi1ELb0EEENS1_24CollectiveEpilogueBwdGQAISD_fSG_Li384ELb1ELb0EEENS1_25SingleTileBwdLPTSchedulerILb1ELi96ELb0EEEEEEEEEvNT_6ParamsE,@function
        .size           _ZN7cutlass13device_kernelIN5flash11enable_sm90INS1_16FlashAttnBwdSm90INS1_25CollectiveMainloopBwdSm90ILi2ELi1ELi1EN4cute5tupleIJNS5_1CILi1EEES8_S8_EEENS6_IJNS7_ILi64EEENS7_ILi96EEENS7_ILi192EEEEEENS_6half_tEfNS_4arch4Sm90ELb1ELb0ELb0ELb1ELb0ELb0ELb1ELb0ELi3ELi1ELi1ELi1ELb0EEENS1_24CollectiveEpilogueBwdGQAISD_fSG_Li384ELb1ELb0EEENS1_25SingleTileBwdLPTSchedulerILb1ELi96ELb0EEEEEEEEEvNT_6ParamsE,(.L_x_111 - _ZN7cutlass13device_kernelIN5flash11enable_sm90INS1_16FlashAttnBwdSm90INS1_25CollectiveMainloopBwdSm90ILi2ELi1ELi1EN4cute5tupleIJNS5_1CILi1EEES8_S8_EEENS6_IJNS7_ILi64EEENS7_ILi96EEENS7_ILi192EEEEEENS_6half_tEfNS_4arch4Sm90ELb1ELb0ELb0ELb1ELb0ELb0ELb1ELb0ELi3ELi1ELi1ELi1ELb0EEENS1_24CollectiveEpilogueBwdGQAISD_fSG_Li384ELb1ELb0EEENS1_25SingleTileBwdLPTSchedulerILb1ELi96ELb0EEEEEEEEEvNT_6ParamsE)
        .other          _ZN7cutlass13device_kernelIN5flash11enable_sm90INS1_16FlashAttnBwdSm90INS1_25CollectiveMainloopBwdSm90ILi2ELi1ELi1EN4cute5tupleIJNS5_1CILi1EEES8_S8_EEENS6_IJNS7_ILi64EEENS7_ILi96EEENS7_ILi192EEEEEENS_6half_tEfNS_4arch4Sm90ELb1ELb0ELb0ELb1ELb0ELb0ELb1ELb0ELi3ELi1ELi1ELi1ELb0EEENS1_24CollectiveEpilogueBwdGQAISD_fSG_Li384ELb1ELb0EEENS1_25SingleTileBwdLPTSchedulerILb1ELi96ELb0EEEEEEEEEvNT_6ParamsE,@"STO_CUDA_ENTRY STV_DEFAULT"
_ZN7cutlass13device_kernelIN5flash11enable_sm90INS1_16FlashAttnBwdSm90INS1_25CollectiveMainloopBwdSm90ILi2ELi1ELi1EN4cute5tupleIJNS5_1CILi1EEES8_S8_EEENS6_IJNS7_ILi64EEENS7_ILi96EEENS7_ILi192EEEEEENS_6half_tEfNS_4arch4Sm90ELb1ELb0ELb0ELb1ELb0ELb0ELb1ELb0ELi3ELi1ELi1ELi1ELb0EEENS1_24CollectiveEpilogueBwdGQAISD_fSG_Li384ELb1ELb0EEENS1_25SingleTileBwdLPTSchedulerILb1ELi96ELb0EEEEEEEEEvNT_6ParamsE:
[----:B------:R-:W-:Y:S01]  /*0000*/  LDC R1, c[0x0][0x37c] ;  /* 0x0000df00ff017b82 */ /* 0x000fe20000000800 */
[----:B------:R-:W-:Y:S05]  /*0010*/  EXIT ;  /* 0x000000000000794d */ /* 0x000fea0003800000 */
.L_x_35:
        /* <DEDUP_REMOVED lines=14> */
.L_x_111:


//--------------------- .text._ZN7cutlass13device_kernelIN5flash32FlashAttnBwdPostprocessConvertdQIN4cute5tupleIJNS3_1CILi96EEENS5_ILi192EEEEEENS_6half_tEfNS_4arch4Sm90ELi384ENS3_8TiledMMAINS3_8MMA_AtomIJNS3_4SM904GMMA25MMA_64x96x16_F32F16F16_SSILNSF_5MajorE1ELSH_1ELNSF_7ScaleInE1ELSI_1EEEEEENS3_6LayoutINS4_IJNS5_ILi3EEENS5_ILi1EEESN_EEENS4_IJSN_NS5_ILi0EEESP_EEEEENS4_IJNS3_10UnderscoreESS_SS_EEEEELb1EEEEEvNT_6ParamsE --------------------------
	.section	.text._ZN7cutlass13device_kernelIN5flash32FlashAttnBwdPostprocessConvertdQIN4cute5tupleIJNS3_1CILi96EEENS5_ILi192EEEEEENS_6half_tEfNS_4arch4Sm90ELi384ENS3_8TiledMMAINS3_8MMA_AtomIJNS3_4SM904GMMA25MMA_64x96x16_F32F16F16_SSILNSF_5MajorE1ELSH_1ELNSF_7ScaleInE1ELSI_1EEEEEENS3_6LayoutINS4_IJNS5_ILi3EEENS5_ILi1EEESN_EEENS4_IJSN_NS5_ILi0EEESP_EEEEENS4_IJNS3_10UnderscoreESS_SS_EEEEELb1EEEEEvNT_6ParamsE,"ax",@progbits
	.align	128
.text._ZN7cutlass13device_kernelIN5flash32FlashAttnBwdPostprocessConvertdQIN4cute5tupleIJNS3_1CILi96EEENS5_ILi192EEEEEENS_6half_tEfNS_4arch4Sm90ELi384ENS3_8TiledMMAINS3_8MMA_AtomIJNS3_4SM904GMMA25MMA_64x96x16_F32F16F16_SSILNSF_5MajorE1ELSH_1ELNSF_7ScaleInE1ELSI_1EEEEEENS3_6LayoutINS4_IJNS5_ILi3EEENS5_ILi1EEESN_EEENS4_IJSN_NS5_ILi0EEESP_EEEEENS4_IJNS3_10UnderscoreESS_SS_EEEEELb1EEEEEvNT_6ParamsE:
        .type           _ZN7cutlass13device_kernelIN5flash32FlashAttnBwdPostprocessConvertdQIN4cute5tupleIJNS3_1CILi96EEENS5_ILi192EEEEEENS_6half_tEfNS_4arch4Sm90ELi384ENS3_8TiledMMAINS3_8MMA_AtomIJNS3_4SM904GMMA25MMA_64x96x16_F32F16F16_SSILNSF_5MajorE1ELSH_1ELNSF_7ScaleInE1ELSI_1EEEEEENS3_6LayoutINS4_IJNS5_ILi3EEENS5_ILi1EEESN_EEENS4_IJSN_NS5_ILi0EEESP_EEEEENS4_IJNS3_10UnderscoreESS_SS_EEEEELb1EEEEEvNT_6ParamsE,@function
        .size           _ZN7cutlass13device_kernelIN5flash32FlashAttnBwdPostprocessConvertdQIN4cute5tupleIJNS3_1CILi96EEENS5_ILi192EEEEEENS_6half_tEfNS_4arch4Sm90ELi384ENS3_8TiledMMAINS3_8MMA_AtomIJNS3_4SM904GMMA25MMA_64x96x16_F32F16F16_SSILNSF_5MajorE1ELSH_1ELNSF_7ScaleInE1ELSI_1EEEEEENS3_6LayoutINS4_IJNS5_ILi3EEENS5_ILi1EEESN_EEENS4_IJSN_NS5_ILi0EEESP_EEEEENS4_IJNS3_10UnderscoreESS_SS_EEEEELb1EEEEEvNT_6ParamsE,(.L_x_112 - _ZN7cutlass13device_kernelIN5flash32FlashAttnBwdPostprocessConvertdQIN4cute5tupleIJNS3_1CILi96EEENS5_ILi192EEEEEENS_6half_tEfNS_4arch4Sm90ELi384ENS3_8TiledMMAINS3_8MMA_AtomIJNS3_4SM904GMMA25MMA_64x96x16_F32F16F16_SSILNSF_5MajorE1ELSH_1ELNSF_7ScaleInE1ELSI_1EEEEEENS3_6LayoutINS4_IJNS5_ILi3EEENS5_ILi1EEESN_EEENS4_IJSN_NS5_ILi0EEESP_EEEEENS4_IJNS3_10UnderscoreESS_SS_EEEEELb1EEEEEvNT_6ParamsE)
        .other          _ZN7cutlass13device_kernelIN5flash32FlashAttnBwdPostprocessConvertdQIN4cute5tupleIJNS3_1CILi96EEENS5_ILi192EEEEEENS_6half_tEfNS_4arch4Sm90ELi384ENS3_8TiledMMAINS3_8MMA_AtomIJNS3_4SM904GMMA25MMA_64x96x16_F32F16F16_SSILNSF_5MajorE1ELSH_1ELNSF_7ScaleInE1ELSI_1EEEEEENS3_6LayoutINS4_IJNS5_ILi3EEENS5_ILi1EEESN_EEENS4_IJSN_NS5_ILi0EEESP_EEEEENS4_IJNS3_10UnderscoreESS_SS_EEEEELb1EEEEEvNT_6ParamsE,@"STO_CUDA_ENTRY STV_DEFAULT"
_ZN7cutlass13device_kernelIN5flash32FlashAttnBwdPostprocessConvertdQIN4cute5tupleIJNS3_1CILi96EEENS5_ILi192EEEEEENS_6half_tEfNS_4arch4Sm90ELi384ENS3_8TiledMMAINS3_8MMA_AtomIJNS3_4SM904GMMA25MMA_64x96x16_F32F16F16_SSILNSF_5MajorE1ELSH_1ELNSF_7ScaleInE1ELSI_1EEEEEENS3_6LayoutINS4_IJNS5_ILi3EEENS5_ILi1EEESN_EEENS4_IJSN_NS5_ILi0EEESP_EEEEENS4_IJNS3_10UnderscoreESS_SS_EEEEELb1EEEEEvNT_6ParamsE:
[----:B------:R-:W-:Y:S08]  /*0000*/  LDC R1, c[0x0][0x37c] ;  /* 0x0000df00ff017b82 */ /* 0x000ff00000000800 */
[----:B------:R-:W0:Y:S01]  /*0010*/  LDC.64 R10, c[0x0][0x3e0] ;  /* 0x0000f800ff0a7b82 */ /* 0x000e220000000a00 */
[----:B------:R-:W1:Y:S01]  /*0020*/  S2R R5, SR_CTAID.X ;  /* 0x0000000000057919 */ /* 0x000e620000002500 */
[----:B------:R-:W2:Y:S01]  /*0030*/  LDCU.64 UR8, c[0x0][0x358] ;  /* 0x00006b00ff0877ac */ /* 0x000ea20008000a00 */
[----:B------:R-:W3:Y:S01]  /*0040*/  S2R R9, SR_CTAID.Z ;  /* 0x0000000000097919 */ /* 0x000ee20000002700 */
[----:B0-----:R-:W-:-:S04]  /*0050*/  ISETP.NE.U32.AND P0, PT, R10, RZ, PT ;  /* 0x000000ff0a00720c */ /* 0x001fc80003f05070 */
[----:B------:R-:W-:-:S13]  /*0060*/  ISETP.NE.AND.EX P2, PT, R11, RZ, PT, P0 ;  /* 0x000000ff0b00720c */ /* 0x000fda0003f45300 */
[----:B-123--:R-:W-:Y:S05]  /*0070*/  @P2 BRA `(.L_x_36) ;  /* 0x0000000000202947 */ /* 0x00efea0003800000 */
[----:B------:R-:W0:Y:S01]  /*0080*/  LDCU.64 UR4, c[0x0][0x3e8] ;  /* 0x00007d00ff0477ac */ /* 0x000e220008000a00 */
[----:B------:R-:W1:Y:S01]  /*0090*/  LDC R0, c[0x0][0x3b0] ;  /* 0x0000ec00ff007b82 */ /* 0x000e620000000800 */
[----:B------:R-:W-:Y:S02]  /*00a0*/  CS2R R2, SRZ ;  /* 0x0000000000027805 */ /* 0x000fe4000001ff00 */
[----:B------:R-:W-:Y:S01]  /*00b0*/  CS2R R64, SRZ ;  /* 0x0000000000407805 */ /* 0x000fe2000001ff00 */
[----:B0-----:R-:W-:-:S04]  /*00c0*/  UISETP.NE.U32.AND UP0, UPT, UR4, URZ, UPT ;  /* 0x000000ff0400728c */ /* 0x001fc8000bf05070 */
[----:B------:R-:W-:-:S09]  /*00d0*/  UISETP.NE.AND.EX UP0, UPT, UR5, URZ, UPT, UP0 ;  /* 0x000000ff0500728c */ /* 0x000fd2000bf05300 */
[----:B------:R-:W-:Y:S05]  /*00e0*/  BRA.U !UP0, `(.L_x_37) ;  /* 0x0000000108547547 */ /* 0x000fea000b800000 */
[----:B------:R-:W-:Y:S05]  /*00f0*/  BRA `(.L_x_38) ;  /* 0x0000000000387947 */ /* 0x000fea0003800000 */
.L_x_36:
[----:B------:R-:W0:Y:S01]  /*0100*/  LDC.64 R6, c[0x0][0x3e0] ;  /* 0x0000f800ff067b82 */ /* 0x000e220000000a00 */
[----:B------:R-:W1:Y:S01]  /*0110*/  LDCU.64 UR4, c[0x0][0x3e8] ;  /* 0x00007d00ff0477ac */ /* 0x000e620008000a00 */
[----:B0-----:R-:W-:-:S05]  /*0120*/  IMAD.WIDE.U32 R6, R9, 0x4, R6 ;  /* 0x0000000409067825 */ /* 0x001fca00078e0006 */
[----:B------:R-:W2:Y:S01]  /*0130*/  LDG.E R64, desc[UR8][R6.64] ;  /* 0x0000000806407981 */ /* 0x000ea2000c1e1900 */
[----:B-1----:R-:W-:-:S04]  /*0140*/  UISETP.NE.U32.AND UP0, UPT, UR4, URZ, UPT ;  /* 0x000000ff0400728c */ /* 0x002fc8000bf05070 */
[----:B------:R-:W-:Y:S01]  /*0150*/  UISETP.NE.AND.EX UP0, UPT, UR5, URZ, UPT, UP0 ;  /* 0x000000ff0500728c */ /* 0x000fe2000bf05300 */
[--C-:B--2---:R-:W-:Y:S01]  /*0160*/  IMAD R0, R9, 0x60, R64.reuse ;  /* 0x0000006009007824 */ /* 0x104fe200078e0240 */
[----:B------:R-:W-:-:S03]  /*0170*/  SHF.R.S32.HI R65, RZ, 0x1f, R64 ;  /* 0x0000001fff417819 */ /* 0x000fc60000011440 */
[----:B------:R-:W-:-:S05]  /*0180*/  IMAD.HI R0, R0, 0x2aaaaaab, RZ ;  /* 0x2aaaaaab00007827 */ /* 0x000fca00078e02ff */
[----:B------:R-:W-:-:S04]  /*0190*/  SHF.R.U32.HI R3, RZ, 0x1f, R0 ;  /* 0x0000001fff037819 */ /* 0x000fc80000011600 */
[----:B------:R-:W-:-:S05]  /*01a0*/  LEA.HI R3, R0, R3, RZ, 0x1c ;  /* 0x0000000300037211 */ /* 0x000fca00078fe0ff */
[----:B------:R-:W-:-:S05]  /*01b0*/  IMAD R2, R3, 0x4800, RZ ;  /* 0x0000480003027824 */ /* 0x000fca00078e02ff */
[----:B------:R-:W-:Y:S01]  /*01c0*/  SHF.R.S32.HI R3, RZ, 0x1f, R2 ;  /* 0x0000001fff037819 */ /* 0x000fe20000011402 */
[----:B------:R-:W-:Y:S06]  /*01d0*/  BRA.U !UP0, `(.L_x_39) ;  /* 0x0000000108107547 */ /* 0x000fec000b800000 */
.L_x_38:
[----:B------:R-:W0:Y:S02]  /*01e0*/  LDC.64 R6, c[0x0][0x3e8] ;  /* 0x0000fa00ff067b82 */ /* 0x000e240000000a00 */
[----:B0-----:R-:W-:-:S05]  /*01f0*/  IMAD.WIDE.U32 R6, R9, 0x4, R6 ;  /* 0x0000000409067825 */ /* 0x001fca00078e0006 */
[----:B-1----:R0:W5:Y:S01]  /*0200*/  LDG.E R0, desc[UR8][R6.64] ;  /* 0x0000000806007981 */ /* 0x002162000c1e1900 */
[----:B------:R-:W-:Y:S05]  /*0210*/  BRA `(.L_x_37) ;  /* 0x0000000000087947 */ /* 0x000fea0003800000 */
.L_x_39:
[----:B------:R-:W2:Y:S02]  /*0220*/  LDG.E R7, desc[UR8][R6.64+0x4] ;  /* 0x0000040806077981 */ /* 0x000ea4000c1e1900 */
[----:B--2---:R-:W-:-:S07]  /*0230*/  IMAD.IADD R0, R7, 0x1, -R64 ;  /* 0x0000000107007824 */ /* 0x004fce00078e0a40 */
.L_x_37:
[----:B0-----:R-:W-:Y:S01]  /*0240*/  IMAD R7, R5, 0x60, RZ ;  /* 0x0000006005077824 */ /* 0x001fe200078e02ff */
[----:B------:R-:W-:-:S04]  /*0250*/  ISETP.NE.AND.EX P0, PT, R11, RZ, PT, P0 ;  /* 0x000000ff0b00720c */ /* 0x000fc80003f05300 */
[----:B-1---5:R-:W-:-:S13]  /*0260*/  ISETP.GE.AND P1, PT, R7, R0, PT ;  /* 0x000000000700720c */ /* 0x022fda0003f26270 */
[----:B------:R-:W-:Y:S05]  /*0270*/  @P1 EXIT P0 ;  /* 0x000000000000194d */ /* 0x000fea0000000000 */
[----:B------:R-:W0:Y:S01]  /*0280*/  S2R R6, SR_CTAID.Y ;  /* 0x0000000000067919 */ /* 0x000e220000002600 */
[----:B------:R-:W0:Y:S01]  /*0290*/  LDC.64 R10, c[0x0][0x398] ;  /* 0x0000e600ff0a7b82 */ /* 0x000e220000000a00 */
[----:B------:R-:W-:Y:S01]  /*02a0*/  IMAD R15, R5, 0x4800, RZ ;  /* 0x00004800050f7824 */ /* 0x000fe200078e02ff */
[----:B------:R-:W-:Y:S01]  /*02b0*/  SEL R4, R9, RZ, !P2 ;  /* 0x000000ff09047207 */ /* 0x000fe20005000000 */
[----:B------:R-:W1:Y:S01]  /*02c0*/  S2R R7, SR_TID.X ;  /* 0x0000000000077919 */ /* 0x000e620000002100 */
[----:B------:R-:W-:Y:S02]  /*02d0*/  BSSY.RECONVERGENT B0, `(.L_x_40) ;  /* 0x0000023000007945 */ /* 0x000fe40003800200 */
[----:B------:R-:W-:Y:S01]  /*02e0*/  IADD3 R2, P0, PT, R15, R2, RZ ;  /* 0x000000020f027210 */ /* 0x000fe20007f1e0ff */
[----:B------:R-:W2:Y:S01]  /*02f0*/  S2R R8, SR_CgaCtaId ;  /* 0x0000000000087919 */ /* 0x000ea20000008800 */
[----:B------:R-:W3:Y:S03]  /*0300*/  LDC.64 R12, c[0x0][0x3a0] ;  /* 0x0000e800ff0c7b82 */ /* 0x000ee60000000a00 */
[----:B------:R-:W-:-:S05]  /*0310*/  IMAD.X R3, RZ, RZ, R3, P0 ;  /* 0x000000ffff037224 */ /* 0x000fca00000e0603 */
[----:B------:R-:W4:Y:S01]  /*0320*/  LDC.64 R14, c[0x0][0x380] ;  /* 0x0000e000ff0e7b82 */ /* 0x000f220000000a00 */
[----:B0-----:R-:W-:Y:S01]  /*0330*/  IMAD.WIDE.U32 R2, R6, R10, R2 ;  /* 0x0000000a06027225 */ /* 0x001fe200078e0002 */
[----:B-1----:R-:W-:-:S03]  /*0340*/  ISETP.NE.AND P0, PT, R7, RZ, PT ;  /* 0x000000ff0700720c */ /* 0x002fc60003f05270 */
[----:B------:R-:W-:Y:S02]  /*0350*/  IMAD R3, R6, R11, R3 ;  /* 0x0000000b06037224 */ /* 0x000fe400078e0203 */
[----:B---3--:R-:W-:-:S04]  /*0360*/  IMAD.WIDE.U32 R2, R4, R12, R2 ;  /* 0x0000000c04027225 */ /* 0x008fc800078e0002 */
[----:B------:R-:W-:Y:S01]  /*0370*/  IMAD R3, R4, R13, R3 ;  /* 0x0000000d04037224 */ /* 0x000fe200078e0203 */
[----:B----4-:R-:W-:-:S04]  /*0380*/  LEA R14, P1, R2, R14, 0x2 ;  /* 0x0000000e020e7211 */ /* 0x010fc800078210ff */
[----:B------:R-:W-:Y:S01]  /*0390*/  LEA.HI.X R3, R2, R15, R3, 0x2, P1 ;  /* 0x0000000f02037211 */ /* 0x000fe200008f1403 */
[----:B--2---:R-:W-:Y:S08]  /*03a0*/  @P0 BRA `(.L_x_41) ;  /* 0x0000000000540947 */ /* 0x004ff00003800000 */
[----:B------:R-:W0:Y:S01]  /*03b0*/  S2UR UR7, SR_CgaCtaId ;  /* 0x00000000000779c3 */ /* 0x000e220000008800 */
[----:B------:R-:W-:Y:S01]  /*03c0*/  UMOV UR6, 0x400 ;  /* 0x0000040000067882 */ /* 0x000fe20000000000 */
[----:B------:R-:W-:Y:S01]  /*03d0*/  UMOV UR4, 0x1 ;  /* 0x0000000100047882 */ /* 0x000fe20000000000 */
[----:B------:R-:W-:Y:S01]  /*03e0*/  HFMA2 R2, -RZ, RZ, 5.9604644775390625e-08, 0.0078125 ;  /* 0x00012000ff027431 */ /* 0x000fe200000001ff */
[----:B------:R-:W-:-:S04]  /*03f0*/  UIADD3 UR4, UPT, UPT, -UR4, 0x100000, URZ ;  /* 0x0010000004047890 */ /* 0x000fc8000fffe1ff */
[----:B------:R-:W-:Y:S02]  /*0400*/  USHF.L.U32 UR5, UR4, 0xb, URZ ;  /* 0x0000000b04057899 */ /* 0x000fe400080006ff */
[----:B------:R-:W-:Y:S01]  /*0410*/  USHF.L.U32 UR4, UR4, 0x1, URZ ;  /* 0x0000000104047899 */ /* 0x000fe200080006ff */
[----:B------:R-:W-:Y:S01]  /*0420*/  PLOP3.LUT P0, PT, PT, PT, PT, 0x80, 0x8 ;  /* 0x000000000008781c */ /* 0x000fe20003f0f070 */
[----:B------:R-:W-:Y:S01]  /*0430*/  UMOV UR10, 0x1200 ;  /* 0x00001200000a7882 */ /* 0x000fe20000000000 */
[----:B0-----:R-:W-:-:S04]  /*0440*/  ULEA UR6, UR7, UR6, 0x18 ;  /* 0x0000000607067291 */ /* 0x001fc8000f8ec0ff */
[----:B------:R-:W-:Y:S01]  /*0450*/  UIADD3 UR7, UPT, UPT, UR6, 0x1b000, URZ ;  /* 0x0001b00006077890 */ /* 0x000fe2000fffe0ff */
[----:B------:R-:W0:Y:S07]  /*0460*/  FENCE.VIEW.ASYNC.S ;  /* 0x00000000000073c6 */ /* 0x000e2e0000000000 */
[----:B0-----:R0:W1:Y:S02]  /*0470*/  SYNCS.EXCH.64 URZ, [UR6+0x1b000], UR4 ;  /* 0x01b0000406ff75b2 */ /* 0x0010640008000100 */
[----:B0-----:R-:W-:-:S02]  /*0480*/  R2UR UR4, R14 ;  /* 0x000000000e0472ca */ /* 0x001fc400000e0000 */
[----:B------:R-:W-:Y:S01]  /*0490*/  R2UR UR5, R3 ;  /* 0x00000000030572ca */ /* 0x000fe200000e0000 */
[----:B-1----:R0:W-:-:S14]  /*04a0*/  SYNCS.ARRIVE.TRANS64 RZ, [UR6+0x1b000], R2 ;  /* 0x01b00002ffff79a7 */ /* 0x0021dc0008000006 */
.L_x_42:
[----:B------:R-:W-:Y:S01]  /*04b0*/  @P0 ELECT P1, URZ, PT ;  /* 0x0000000000ff082f */ /* 0x000fe20003820000 */
[----:B------:R1:W-:-:S12]  /*04c0*/  UBLKCP.S.G [UR6], [UR4], UR10 ;  /* 0x00000006040073ba */ /* 0x0003d8000800020a */
[----:B------:R-:W-:Y:S02]  /*04d0*/  @P1 PLOP3.LUT P0, PT, P1, PT, PT, 0x8, 0x80 ;  /* 0x000000000080181c */ /* 0x000fe40000f0e170 */
[----:B------:R-:W-:-:S11]  /*04e0*/  PLOP3.LUT P1, PT, PT, PT, PT, 0x8, 0x80 ;  /* 0x000000000080781c */ /* 0x000fd60003f2e170 */
[----:B-1----:R-:W-:Y:S05]  /*04f0*/  @P0 BRA.U.ANY `(.L_x_42) ;  /* 0xfffffffd00ec0947 */ /* 0x002fea000393ffff */
.L_x_41:
[----:B------:R-:W-:Y:S05]  /*0500*/  BSYNC.RECONVERGENT B0 ;  /* 0x0000000000007941 */ /* 0x000fea0003800200 */
.L_x_40:
[----:B------:R-:W-:Y:S01]  /*0510*/  BAR.SYNC.DEFER_BLOCKING 0x0 ;  /* 0x0000000000007b1d */ /* 0x000fe20000010000 */
[----:B------:R-:W-:Y:S02]  /*0520*/  MOV R3, 0x400 ;  /* 0x0000040000037802 */ /* 0x000fe40000000f00 */
[----:B0-----:R-:W-:Y:S02]  /*0530*/  SHF.L.U32 R2, RZ, 0x1f, RZ ;  /* 0x0000001fff027819 */ /* 0x001fe400000006ff */
[----:B------:R-:W-:-:S07]  /*0540*/  LEA R3, R8, R3, 0x18 ;  /* 0x0000000308037211 */ /* 0x000fce00078ec0ff */
.L_x_43:
[----:B0-----:R0:W1:Y:S02]  /*0550*/  SYNCS.PHASECHK.TRANS64.TRYWAIT P0, [R3+URZ+0x1b000], R2 ;  /* 0x01b00002030075a7 */ /* 0x00106400080011ff */
[----:B-1----:R-:W-:Y:S05]  /*0560*/  @!P0 NANOSLEEP.SYNCS 0x989680 ;  /* 0x009896800000895d */ /* 0x002fea0003900000 */
[----:B------:R-:W1:Y:S02]  /*0570*/  @!P0 SYNCS.PHASECHK.TRANS64 P0, [R3+URZ+0x1b000], R2 ;  /* 0x01b00002030085a7 */ /* 0x000e6400080010ff */
[----:B-1----:R-:W-:Y:S05]  /*0580*/  @!P0 BRA `(.L_x_43) ;  /* 0xfffffffc00f08947 */ /* 0x002fea000383ffff */
[C---:B------:R-:W-:Y:S01]  /*0590*/  IMAD.SHL.U32 R32, R7.reuse, 0x10, RZ ;  /* 0x0000001007207824 */ /* 0x040fe200078e00ff */
[C---:B------:R-:W-:Y:S01]  /*05a0*/  LOP3.LUT R30, R7.reuse, 0xffff, RZ, 0xc0, !PT ;  /* 0x0000ffff071e7812 */ /* 0x040fe200078ec0ff */
[C---:B------:R-:W-:Y:S01]  /*05b0*/  IMAD.SHL.U32 R28, R7.reuse, 0x4, RZ ;  /* 0x00000004071c7824 */ /* 0x040fe200078e00ff */
[--C-:B0-----:R-:W-:Y:S01]  /*05c0*/  SHF.R.U32.HI R2, RZ, 0x7, R7.reuse ;  /* 0x00000007ff027819 */ /* 0x101fe20000011607 */
[----:B------:R-:W0:Y:S01]  /*05d0*/  LDCU UR4, c[0x0][0x3d8] ;  /* 0x00007b00ff0477ac */ /* 0x000e220008000800 */
[----:B------:R-:W-:Y:S01]  /*05e0*/  LOP3.LUT R9, R32, 0x7f0, RZ, 0xc0, !PT ;  /* 0x000007f020097812 */ /* 0x000fe200078ec0ff */
[C---:B------:R-:W-:Y:S01]  /*05f0*/  IMAD R10, R30.reuse, 0xaab, RZ ;  /* 0x00000aab1e0a7824 */ /* 0x040fe200078e02ff */
[----:B------:R-:W-:Y:S01]  /*0600*/  SHF.R.U32.HI R12, RZ, 0x1, R7 ;  /* 0x00000001ff0c7819 */ /* 0x000fe20000011607 */
[----:B------:R-:W-:Y:S01]  /*0610*/  IMAD R42, R30, 0x556, RZ ;  /* 0x000005561e2a7824 */ /* 0x000fe200078e02ff */
[----:B------:R-:W-:Y:S01]  /*0620*/  SHF.L.U32 R20, R7, 0x5, RZ ;  /* 0x0000000507147819 */ /* 0x000fe200000006ff */
[----:B------:R-:W-:Y:S01]  /*0630*/  IMAD R8, R2, 0x6000, R9 ;  /* 0x0000600002087824 */ /* 0x000fe200078e0209 */
[----:B------:R-:W-:Y:S01]  /*0640*/  SHF.R.U32.HI R2, RZ, 0x10, R10 ;  /* 0x00000010ff027819 */ /* 0x000fe2000001160a */
[----:B------:R-:W1:Y:S01]  /*0650*/  LDCU.64 UR6, c[0x0][0x3c8] ;  /* 0x00007900ff0677ac */ /* 0x000e620008000a00 */
[----:B------:R-:W-:Y:S01]  /*0660*/  LOP3.LUT R16, R12, 0x10, RZ, 0xc0, !PT ;  /* 0x000000100c107812 */ /* 0x000fe200078ec0ff */
[----:B------:R-:W-:Y:S01]  /*0670*/  IMAD.IADD R45, R3, 0x1, R8 ;  /* 0x00000001032d7824 */ /* 0x000fe200078e0208 */
[----:B------:R-:W-:Y:S01]  /*0680*/  PRMT R17, R2, 0x9910, RZ ;  /* 0x0000991002117816 */ /* 0x000fe200000000ff */
[----:B------:R-:W-:Y:S01]  /*0690*/  IMAD R0, R5, -0x60, R0 ;  /* 0xffffffa005007824 */ /* 0x000fe200078e0200 */
[--C-:B------:R-:W-:Y:S01]  /*06a0*/  LOP3.LUT R21, R16, 0x8, R7.reuse, 0xf8, !PT ;  /* 0x0000000810157812 */ /* 0x100fe200078ef807 */
[----:B------:R-:W2:Y:S01]  /*06b0*/  LDCU.64 UR10, c[0x0][0x3d0] ;  /* 0x00007a00ff0a77ac */ /* 0x000ea20008000a00 */
[----:B------:R-:W-:Y:S01]  /*06c0*/  SHF.R.U32.HI R23, RZ, 0x6, R7 ;  /* 0x00000006ff177819 */ /* 0x000fe20000011607 */
[----:B------:R-:W-:Y:S01]  /*06d0*/  IMAD R17, R17, 0x18, RZ ;  /* 0x0000001811117824 */ /* 0x000fe200078e02ff */
[----:B------:R-:W-:Y:S01]  /*06e0*/  LOP3.LUT R22, R20, 0x20, RZ, 0xc0, !PT ;  /* 0x0000002014167812 */ /* 0x000fe200078ec0ff */
[----:B------:R-:W0:Y:S01]  /*06f0*/  LDS.128 R8, [R45+0x800] ;  /* 0x000800002d087984 */ /* 0x000e220000000c00 */
[----:B------:R-:W-:Y:S01]  /*0700*/  LOP3.LUT R29, R21, 0xc0, R20, 0xf8, !PT ;  /* 0x000000c0151d7812 */ /* 0x000fe200078ef814 */
[----:B------:R-:W-:Y:S01]  /*0710*/  IMAD.MOV R36, RZ, RZ, -R17 ;  /* 0x000000ffff247224 */ /* 0x000fe200078e0a11 */
[----:B------:R-:W-:Y:S01]  /*0720*/  SHF.R.U32.HI R42, RZ, 0x10, R42 ;  /* 0x00000010ff2a7819 */ /* 0x000fe2000001162a */
[----:B------:R-:W3:Y:S01]  /*0730*/  LDS.128 R16, [R45+0x1800] ;  /* 0x001800002d107984 */ /* 0x000ee20000000c00 */
[----:B------:R-:W-:Y:S01]  /*0740*/  IMAD R34, R23, 0xc00, R22 ;  /* 0x00000c0017227824 */ /* 0x000fe200078e0216 */
[----:B------:R-:W-:Y:S01]  /*0750*/  LOP3.LUT R33, R29, 0x18, R28, 0x78, !PT ;  /* 0x000000181d217812 */ /* 0x000fe200078e781c */
[----:B------:R-:W-:Y:S01]  /*0760*/  IMAD.MOV.U32 R63, RZ, RZ, RZ ;  /* 0x000000ffff3f7224 */ /* 0x000fe200078e00ff */
[----:B------:R-:W-:Y:S01]  /*0770*/  PRMT R36, R36, 0x7710, RZ ;  /* 0x0000771024247816 */ /* 0x000fe200000000ff */
[----:B------:R-:W4:Y:S01]  /*0780*/  LDS.128 R12, [R45+0x1000] ;  /* 0x001000002d0c7984 */ /* 0x000f220000000c00 */
[----:B------:R-:W-:Y:S01]  /*0790*/  LOP3.LUT R46, R32, 0x100, RZ, 0xc0, !PT ;  /* 0x00000100202e7812 */ /* 0x000fe200078ec0ff */
[----:B------:R-:W-:Y:S01]  /*07a0*/  IMAD.SHL.U32 R35, R42, 0x40, RZ ;  /* 0x000000402a237824 */ /* 0x000fe200078e00ff */
[----:B------:R-:W-:Y:S01]  /*07b0*/  IADD3 R43, PT, PT, R36, R7, RZ ;  /* 0x00000007242b7210 */ /* 0x000fe20007ffe0ff */
[----:B------:R-:W5:Y:S01]  /*07c0*/  LDS.128 R20, [R45+0x2000] ;  /* 0x002000002d147984 */ /* 0x000f620000000c00 */
[----:B------:R-:W-:Y:S01]  /*07d0*/  IMAD R7, R30, 0x2ab, RZ ;  /* 0x000002ab1e077824 */ /* 0x000fe200078e02ff */
[----:B------:R-:W-:Y:S01]  /*07e0*/  IADD3 R46, PT, PT, R33, R34, R46 ;  /* 0x00000022212e7210 */ /* 0x000fe20007ffe02e */
[----:B------:R-:W-:Y:S01]  /*07f0*/  BSSY.RECONVERGENT B0, `(.L_x_44) ;  /* 0x000008c000007945 */ /* 0x000fe20003800200 */
[----:B------:R-:W1:Y:S01]  /*0800*/  LDS.128 R24, [R45] ;  /* 0x000000002d187984 */ /* 0x000e620000000c00 */
[----:B------:R-:W-:-:S02]  /*0810*/  LOP3.LUT R43, R43, 0xffff, RZ, 0xc0, !PT ;  /* 0x0000ffff2b2b7812 */ /* 0x000fc400078ec0ff */
[----:B------:R-:W-:Y:S01]  /*0820*/  SHF.R.U32.HI R32, RZ, 0x10, R7 ;  /* 0x00000010ff207819 */ /* 0x000fe20000011607 */
[----:B------:R-:W2:Y:S01]  /*0830*/  LDS.128 R28, [R45+0x2800] ;  /* 0x002800002d1c7984 */ /* 0x000ea20000000c00 */
[----:B------:R-:W-:Y:S01]  /*0840*/  IMAD.SHL.U32 R7, R2, 0x20, RZ ;  /* 0x0000002002077824 */ /* 0x000fe200078e00ff */
[----:B------:R-:W-:Y:S01]  /*0850*/  LEA R46, R46, R3, 0x1 ;  /* 0x000000032e2e7211 */ /* 0x000fe200078e08ff */
[----:B------:R-:W-:Y:S01]  /*0860*/  IMAD.SHL.U32 R62, R43, 0x8, RZ ;  /* 0x000000082b3e7824 */ /* 0x000fe200078e00ff */
[----:B------:R-:W-:Y:S02]  /*0870*/  SHF.L.U32 R32, R32, 0x7, RZ ;  /* 0x0000000720207819 */ /* 0x000fe400000006ff */
[----:B------:R-:W-:Y:S02]  /*0880*/  LOP3.LUT R7, R7, 0x20, RZ, 0xc0, !PT ;  /* 0x0000002007077812 */ /* 0x000fe400078ec0ff */
[----:B------:R-:W-:Y:S02]  /*0890*/  LOP3.LUT R44, R62, 0x18, RZ, 0xc0, !PT ;  /* 0x000000183e2c7812 */ /* 0x000fe400078ec0ff */
[----:B------:R-:W-:-:S02]  /*08a0*/  LOP3.LUT R7, R7, 0x700, R32, 0xf8, !PT ;  /* 0x0000070007077812 */ /* 0x000fc400078ef820 */
[----:B------:R-:W-:Y:S01]  /*08b0*/  LOP3.LUT R44, R44, 0xc0, R35, 0xf8, !PT ;  /* 0x000000c02c2c7812 */ /* 0x000fe200078ef823 */
[----:B0-----:R-:W-:Y:S01]  /*08c0*/  FMUL.FTZ R34, R8, UR4 ;  /* 0x0000000408227c20 */ /* 0x001fe20008410000 */
[----:B------:R-:W-:Y:S01]  /*08d0*/  FMUL.FTZ R35, R9, UR4 ;  /* 0x0000000409237c20 */ /* 0x000fe20008410000 */
[----:B------:R-:W-:Y:S01]  /*08e0*/  FMUL.FTZ R36, R10, UR4 ;  /* 0x000000040a247c20 */ /* 0x000fe20008410000 */
[----:B------:R-:W-:Y:S01]  /*08f0*/  FMUL.FTZ R39, R11, UR4 ;  /* 0x000000040b277c20 */ /* 0x000fe20008410000 */
[----:B---3--:R-:W-:Y:S01]  /*0900*/  FMUL.FTZ R47, R16, UR4 ;  /* 0x00000004102f7c20 */ /* 0x008fe20008410000 */
[----:B------:R-:W-:Y:S01]  /*0910*/  FMUL.FTZ R52, R17, UR4 ;  /* 0x0000000411347c20 */ /* 0x000fe20008410000 */
[----:B------:R-:W-:Y:S01]  /*0920*/  FMUL.FTZ R50, R18, UR4 ;  /* 0x0000000412327c20 */ /* 0x000fe20008410000 */
[----:B------:R-:W-:Y:S01]  /*0930*/  FMUL.FTZ R53, R19, UR4 ;  /* 0x0000000413357c20 */ /* 0x000fe20008410000 */
[----:B------:R-:W0:Y:S01]  /*0940*/  LDS.128 R8, [R45+0x3000] ;  /* 0x003000002d087984 */ /* 0x000e220000000c00 */
[----:B----4-:R-:W-:Y:S01]  /*0950*/  FMUL.FTZ R37, R12, UR4 ;  /* 0x000000040c257c20 */ /* 0x010fe20008410000 */
[----:B------:R-:W-:Y:S01]  /*0960*/  FMUL.FTZ R40, R13, UR4 ;  /* 0x000000040d287c20 */ /* 0x000fe20008410000 */
[----:B------:R-:W-:Y:S01]  /*0970*/  FMUL.FTZ R38, R14, UR4 ;  /* 0x000000040e267c20 */ /* 0x000fe20008410000 */
[----:B------:R-:W-:Y:S01]  /*0980*/  FMUL.FTZ R49, R15, UR4 ;  /* 0x000000040f317c20 */ /* 0x000fe20008410000 */
[----:B------:R-:W3:Y:S01]  /*0990*/  LDS.128 R16, [R45+0x4000] ;  /* 0x004000002d107984 */ /* 0x000ee20000000c00 */
[----:B-----5:R-:W-:Y:S01]  /*09a0*/  FMUL.FTZ R51, R20, UR4 ;  /* 0x0000000414337c20 */ /* 0x020fe20008410000 */
[----:B------:R-:W-:Y:S01]  /*09b0*/  FMUL.FTZ R56, R21, UR4 ;  /* 0x0000000415387c20 */ /* 0x000fe20008410000 */
[----:B------:R-:W-:Y:S01]  /*09c0*/  FMUL.FTZ R54, R22, UR4 ;  /* 0x0000000416367c20 */ /* 0x000fe20008410000 */
[----:B------:R-:W4:Y:S01]  /*09d0*/  LDS.128 R12, [R45+0x3800] ;  /* 0x003800002d0c7984 */ /* 0x000f220000000c00 */
[----:B------:R-:W-:Y:S01]  /*09e0*/  FMUL.FTZ R57, R23, UR4 ;  /* 0x0000000417397c20 */ /* 0x000fe20008410000 */
[----:B-1----:R-:W-:Y:S01]  /*09f0*/  FMUL.FTZ R32, R24, UR4 ;  /* 0x0000000418207c20 */ /* 0x002fe20008410000 */
[----:B------:R-:W-:Y:S01]  /*0a00*/  FMUL.FTZ R41, R25, UR4 ;  /* 0x0000000419297c20 */ /* 0x000fe20008410000 */
[----:B------:R-:W-:Y:S01]  /*0a10*/  FMUL.FTZ R33, R26, UR4 ;  /* 0x000000041a217c20 */ /* 0x000fe20008410000 */
[----:B------:R-:W-:Y:S01]  /*0a20*/  FMUL.FTZ R48, R27, UR4 ;  /* 0x000000041b307c20 */ /* 0x000fe20008410000 */
[----:B------:R-:W1:Y:S01]  /*0a30*/  LDS.128 R20, [R45+0x4800] ;  /* 0x004800002d147984 */ /* 0x000e620000000c00 */
[----:B--2---:R-:W-:Y:S01]  /*0a40*/  FMUL.FTZ R55, R28, UR4 ;  /* 0x000000041c377c20 */ /* 0x004fe20008410000 */
[----:B------:R-:W-:Y:S01]  /*0a50*/  FMUL.FTZ R60, R29, UR4 ;  /* 0x000000041d3c7c20 */ /* 0x000fe20008410000 */
[----:B------:R-:W-:Y:S01]  /*0a60*/  FMUL.FTZ R58, R30, UR4 ;  /* 0x000000041e3a7c20 */ /* 0x000fe20008410000 */
[----:B------:R-:W-:Y:S01]  /*0a70*/  FMUL.FTZ R59, R31, UR4 ;  /* 0x000000041f3b7c20 */ /* 0x000fe20008410000 */
[----:B------:R-:W2:Y:S01]  /*0a80*/  LDS.128 R24, [R45+0x5000] ;  /* 0x005000002d187984 */ /* 0x000ea20000000c00 */
[----:B------:R-:W-:-:S02]  /*0a90*/  F2FP.F16.F32.PACK_AB R34, R35, R34 ;  /* 0x000000222322723e */ /* 0x000fc400000000ff */
[----:B------:R-:W-:Y:S01]  /*0aa0*/  F2FP.F16.F32.PACK_AB R35, R39, R36 ;  /* 0x000000242723723e */ /* 0x000fe200000000ff */
[----:B------:R5:W2:Y:S01]  /*0ab0*/  LDS.128 R28, [R45+0x5800] ;  /* 0x005800002d1c7984 */ /* 0x000aa20000000c00 */
[----:B------:R-:W-:Y:S02]  /*0ac0*/  F2FP.F16.F32.PACK_AB R36, R40, R37 ;  /* 0x000000252824723e */ /* 0x000fe400000000ff */
[----:B------:R-:W-:Y:S02]  /*0ad0*/  F2FP.F16.F32.PACK_AB R37, R49, R38 ;  /* 0x000000263125723e */ /* 0x000fe400000000ff */
[----:B------:R-:W-:Y:S01]  /*0ae0*/  F2FP.F16.F32.PACK_AB R38, R52, R47 ;  /* 0x0000002f3426723e */ /* 0x000fe200000000ff */
[----:B------:R-:W-:Y:S01]  /*0af0*/  IMAD.SHL.U32 R47, R42, 0x8, RZ ;  /* 0x000000082a2f7824 */ /* 0x000fe200078e00ff */
[----:B------:R-:W-:Y:S02]  /*0b00*/  F2FP.F16.F32.PACK_AB R33, R48, R33 ;  /* 0x000000213021723e */ /* 0x000fe400000000ff */
[----:B------:R-:W-:-:S02]  /*0b10*/  SHF.R.U32.HI R48, RZ, 0x2, R43 ;  /* 0x00000002ff307819 */ /* 0x000fc4000001162b */
[----:B------:R-:W-:Y:S02]  /*0b20*/  F2FP.F16.F32.PACK_AB R32, R41, R32 ;  /* 0x000000202920723e */ /* 0x000fe400000000ff */
[----:B------:R-:W-:Y:S01]  /*0b30*/  LOP3.LUT R44, R44, 0x18, R47, 0x78, !PT ;  /* 0x000000182c2c7812 */ /* 0x000fe200078e782f */
[----:B------:R-:W-:Y:S01]  /*0b40*/  IMAD R7, R48, 0xc00, R7 ;  /* 0x00000c0030077824 */ /* 0x000fe200078e0207 */
[----:B------:R-:W-:Y:S01]  /*0b50*/  F2FP.F16.F32.PACK_AB R39, R53, R50 ;  /* 0x000000323527723e */ /* 0x000fe200000000ff */
[----:B------:R1:W-:Y:S01]  /*0b60*/  STSM.16.MT88.4 [R46+0x12000], R32 ;  /* 0x012000202e007844 */ /* 0x0003e20000004200 */
[----:B0-----:R-:W-:Y:S01]  /*0b70*/  FMUL.FTZ R8, R8, UR4 ;  /* 0x0000000408087c20 */ /* 0x001fe20008410000 */
[----:B------:R-:W-:Y:S02]  /*0b80*/  IMAD.IADD R44, R7, 0x1, R44 ;  /* 0x00000001072c7824 */ /* 0x000fe400078e022c */
[----:B------:R-:W-:Y:S01]  /*0b90*/  FMUL.FTZ R9, R9, UR4 ;  /* 0x0000000409097c20 */ /* 0x000fe20008410000 */
[----:B------:R-:W-:Y:S01]  /*0ba0*/  FMUL.FTZ R10, R10, UR4 ;  /* 0x000000040a0a7c20 */ /* 0x000fe20008410000 */
[----:B---3--:R-:W-:Y:S01]  /*0bb0*/  FMUL.FTZ R16, R16, UR4 ;  /* 0x0000000410107c20 */ /* 0x008fe20008410000 */
[----:B------:R-:W-:Y:S01]  /*0bc0*/  FMUL.FTZ R17, R17, UR4 ;  /* 0x0000000411117c20 */ /* 0x000fe20008410000 */
[----:B------:R-:W-:Y:S01]  /*0bd0*/  FMUL.FTZ R11, R11, UR4 ;  /* 0x000000040b0b7c20 */ /* 0x000fe20008410000 */
[----:B------:R-:W-:Y:S01]  /*0be0*/  FMUL.FTZ R18, R18, UR4 ;  /* 0x0000000412127c20 */ /* 0x000fe20008410000 */
[----:B----4-:R-:W-:Y:S01]  /*0bf0*/  FMUL.FTZ R7, R12, UR4 ;  /* 0x000000040c077c20 */ /* 0x010fe20008410000 */
[----:B------:R-:W-:Y:S01]  /*0c00*/  FMUL.FTZ R48, R13, UR4 ;  /* 0x000000040d307c20 */ /* 0x000fe20008410000 */
[----:B-----5:R-:W-:Y:S01]  /*0c10*/  FMUL.FTZ R45, R14, UR4 ;  /* 0x000000040e2d7c20 */ /* 0x020fe20008410000 */
[----:B------:R-:W-:Y:S01]  /*0c20*/  FMUL.FTZ R19, R19, UR4 ;  /* 0x0000000413137c20 */ /* 0x000fe20008410000 */
[----:B------:R-:W-:Y:S01]  /*0c30*/  F2FP.F16.F32.PACK_AB R40, R56, R51 ;  /* 0x000000333828723e */ /* 0x000fe200000000ff */
[----:B------:R-:W-:Y:S01]  /*0c40*/  STSM.16.MT88.4 [R46+0x12400], R36 ;  /* 0x012400242e007844 */ /* 0x000fe20000004200 */
[----:B-1----:R-:W-:Y:S01]  /*0c50*/  FMUL.FTZ R20, R20, UR4 ;  /* 0x0000000414147c20 */ /* 0x002fe20008410000 */
[----:B------:R-:W-:Y:S01]  /*0c60*/  FMUL.FTZ R32, R15, UR4 ;  /* 0x000000040f207c20 */ /* 0x000fe20008410000 */
[----:B------:R-:W-:Y:S01]  /*0c70*/  FMUL.FTZ R21, R21, UR4 ;  /* 0x0000000415157c20 */ /* 0x000fe20008410000 */
[----:B------:R-:W-:Y:S01]  /*0c80*/  FMUL.FTZ R22, R22, UR4 ;  /* 0x0000000416167c20 */ /* 0x000fe20008410000 */
[----:B------:R-:W-:Y:S01]  /*0c90*/  FMUL.FTZ R23, R23, UR4 ;  /* 0x0000000417177c20 */ /* 0x000fe20008410000 */
[----:B--2---:R-:W-:Y:S01]  /*0ca0*/  FMUL.FTZ R24, R24, UR4 ;  /* 0x0000000418187c20 */ /* 0x004fe20008410000 */
[----:B------:R-:W-:Y:S01]  /*0cb0*/  FMUL.FTZ R25, R25, UR4 ;  /* 0x0000000419197c20 */ /* 0x000fe20008410000 */
[----:B------:R-:W-:Y:S01]  /*0cc0*/  FMUL.FTZ R26, R26, UR4 ;  /* 0x000000041a1a7c20 */ /* 0x000fe20008410000 */
[----:B------:R-:W-:Y:S01]  /*0cd0*/  FMUL.FTZ R27, R27, UR4 ;  /* 0x000000041b1b7c20 */ /* 0x000fe20008410000 */
[----:B------:R-:W-:Y:S01]  /*0ce0*/  FMUL.FTZ R28, R28, UR4 ;  /* 0x000000041c1c7c20 */ /* 0x000fe20008410000 */
[----:B------:R-:W-:Y:S01]  /*0cf0*/  FMUL.FTZ R29, R29, UR4 ;  /* 0x000000041d1d7c20 */ /* 0x000fe20008410000 */
[----:B------:R-:W-:Y:S01]  /*0d00*/  FMUL.FTZ R30, R30, UR4 ;  /* 0x000000041e1e7c20 */ /* 0x000fe20008410000 */
[----:B------:R-:W-:Y:S01]  /*0d10*/  FMUL.FTZ R31, R31, UR4 ;  /* 0x000000041f1f7c20 */ /* 0x000fe20008410000 */
[----:B------:R-:W-:Y:S01]  /*0d20*/  F2FP.F16.F32.PACK_AB R41, R57, R54 ;  /* 0x000000363929723e */ /* 0x000fe200000000ff */
[----:B------:R-:W0:Y:S01]  /*0d30*/  LDCU UR4, c[0x0][0x3b4] ;  /* 0x00007680ff0477ac */ /* 0x000e220008000800 */
[----:B------:R-:W-:-:S02]  /*0d40*/  F2FP.F16.F32.PACK_AB R42, R60, R55 ;  /* 0x000000373c2a723e */ /* 0x000fc400000000ff */
[----:B------:R-:W-:Y:S02]  /*0d50*/  F2FP.F16.F32.PACK_AB R43, R59, R58 ;  /* 0x0000003a3b2b723e */ /* 0x000fe400000000ff */
[----:B------:R-:W-:Y:S02]  /*0d60*/  F2FP.F16.F32.PACK_AB R16, R17, R16 ;  /* 0x000000101110723e */ /* 0x000fe400000000ff */
[----:B------:R-:W-:Y:S01]  /*0d70*/  F2FP.F16.F32.PACK_AB R12, R9, R8 ;  /* 0x00000008090c723e */ /* 0x000fe200000000ff */
[----:B------:R-:W-:Y:S01]  /*0d80*/  STSM.16.MT88.4 [R46+0x12800], R40 ;  /* 0x012800282e007844 */ /* 0x000fe20000004200 */
[----:B------:R-:W-:Y:S02]  /*0d90*/  F2FP.F16.F32.PACK_AB R13, R11, R10 ;  /* 0x0000000a0b0d723e */ /* 0x000fe400000000ff */
[----:B------:R-:W-:Y:S01]  /*0da0*/  F2FP.F16.F32.PACK_AB R14, R48, R7 ;  /* 0x00000007300e723e */ /* 0x000fe200000000ff */
[----:B------:R-:W-:Y:S01]  /*0db0*/  IMAD R7, R44, 0x2, R3 ;  /* 0x000000022c077824 */ /* 0x000fe200078e0203 */
[----:B------:R-:W-:-:S02]  /*0dc0*/  F2FP.F16.F32.PACK_AB R15, R32, R45 ;  /* 0x0000002d200f723e */ /* 0x000fc400000000ff */
[----:B------:R-:W-:Y:S02]  /*0dd0*/  F2FP.F16.F32.PACK_AB R17, R19, R18 ;  /* 0x000000121311723e */ /* 0x000fe400000000ff */
[----:B------:R-:W-:Y:S01]  /*0de0*/  F2FP.F16.F32.PACK_AB R18, R21, R20 ;  /* 0x000000141512723e */ /* 0x000fe200000000ff */
[----:B------:R1:W-:Y:S01]  /*0df0*/  STSM.16.MT88.4 [R46+0x12c00], R12 ;  /* 0x012c000c2e007844 */ /* 0x0003e20000004200 */
[----:B------:R-:W-:Y:S02]  /*0e00*/  F2FP.F16.F32.PACK_AB R19, R23, R22 ;  /* 0x000000161713723e */ /* 0x000fe400000000ff */
[----:B------:R-:W-:Y:S02]  /*0e10*/  F2FP.F16.F32.PACK_AB R20, R25, R24 ;  /* 0x000000181914723e */ /* 0x000fe400000000ff */
[----:B------:R-:W-:Y:S01]  /*0e20*/  F2FP.F16.F32.PACK_AB R21, R27, R26 ;  /* 0x0000001a1b15723e */ /* 0x000fe200000000ff */
[----:B------:R2:W-:Y:S01]  /*0e30*/  STSM.16.MT88.4 [R46+0x13000], R16 ;  /* 0x013000102e007844 */ /* 0x0005e20000004200 */
[----:B------:R-:W-:-:S02]  /*0e40*/  F2FP.F16.F32.PACK_AB R22, R29, R28 ;  /* 0x0000001c1d16723e */ /* 0x000fc400000000ff */
[----:B------:R-:W-:Y:S02]  /*0e50*/  F2FP.F16.F32.PACK_AB R23, R31, R30 ;  /* 0x0000001e1f17723e */ /* 0x000fe400000000ff */
[----:B------:R-:W-:Y:S02]  /*0e60*/  VIMNMX R27, PT, PT, R0, 0x60, PT ;  /* 0x00000060001b7848 */ /* 0x000fe40003fe0100 */
[----:B0-----:R-:W-:Y:S01]  /*0e70*/  ISETP.GE.AND P0, PT, R62, UR4, PT ;  /* 0x000000043e007c0c */ /* 0x001fe2000bf06270 */
[----:B------:R0:W-:Y:S01]  /*0e80*/  STSM.16.MT88.4 [R46+0x13400], R20 ;  /* 0x013400142e007844 */ /* 0x0001e20000004200 */
[----:B------:R-:W-:Y:S01]  /*0e90*/  IADD3 R0, PT, PT, R2, 0x10, RZ ;  /* 0x0000001002007810 */ /* 0x000fe20007ffe0ff */
[----:B------:R-:W-:Y:S01]  /*0ea0*/  IMAD.WIDE.U32 R62, R6, UR6, R62 ;  /* 0x00000006063e7c25 */ /* 0x000fe2000f8e003e */
[----:B------:R-:W-:Y:S02]  /*0eb0*/  BAR.SYNC.DEFER_BLOCKING 0x0 ;  /* 0x0000000000007b1d */ /* 0x000fe40000010000 */
[----:B------:R-:W-:Y:S01]  /*0ec0*/  ISETP.GE.OR P4, PT, R0, R27, P0 ;  /* 0x0000001b0000720c */ /* 0x000fe20000786670 */
[----:B------:R-:W-:Y:S01]  /*0ed0*/  IMAD R63, R6, UR7, R63 ;  /* 0x00000007063f7c24 */ /* 0x000fe2000f8e023f */
[----:B------:R-:W-:Y:S01]  /*0ee0*/  ISETP.LE.OR P5, PT, R27, R2, P0 ;  /* 0x000000021b00720c */ /* 0x000fe200007a3670 */
[C---:B------:R-:W-:Y:S01]  /*0ef0*/  VIADD R0, R2.reuse, 0x20 ;  /* 0x0000002002007836 */ /* 0x040fe20000000000 */
[----:B------:R-:W-:-:S02]  /*0f00*/  IADD3 R24, P1, PT, R2, R64, RZ ;  /* 0x0000004002187210 */ /* 0x000fc40007f3e0ff */
[C---:B------:R-:W-:Y:S02]  /*0f10*/  IADD3 R6, PT, PT, R2.reuse, 0x30, RZ ;  /* 0x0000003002067810 */ /* 0x040fe40007ffe0ff */
[C---:B-1----:R-:W-:Y:S01]  /*0f20*/  LOP3.LUT R12, R2.reuse, 0x40, RZ, 0xfc, !PT ;  /* 0x00000040020c7812 */ /* 0x042fe200078efcff */
[----:B------:R-:W-:Y:S01]  /*0f30*/  VIADD R2, R2, 0x50 ;  /* 0x0000005002027836 */ /* 0x000fe20000000000 */
[----:B------:R-:W-:Y:S02]  /*0f40*/  IADD3.X R25, PT, PT, RZ, R65, RZ, P1, !PT ;  /* 0x00000041ff197210 */ /* 0x000fe40000ffe4ff */
[-C--:B------:R-:W-:Y:S02]  /*0f50*/  ISETP.GE.OR P3, PT, R0, R27.reuse, P0 ;  /* 0x0000001b0000720c */ /* 0x080fe40000766670 */
[-C--:B------:R-:W-:Y:S02]  /*0f60*/  ISETP.GE.OR P2, PT, R6, R27.reuse, P0 ;  /* 0x0000001b0600720c */ /* 0x080fe40000746670 */
[-C--:B------:R-:W-:Y:S01]  /*0f70*/  ISETP.GE.OR P1, PT, R12, R27.reuse, P0 ;  /* 0x0000001b0c00720c */ /* 0x080fe20000726670 */
[----:B------:R-:W-:Y:S01]  /*0f80*/  IMAD.WIDE.U32 R12, R5, 0x60, R24 ;  /* 0x00000060050c7825 */ /* 0x000fe200078e0018 */
[----:B------:R-:W-:-:S02]  /*0f90*/  ISETP.GE.OR P0, PT, R2, R27, P0 ;  /* 0x0000001b0200720c */ /* 0x000fc40000706670 */
[----:B------:R-:W-:Y:S01]  /*0fa0*/  IADD3 R15, PT, PT, R3, 0x12000, RZ ;  /* 0x00012000030f7810 */ /* 0x000fe20007ffe0ff */
[C---:B------:R-:W-:Y:S01]  /*0fb0*/  IMAD.WIDE.U32 R2, R4.reuse, UR10, R62 ;  /* 0x0000000a04027c25 */ /* 0x040fe2000f8e003e */
[----:B------:R0:W1:Y:S03]  /*0fc0*/  LDS.128 R8, [R7+0x13400] ;  /* 0x0134000007087984 */ /* 0x0000660000000c00 */
[----:B------:R-:W-:Y:S02]  /*0fd0*/  IMAD R5, R4, UR11, R3 ;  /* 0x0000000b04057c24 */ /* 0x000fe4000f8e0203 */
[----:B--2---:R-:W-:Y:S01]  /*0fe0*/  IMAD R16, R44, 0x2, R15 ;  /* 0x000000022c107824 */ /* 0x004fe200078e020f */
[----:B------:R-:W-:Y:S06]  /*0ff0*/  @P5 BRA `(.L_x_45) ;  /* 0x00000000002c5947 */ /* 0x000fec0003800000 */
[----:B------:R-:W2:Y:S01]  /*1000*/  LDS.128 R16, [R16] ;  /* 0x0000000010107984 */ /* 0x000ea20000000c00 */
[----:B------:R-:W0:Y:S01]  /*1010*/  LDCU.64 UR4, c[0x0][0x3c0] ;  /* 0x00007800ff0477ac */ /* 0x000e220008000a00 */
[----:B------:R-:W-:Y:S01]  /*1020*/  MOV R4, R2 ;  /* 0x0000000200047202 */ /* 0x000fe20000000f00 */
[----:B------:R-:W3:Y:S01]  /*1030*/  LDCU.64 UR6, c[0x0][0x3a8] ;  /* 0x00007500ff0677ac */ /* 0x000ee20008000a00 */
[----:B0-----:R-:W-:-:S03]  /*1040*/  IMAD R21, R13, UR4, RZ ;  /* 0x000000040d157c24 */ /* 0x001fc6000f8e02ff */
[----:B------:R-:W-:-:S04]  /*1050*/  IMAD.WIDE.U32 R14, R12, UR4, R4 ;  /* 0x000000040c0e7c25 */ /* 0x000fc8000f8e0004 */
[----:B------:R-:W-:Y:S01]  /*1060*/  IMAD R21, R12, UR5, R21 ;  /* 0x000000050c157c24 */ /* 0x000fe2000f8e0215 */
[----:B---3--:R-:W-:-:S03]  /*1070*/  LEA R20, P5, R14, UR6, 0x1 ;  /* 0x000000060e147c11 */ /* 0x008fc6000f8a08ff */
[----:B------:R-:W-:-:S05]  /*1080*/  IMAD.IADD R15, R15, 0x1, R21 ;  /* 0x000000010f0f7824 */ /* 0x000fca00078e0215 */
[----:B------:R-:W-:-:S05]  /*1090*/  LEA.HI.X R21, R14, UR7, R15, 0x1, P5 ;  /* 0x000000070e157c11 */ /* 0x000fca000a8f0c0f */
[----:B--2---:R2:W-:Y:S02]  /*10a0*/  STG.E.128 desc[UR8][R20.64], R16 ;  /* 0x0000001014007986 */ /* 0x0045e4000c101d08 */
.L_x_45:
[----:B------:R-:W-:Y:S05]  /*10b0*/  BSYNC.RECONVERGENT B0 ;  /* 0x0000000000007941 */ /* 0x000fea0003800200 */
.L_x_44:
[----:B--2---:R2:W3:Y:S01]  /*10c0*/  LDS.128 R16, [R7+0x12400] ;  /* 0x0124000007107984 */ /* 0x0044e20000000c00 */
[----:B------:R-:W-:Y:S04]  /*10d0*/  BSSY.RECONVERGENT B0, `(.L_x_46) ;  /* 0x000000f000007945 */ /* 0x000fe80003800200 */
[----:B------:R-:W-:Y:S05]  /*10e0*/  @P4 BRA `(.L_x_47) ;  /* 0x0000000000344947 */ /* 0x000fea0003800000 */
[----:B------:R-:W4:Y:S01]  /*10f0*/  LDCU.64 UR4, c[0x0][0x3c0] ;  /* 0x00007800ff0477ac */ /* 0x000f220008000a00 */
[----:B0-----:R-:W-:Y:S01]  /*1100*/  IADD3 R21, P4, PT, R12, 0x10, RZ ;  /* 0x000000100c157810 */ /* 0x001fe20007f9e0ff */
[----:B------:R-:W-:Y:S01]  /*1110*/  IMAD.MOV.U32 R14, RZ, RZ, R2 ;  /* 0x000000ffff0e7224 */ /* 0x000fe200078e0002 */
[----:B------:R-:W-:Y:S01]  /*1120*/  MOV R15, R5 ;  /* 0x00000005000f7202 */ /* 0x000fe20000000f00 */
[----:B------:R-:W0:Y:S01]  /*1130*/  LDCU.64 UR6, c[0x0][0x3a8] ;  /* 0x00007500ff0677ac */ /* 0x000e220008000a00 */
[----:B------:R-:W-:-:S05]  /*1140*/  IADD3.X R0, PT, PT, RZ, R13, RZ, P4, !PT ;  /* 0x0000000dff007210 */ /* 0x000fca00027fe4ff */
[----:B----4-:R-:W-:Y:S02]  /*1150*/  IMAD R0, R0, UR4, RZ ;  /* 0x0000000400007c24 */ /* 0x010fe4000f8e02ff */
[----:B------:R-:W-:-:S04]  /*1160*/  IMAD.WIDE.U32 R14, R21, UR4, R14 ;  /* 0x00000004150e7c25 */ /* 0x000fc8000f8e000e */
[----:B------:R-:W-:Y:S01]  /*1170*/  IMAD R21, R21, UR5, R0 ;  /* 0x0000000515157c24 */ /* 0x000fe2000f8e0200 */
[----:B0-----:R-:W-:-:S03]  /*1180*/  LEA R20, P4, R14, UR6, 0x1 ;  /* 0x000000060e147c11 */ /* 0x001fc6000f8808ff */
[----:B------:R-:W-:-:S05]  /*1190*/  IMAD.IADD R15, R15, 0x1, R21 ;  /* 0x000000010f0f7824 */ /* 0x000fca00078e0215 */
[----:B------:R-:W-:-:S05]  /*11a0*/  LEA.HI.X R21, R14, UR7, R15, 0x1, P4 ;  /* 0x000000070e157c11 */ /* 0x000fca000a0f0c0f */
[----:B---3--:R4:W-:Y:S02]  /*11b0*/  STG.E.128 desc[UR8][R20.64], R16 ;  /* 0x0000001014007986 */ /* 0x0089e4000c101d08 */
.L_x_47:
[----:B------:R-:W-:Y:S05]  /*11c0*/  BSYNC.RECONVERGENT B0 ;  /* 0x0000000000007941 */ /* 0x000fea0003800200 */
.L_x_46:
[----:B---34-:R3:W4:Y:S01]  /*11d0*/  LDS.128 R16, [R7+0x12800] ;  /* 0x0128000007107984 */ /* 0x0187220000000c00 */
[----:B------:R-:W-:Y:S04]  /*11e0*/  BSSY.RECONVERGENT B0, `(.L_x_48) ;  /* 0x000000f000007945 */ /* 0x000fe80003800200 */
[----:B------:R-:W-:Y:S05]  /*11f0*/  @P3 BRA `(.L_x_49) ;  /* 0x0000000000343947 */ /* 0x000fea0003800000 */
[----:B------:R-:W5:Y:S01]  /*1200*/  LDCU.64 UR4, c[0x0][0x3c0] ;  /* 0x00007800ff0477ac */ /* 0x000f620008000a00 */
[----:B0-----:R-:W-:Y:S01]  /*1210*/  IADD3 R21, P3, PT, R12, 0x20, RZ ;  /* 0x000000200c157810 */ /* 0x001fe20007f7e0ff */
[----:B------:R-:W-:Y:S01]  /*1220*/  IMAD.MOV.U32 R14, RZ, RZ, R2 ;  /* 0x000000ffff0e7224 */ /* 0x000fe200078e0002 */
[----:B------:R-:W-:Y:S01]  /*1230*/  MOV R15, R5 ;  /* 0x00000005000f7202 */ /* 0x000fe20000000f00 */
[----:B------:R-:W0:Y:S01]  /*1240*/  LDCU.64 UR6, c[0x0][0x3a8] ;  /* 0x00007500ff0677ac */ /* 0x000e220008000a00 */
[----:B------:R-:W-:-:S05]  /*1250*/  IADD3.X R0, PT, PT, RZ, R13, RZ, P3, !PT ;  /* 0x0000000dff007210 */ /* 0x000fca0001ffe4ff */
[----:B-----5:R-:W-:Y:S02]  /*1260*/  IMAD R0, R0, UR4, RZ ;  /* 0x0000000400007c24 */ /* 0x020fe4000f8e02ff */
[----:B------:R-:W-:-:S04]  /*1270*/  IMAD.WIDE.U32 R14, R21, UR4, R14 ;  /* 0x00000004150e7c25 */ /* 0x000fc8000f8e000e */
[----:B------:R-:W-:Y:S01]  /*1280*/  IMAD R21, R21, UR5, R0 ;  /* 0x0000000515157c24 */ /* 0x000fe2000f8e0200 */
[----:B0-----:R-:W-:-:S03]  /*1290*/  LEA R20, P3, R14, UR6, 0x1 ;  /* 0x000000060e147c11 */ /* 0x001fc6000f8608ff */
[----:B------:R-:W-:-:S05]  /*12a0*/  IMAD.IADD R15, R15, 0x1, R21 ;  /* 0x000000010f0f7824 */ /* 0x000fca00078e0215 */
[----:B------:R-:W-:-:S05]  /*12b0*/  LEA.HI.X R21, R14, UR7, R15, 0x1, P3 ;  /* 0x000000070e157c11 */ /* 0x000fca00098f0c0f */
[----:B----4-:R0:W-:Y:S02]  /*12c0*/  STG.E.128 desc[UR8][R20.64], R16 ;  /* 0x0000001014007986 */ /* 0x0101e4000c101d08 */
.L_x_49:
[----:B------:R-:W-:Y:S05]  /*12d0*/  BSYNC.RECONVERGENT B0 ;  /* 0x0000000000007941 */ /* 0x000fea0003800200 */
.L_x_48:
[----:B0---4-:R0:W4:Y:S01]  /*12e0*/  LDS.128 R16, [R7+0x12c00] ;  /* 0x012c000007107984 */ /* 0x0111220000000c00 */
[----:B------:R-:W-:Y:S04]  /*12f0*/  BSSY.RECONVERGENT B0, `(.L_x_50) ;  /* 0x000000f000007945 */ /* 0x000fe80003800200 */
[----:B------:R-:W-:Y:S05]  /*1300*/  @P2 BRA `(.L_x_51) ;  /* 0x0000000000342947 */ /* 0x000fea0003800000 */
[----:B------:R-:W5:Y:S01]  /*1310*/  LDCU.64 UR4, c[0x0][0x3c0] ;  /* 0x00007800ff0477ac */ /* 0x000f620008000a00 */
[----:B------:R-:W-:Y:S01]  /*1320*/  IADD3 R21, P2, PT, R12, 0x30, RZ ;  /* 0x000000300c157810 */ /* 0x000fe20007f5e0ff */
[----:B------:R-:W-:Y:S01]  /*1330*/  IMAD.MOV.U32 R14, RZ, RZ, R2 ;  /* 0x000000ffff0e7224 */ /* 0x000fe200078e0002 */
[----:B------:R-:W-:Y:S01]  /*1340*/  MOV R15, R5 ;  /* 0x00000005000f7202 */ /* 0x000fe20000000f00 */
[----:B------:R-:W1:Y:S01]  /*1350*/  LDCU.64 UR6, c[0x0][0x3a8] ;  /* 0x00007500ff0677ac */ /* 0x000e620008000a00 */
[----:B------:R-:W-:-:S05]  /*1360*/  IADD3.X R0, PT, PT, RZ, R13, RZ, P2, !PT ;  /* 0x0000000dff007210 */ /* 0x000fca00017fe4ff */
[----:B-----5:R-:W-:Y:S02]  /*1370*/  IMAD R0, R0, UR4, RZ ;  /* 0x0000000400007c24 */ /* 0x020fe4000f8e02ff */
[----:B------:R-:W-:-:S04]  /*1380*/  IMAD.WIDE.U32 R14, R21, UR4, R14 ;  /* 0x00000004150e7c25 */ /* 0x000fc8000f8e000e */
[----:B------:R-:W-:Y:S01]  /*1390*/  IMAD R21, R21, UR5, R0 ;  /* 0x0000000515157c24 */ /* 0x000fe2000f8e0200 */
[----:B-1----:R-:W-:-:S03]  /*13a0*/  LEA R20, P2, R14, UR6, 0x1 ;  /* 0x000000060e147c11 */ /* 0x002fc6000f8408ff */
[----:B------:R-:W-:-:S05]  /*13b0*/  IMAD.IADD R15, R15, 0x1, R21 ;  /* 0x000000010f0f7824 */ /* 0x000fca00078e0215 */
[----:B------:R-:W-:-:S05]  /*13c0*/  LEA.HI.X R21, R14, UR7, R15, 0x1, P2 ;  /* 0x000000070e157c11 */ /* 0x000fca00090f0c0f */
[----:B----4-:R1:W-:Y:S02]  /*13d0*/  STG.E.128 desc[UR8][R20.64], R16 ;  /* 0x0000001014007986 */ /* 0x0103e4000c101d08 */
.L_x_51:
[----:B------:R-:W-:Y:S05]  /*13e0*/  BSYNC.RECONVERGENT B0 ;  /* 0x0000000000007941 */ /* 0x000fea0003800200 */
.L_x_50:
[----:B-1--4-:R1:W4:Y:S01]  /*13f0*/  LDS.128 R16, [R7+0x13000] ;  /* 0x0130000007107984 */ /* 0x0123220000000c00 */
[----:B------:R-:W-:Y:S04]  /*1400*/  BSSY.RECONVERGENT B0, `(.L_x_52) ;  /* 0x000000f000007945 */ /* 0x000fe80003800200 */
[----:B------:R-:W-:Y:S05]  /*1410*/  @P1 BRA `(.L_x_53) ;  /* 0x0000000000341947 */ /* 0x000fea0003800000 */
[----:B------:R-:W5:Y:S01]  /*1420*/  LDCU.64 UR4, c[0x0][0x3c0] ;  /* 0x00007800ff0477ac */ /* 0x000f620008000a00 */
[----:B------:R-:W-:Y:S01]  /*1430*/  IADD3 R15, P1, PT, R12, 0x40, RZ ;  /* 0x000000400c0f7810 */ /* 0x000fe20007f3e0ff */
[----:B------:R-:W-:Y:S01]  /*1440*/  IMAD.MOV.U32 R6, RZ, RZ, R2 ;  /* 0x000000ffff067224 */ /* 0x000fe200078e0002 */
[----:B0123--:R-:W-:Y:S01]  /*1450*/  MOV R7, R5 ;  /* 0x0000000500077202 */ /* 0x00ffe20000000f00 */
        /* <DEDUP_REMOVED lines=9> */
.L_x_53:
[----:B------:R-:W-:Y:S05]  /*14f0*/  BSYNC.RECONVERGENT B0 ;  /* 0x0000000000007941 */ /* 0x000fea0003800200 */
.L_x_52:
[----:B------:R-:W-:Y:S05]  /*1500*/  @P0 EXIT ;  /* 0x000000000000094d */ /* 0x000fea0003800000 */
[----:B------:R-:W5:Y:S01]  /*1510*/  LDCU.64 UR4, c[0x0][0x3c0] ;  /* 0x00007800ff0477ac */ /* 0x000f620008000a00 */
[----:B0123--:R-:W-:Y:S01]  /*1520*/  IADD3 R7, P0, PT, R12, 0x50, RZ ;  /* 0x000000500c077810 */ /* 0x00ffe20007f1e0ff */
[----:B------:R-:W-:Y:S01]  /*1530*/  IMAD.MOV.U32 R3, RZ, RZ, R5 ;  /* 0x000000ffff037224 */ /* 0x000fe200078e0005 */
[----:B------:R-:W0:Y:S02]  /*1540*/  LDCU.64 UR6, c[0x0][0x3a8] ;  /* 0x00007500ff0677ac */ /* 0x000e240008000a00 */
[----:B------:R-:W-:-:S05]  /*1550*/  IADD3.X R12, PT, PT, RZ, R13, RZ, P0, !PT ;  /* 0x0000000dff0c7210 */ /* 0x000fca00007fe4ff */
[----:B-----5:R-:W-:Y:S02]  /*1560*/  IMAD R12, R12, UR4, RZ ;  /* 0x000000040c0c7c24 */ /* 0x020fe4000f8e02ff */
[----:B------:R-:W-:-:S04]  /*1570*/  IMAD.WIDE.U32 R2, R7, UR4, R2 ;  /* 0x0000000407027c25 */ /* 0x000fc8000f8e0002 */
[----:B------:R-:W-:Y:S01]  /*1580*/  IMAD R7, R7, UR5, R12 ;  /* 0x0000000507077c24 */ /* 0x000fe2000f8e020c */
[----:B0-----:R-:W-:-:S04]  /*1590*/  LEA R4, P0, R2, UR6, 0x1 ;  /* 0x0000000602047c11 */ /* 0x001fc8000f8008ff */
[----:B------:R-:W-:-:S04]  /*15a0*/  IADD3 R3, PT, PT, R3, R7, RZ ;  /* 0x0000000703037210 */ /* 0x000fc80007ffe0ff */
[----:B------:R-:W-:-:S05]  /*15b0*/  LEA.HI.X R5, R2, UR7, R3, 0x1, P0 ;  /* 0x0000000702057c11 */ /* 0x000fca00080f0c03 */
[----:B------:R-:W-:Y:S01]  /*15c0*/  STG.E.128 desc[UR8][R4.64], R8 ;  /* 0x0000000804007986 */ /* 0x000fe2000c101d08 */
[----:B------:R-:W-:Y:S05]  /*15d0*/  EXIT ;  /* 0x000000000000794d */ /* 0x000fea0003800000 */
.L_x_54:
        /* <DEDUP_REMOVED lines=10> */
.L_x_112:


//--------------------- .text._ZN7cutlass13device_kernelIN5flash32FlashAttnBwdPostprocessConvertdQIN4cute5tupleIJNS3_1CILi64EEENS5_ILi192EEEEEENS_6half_tEfNS_4arch4Sm90ELi384ENS3_8TiledMMAINS3_8MMA_AtomIJNS3_4SM904GMMA25MMA_64x64x16_F32F16F16_SSILNSF_5MajorE0ELSH_1ELNSF_7ScaleInE1ELSI_1EEEEEENS3_6LayoutINS4_IJNS5_ILi1EEENS5_ILi3EEESM_EEENS4_IJNS5_ILi0EEESM_SP_EEEEENS4_IJNS3_10UnderscoreESS_SS_EEEEELb0EEEEEvNT_6ParamsE --------------------------
	.section	.text._ZN7cutlass13device_kernelIN5flash32FlashAttnBwdPostprocessConvertdQIN4cute5tupleIJNS3_1CILi64EEENS5_ILi192EEEEEENS_6half_tEfNS_4arch4Sm90ELi384ENS3_8TiledMMAINS3_8MMA_AtomIJNS3_4SM904GMMA25MMA_64x64x16_F32F16F16_SSILNSF_5MajorE0ELSH_1ELNSF_7ScaleInE1ELSI_1EEEEEENS3_6LayoutINS4_IJNS5_ILi1EEENS5_ILi3EEESM_EEENS4_IJNS5_ILi0EEESM_SP_EEEEENS4_IJNS3_10UnderscoreESS_SS_EEEEELb0EEEEEvNT_6ParamsE,"ax",@progbits
	.align	128
.text._ZN7cutlass13device_kernelIN5flash32FlashAttnBwdPostprocessConvertdQIN4cute5tupleIJNS3_1CILi64EEENS5_ILi192EEEEEENS_6half_tEfNS_4arch4Sm90ELi384ENS3_8TiledMMAINS3_8MMA_AtomIJNS3_4SM904GMMA25MMA_64x64x16_F32F16F16_SSILNSF_5MajorE0ELSH_1ELNSF_7ScaleInE1ELSI_1EEEEEENS3_6LayoutINS4_IJNS5_ILi1EEENS5_ILi3EEESM_EEENS4_IJNS5_ILi0EEESM_SP_EEEEENS4_IJNS3_10UnderscoreESS_SS_EEEEELb0EEEEEvNT_6ParamsE:
        .type           _ZN7cutlass13device_kernelIN5flash32FlashAttnBwdPostprocessConvertdQIN4cute5tupleIJNS3_1CILi64EEENS5_ILi192EEEEEENS_6half_tEfNS_4arch4Sm90ELi384ENS3_8TiledMMAINS3_8MMA_AtomIJNS3_4SM904GMMA25MMA_64x64x16_F32F16F16_SSILNSF_5MajorE0ELSH_1ELNSF_7ScaleInE1ELSI_1EEEEEENS3_6LayoutINS4_IJNS5_ILi1EEENS5_ILi3EEESM_EEENS4_IJNS5_ILi0EEESM_SP_EEEEENS4_IJNS3_10UnderscoreESS_SS_EEEEELb0EEEEEvNT_6ParamsE,@function
        .size           _ZN7cutlass13device_kernelIN5flash32FlashAttnBwdPostprocessConvertdQIN4cute5tupleIJNS3_1CILi64EEENS5_ILi192EEEEEENS_6half_tEfNS_4arch4Sm90ELi384ENS3_8TiledMMAINS3_8MMA_AtomIJNS3_4SM904GMMA25MMA_64x64x16_F32F16F16_SSILNSF_5MajorE0ELSH_1ELNSF_7ScaleInE1ELSI_1EEEEEENS3_6LayoutINS4_IJNS5_ILi1EEENS5_ILi3EEESM_EEENS4_IJNS5_ILi0EEESM_SP_EEEEENS4_IJNS3_10UnderscoreESS_SS_EEEEELb0EEEEEvNT_6ParamsE,(.L_x_113 - _ZN7cutlass13device_kernelIN5flash32FlashAttnBwdPostprocessConvertdQIN4cute5tupleIJNS3_1CILi64EEENS5_ILi192EEEEEENS_6half_tEfNS_4arch4Sm90ELi384ENS3_8TiledMMAINS3_8MMA_AtomIJNS3_4SM904GMMA25MMA_64x64x16_F32F16F16_SSILNSF_5MajorE0ELSH_1ELNSF_7ScaleInE1ELSI_1EEEEEENS3_6LayoutINS4_IJNS5_ILi1EEENS5_ILi3EEESM_EEENS4_IJNS5_ILi0EEESM_SP_EEEEENS4_IJNS3_10UnderscoreESS_SS_EEEEELb0EEEEEvNT_6ParamsE)
        .other          _ZN7cutlass13device_kernelIN5flash32FlashAttnBwdPostprocessConvertdQIN4cute5tupleIJNS3_1CILi64EEENS5_ILi192EEEEEENS_6half_tEfNS_4arch4Sm90ELi384ENS3_8TiledMMAINS3_8MMA_AtomIJNS3_4SM904GMMA25MMA_64x64x16_F32F16F16_SSILNSF_5MajorE0ELSH_1ELNSF_7ScaleInE1ELSI_1EEEEEENS3_6LayoutINS4_IJNS5_ILi1EEENS5_ILi3EEESM_EEENS4_IJNS5_ILi0EEESM_SP_EEEEENS4_IJNS3_10UnderscoreESS_SS_EEEEELb0EEEEEvNT_6ParamsE,@"STO_CUDA_ENTRY STV_DEFAULT"
_ZN7cutlass13device_kernelIN5flash32FlashAttnBwdPostprocessConvertdQIN4cute5tupleIJNS3_1CILi64EEENS5_ILi192EEEEEENS_6half_tEfNS_4arch4Sm90ELi384ENS3_8TiledMMAINS3_8MMA_AtomIJNS3_4SM904GMMA25MMA_64x64x16_F32F16F16_SSILNSF_5MajorE0ELSH_1ELNSF_7ScaleInE1ELSI_1EEEEEENS3_6LayoutINS4_IJNS5_ILi1EEENS5_ILi3EEESM_EEENS4_IJNS5_ILi0EEESM_SP_EEEEENS4_IJNS3_10UnderscoreESS_SS_EEEEELb0EEEEEvNT_6ParamsE:
        /* <DEDUP_REMOVED lines=9> */
[----:B------:R-:W-:Y:S02]  /*0090*/  CS2R R8, SRZ ;  /* 0x0000000000087805 */ /* 0x000fe4000001ff00 */
[----:B------:R-:W-:Y:S01]  /*00a0*/  CS2R R44, SRZ ;  /* 0x00000000002c7805 */ /* 0x000fe2000001ff00 */
[----:B------:R-:W1:Y:S01]  /*00b0*/  LDCU UR6, c[0x0][0x3b0] ;  /* 0x00007600ff0677ac */ /* 0x000e620008000800 */
[----:B0-----:R-:W-:-:S04]  /*00c0*/  UISETP.NE.U32.AND UP0, UPT, UR4, URZ, UPT ;  /* 0x000000ff0400728c */ /* 0x001fc8000bf05070 */
[----:B------:R-:W-:Y:S01]  /*00d0*/  UISETP.NE.AND.EX UP0, UPT, UR5, URZ, UPT, UP0 ;  /* 0x000000ff0500728c */ /* 0x000fe2000bf05300 */
[----:B-1----:R-:W-:-:S08]  /*00e0*/  IMAD.U32 R3, RZ, RZ, UR6 ;  /* 0x00000006ff037e24 */ /* 0x002fd0000f8e00ff */
[----:B------:R-:W-:Y:S05]  /*00f0*/  BRA.U !UP0, `(.L_x_56) ;  /* 0x0000000108547547 */ /* 0x000fea000b800000 */
[----:B------:R-:W-:Y:S05]  /*0100*/  BRA `(.L_x_57) ;  /* 0x0000000000387947 */ /* 0x000fea0003800000 */
.L_x_55:
[----:B------:R-:W0:Y:S01]  /*0110*/  LDC.64 R4, c[0x0][0x3e0] ;  /* 0x0000f800ff047b82 */ /* 0x000e220000000a00 */
[----:B------:R-:W1:Y:S01]  /*0120*/  LDCU.64 UR4, c[0x0][0x3e8] ;  /* 0x00007d00ff0477ac */ /* 0x000e620008000a00 */
[----:B0-----:R-:W-:-:S05]  /*0130*/  IMAD.WIDE.U32 R4, R7, 0x4, R4 ;  /* 0x0000000407047825 */ /* 0x001fca00078e0004 */
[----:B------:R-:W2:Y:S01]  /*0140*/  LDG.E R44, desc[UR8][R4.64] ;  /* 0x00000008042c7981 */ /* 0x000ea2000c1e1900 */
[----:B-1----:R-:W-:-:S04]  /*0150*/  UISETP.NE.U32.AND UP0, UPT, UR4, URZ, UPT ;  /* 0x000000ff0400728c */ /* 0x002fc8000bf05070 */
[----:B------:R-:W-:Y:S01]  /*0160*/  UISETP.NE.AND.EX UP0, UPT, UR5, URZ, UPT, UP0 ;  /* 0x000000ff0500728c */ /* 0x000fe2000bf05300 */
[--C-:B--2---:R-:W-:Y:S01]  /*0170*/  IMAD R0, R7, 0x40, R44.reuse ;  /* 0x0000004007007824 */ /* 0x104fe200078e022c */
[----:B------:R-:W-:-:S04]  /*0180*/  SHF.R.S32.HI R45, RZ, 0x1f, R44 ;  /* 0x0000001fff2d7819 */ /* 0x000fc8000001142c */
[----:B------:R-:W-:-:S04]  /*0190*/  SHF.R.S32.HI R3, RZ, 0x1f, R0 ;  /* 0x0000001fff037819 */ /* 0x000fc80000011400 */
[----:B------:R-:W-:-:S04]  /*01a0*/  LEA.HI R3, R3, R0, RZ, 0x6 ;  /* 0x0000000003037211 */ /* 0x000fc800078f30ff */
[----:B------:R-:W-:-:S05]  /*01b0*/  SHF.R.U32.HI R3, RZ, 0x6, R3 ;  /* 0x00000006ff037819 */ /* 0x000fca0000011603 */
[----:B------:R-:W-:-:S05]  /*01c0*/  IMAD R8, R3, 0x3000, RZ ;  /* 0x0000300003087824 */ /* 0x000fca00078e02ff */
[----:B------:R-:W-:Y:S01]  /*01d0*/  SHF.R.S32.HI R9, RZ, 0x1f, R8 ;  /* 0x0000001fff097819 */ /* 0x000fe20000011408 */
[----:B------:R-:W-:Y:S06]  /*01e0*/  BRA.U !UP0, `(.L_x_58) ;  /* 0x0000000108107547 */ /* 0x000fec000b800000 */
.L_x_57:
[----:B------:R-:W0:Y:S02]  /*01f0*/  LDC.64 R2, c[0x0][0x3e8] ;  /* 0x0000fa00ff027b82 */ /* 0x000e240000000a00 */
[----:B0-----:R-:W-:-:S06]  /*0200*/  IMAD.WIDE.U32 R2, R7, 0x4, R2 ;  /* 0x0000000407027825 */ /* 0x001fcc00078e0002 */
[----:B------:R0:W5:Y:S01]  /*0210*/  LDG.E R3, desc[UR8][R2.64] ;  /* 0x0000000802037981 */ /* 0x000162000c1e1900 */
[----:B------:R-:W-:Y:S05]  /*0220*/  BRA `(.L_x_56) ;  /* 0x0000000000087947 */ /* 0x000fea0003800000 */
.L_x_58:
[----:B------:R-:W2:Y:S02]  /*0230*/  LDG.E R3, desc[UR8][R4.64+0x4] ;  /* 0x0000040804037981 */ /* 0x000ea4000c1e1900 */
[----:B--2---:R-:W-:-:S07]  /*0240*/  IMAD.IADD R3, R3, 0x1, -R44 ;  /* 0x0000000103037824 */ /* 0x004fce00078e0a2c */
.L_x_56:
[----:B------:R-:W-:Y:S02]  /*0250*/  SHF.L.U32 R4, R6, 0x6, RZ ;  /* 0x0000000606047819 */ /* 0x000fe400000006ff */
[----:B------:R-:W-:Y:S02]  /*0260*/  ISETP.NE.AND.EX P0, PT, R11, RZ, PT, P0 ;  /* 0x000000ff0b00720c */ /* 0x000fe40003f05300 */
[----:B-----5:R-:W-:-:S13]  /*0270*/  ISETP.GT.AND P2, PT, R3, R4, PT ;  /* 0x000000040300720c */ /* 0x020fda0003f44270 */
[----:B------:R-:W-:Y:S05]  /*0280*/  @!P2 EXIT P0 ;  /* 0x000000000000a94d */ /* 0x000fea0000000000 */
[----:B0-----:R-:W0:Y:S01]  /*0290*/  S2R R2, SR_CTAID.Y ;  /* 0x0000000000027919 */ /* 0x001e220000002600 */
[----:B------:R-:W0:Y:S01]  /*02a0*/  LDC.64 R10, c[0x0][0x398] ;  /* 0x0000e600ff0a7b82 */ /* 0x000e220000000a00 */
[----:B------:R-:W-:Y:S01]  /*02b0*/  IMAD R5, R6, 0x3000, RZ ;  /* 0x0000300006057824 */ /* 0x000fe200078e02ff */
[----:B------:R-:W-:Y:S01]  /*02c0*/  BSSY.RECONVERGENT B0, `(.L_x_59) ;  /* 0x0000025000007945 */ /* 0x000fe20003800200 */
[----:B------:R-:W1:Y:S03]  /*02d0*/  S2R R0, SR_TID.X ;  /* 0x0000000000007919 */ /* 0x000e660000002100 */
[----:B------:R-:W-:Y:S01]  /*02e0*/  IADD3 R8, P0, PT, R5, R8, RZ ;  /* 0x0000000805087210 */ /* 0x000fe20007f1e0ff */
[----:B------:R-:W2:Y:S01]  /*02f0*/  S2R R16, SR_CgaCtaId ;  /* 0x0000000000107919 */ /* 0x000ea20000008800 */
[----:B------:R-:W3:Y:S01]  /*0300*/  LDC.64 R12, c[0x0][0x3a0] ;  /* 0x0000e800ff0c7b82 */ /* 0x000ee20000000a00 */
[----:B------:R-:W-:-:S02]  /*0310*/  SEL R5, R7, RZ, !P1 ;  /* 0x000000ff07057207 */ /* 0x000fc40004800000 */
        /* <DEDUP_REMOVED lines=13> */
[----:B------:R-:W-:Y:S01]  /*03f0*/  IMAD.MOV.U32 R8, RZ, RZ, 0xc000 ;  /* 0x0000c000ff087424 */ /* 0x000fe200078e00ff */
        /* <DEDUP_REMOVED lines=12> */
.L_x_61:
[----:B------:R-:W-:Y:S01]  /*04c0*/  @P0 ELECT P1, URZ, PT ;  /* 0x0000000000ff082f */ /* 0x000fe20003820000 */
[----:B------:R1:W-:-:S12]  /*04d0*/  UBLKCP.S.G [UR6], [UR4], UR10 ;  /* 0x00000006040073ba */ /* 0x0003d8000800020a */
[----:B------:R-:W-:Y:S02]  /*04e0*/  @P1 PLOP3.LUT P0, PT, P1, PT, PT, 0x8, 0x80 ;  /* 0x000000000080181c */ /* 0x000fe40000f0e170 */
[----:B------:R-:W-:-:S11]  /*04f0*/  PLOP3.LUT P1, PT, PT, PT, PT, 0x8, 0x80 ;  /* 0x000000000080781c */ /* 0x000fd60003f2e170 */
[----:B-1----:R-:W-:Y:S05]  /*0500*/  @P0 BRA.U.ANY `(.L_x_61) ;  /* 0xfffffffd00ec0947 */ /* 0x002fea000393ffff */
.L_x_60:
[----:B------:R-:W-:Y:S05]  /*0510*/  BSYNC.RECONVERGENT B0 ;  /* 0x0000000000007941 */ /* 0x000fea0003800200 */
.L_x_59:
[----:B------:R-:W-:Y:S01]  /*0520*/  BAR.SYNC.DEFER_BLOCKING 0x0 ;  /* 0x0000000000007b1d */ /* 0x000fe20000010000 */
[----:B------:R-:W-:Y:S02]  /*0530*/  MOV R43, 0x400 ;  /* 0x00000400002b7802 */ /* 0x000fe40000000f00 */
[----:B0-----:R-:W-:Y:S02]  /*0540*/  SHF.L.U32 R8, RZ, 0x1f, RZ ;  /* 0x0000001fff087819 */ /* 0x001fe400000006ff */
[----:B------:R-:W-:-:S07]  /*0550*/  LEA R43, R16, R43, 0x18 ;  /* 0x0000002b102b7211 */ /* 0x000fce00078ec0ff */
.L_x_62:
[----:B0-----:R0:W1:Y:S02]  /*0560*/  SYNCS.PHASECHK.TRANS64.TRYWAIT P0, [R43+URZ+0x12000], R8 ;  /* 0x012000082b0075a7 */ /* 0x00106400080011ff */
[----:B-1----:R-:W-:Y:S05]  /*0570*/  @!P0 NANOSLEEP.SYNCS 0x989680 ;  /* 0x009896800000895d */ /* 0x002fea0003900000 */
[----:B------:R-:W1:Y:S02]  /*0580*/  @!P0 SYNCS.PHASECHK.TRANS64 P0, [R43+URZ+0x12000], R8 ;  /* 0x012000082b0085a7 */ /* 0x000e6400080010ff */
[----:B-1----:R-:W-:Y:S05]  /*0590*/  @!P0 BRA `(.L_x_62) ;  /* 0xfffffffc00f08947 */ /* 0x002fea000383ffff */
[C---:B------:R-:W-:Y:S01]  /*05a0*/  LOP3.LUT R28, R0.reuse, 0xffff, RZ, 0xc0, !PT ;  /* 0x0000ffff001c7812 */ /* 0x040fe200078ec0ff */
[C---:B------:R-:W-:Y:S01]  /*05b0*/  IMAD.SHL.U32 R9, R0.reuse, 0x10, RZ ;  /* 0x0000001000097824 */ /* 0x040fe200078e00ff */
[C---:B0-----:R-:W-:Y:S01]  /*05c0*/  SHF.L.U32 R8, R0.reuse, 0x7, RZ ;  /* 0x0000000700087819 */ /* 0x041fe200000006ff */
[C---:B------:R-:W-:Y:S01]  /*05d0*/  IMAD.SHL.U32 R20, R0.reuse, 0x20, RZ ;  /* 0x0000002000147824 */ /* 0x040fe200078e00ff */
[----:B------:R-:W-:Y:S01]  /*05e0*/  SHF.L.U32 R41, R0, 0x6, RZ ;  /* 0x0000000600297819 */ /* 0x000fe200000006ff */
[----:B------:R-:W-:Y:S01]  /*05f0*/  IMAD R7, R28, 0xaab, RZ ;  /* 0x00000aab1c077824 */ /* 0x000fe200078e02ff */
[----:B------:R-:W-:Y:S01]  /*0600*/  LOP3.LUT R9, R9, 0x7f0, RZ, 0xc0, !PT ;  /* 0x000007f009097812 */ /* 0x000fe200078ec0ff */
[----:B------:R-:W-:Y:S01]  /*0610*/  IMAD.SHL.U32 R22, R0, 0x8, RZ ;  /* 0x0000000800167824 */ /* 0x000fe200078e00ff */
[----:B------:R-:W-:Y:S01]  /*0620*/  LOP3.LUT R24, R20, 0x7c00, RZ, 0xc0, !PT ;  /* 0x00007c0014187812 */ /* 0x000fe200078ec0ff */
[----:B------:R-:W-:Y:S01]  /*0630*/  IMAD R49, R28, 0x2ab, RZ ;  /* 0x000002ab1c317824 */ /* 0x000fe200078e02ff */
[----:B------:R-:W-:Y:S01]  /*0640*/  SHF.R.U32.HI R7, RZ, 0x10, R7 ;  /* 0x00000010ff077819 */ /* 0x000fe20000011607 */
[----:B------:R-:W0:Y:S01]  /*0650*/  LDCU UR4, c[0x0][0x3d8] ;  /* 0x00007b00ff0477ac */ /* 0x000e220008000800 */
[----:B------:R-:W-:Y:S01]  /*0660*/  LOP3.LUT R8, R9, 0x1c000, R8, 0xf8, !PT ;  /* 0x0001c00009087812 */ /* 0x000fe200078ef808 */
[----:B------:R-:W-:Y:S01]  /*0670*/  BSSY.RECONVERGENT B0, `(.L_x_63) ;  /* 0x0000081000007945 */ /* 0x000fe20003800200 */
[C---:B------:R-:W-:Y:S01]  /*0680*/  PRMT R12, R7.reuse, 0x9910, RZ ;  /* 0x00009910070c7816 */ /* 0x040fe200000000ff */
[----:B------:R-:W-:Y:S01]  /*0690*/  IMAD.SHL.U32 R37, R7, 0x40, RZ ;  /* 0x0000004007257824 */ /* 0x000fe200078e00ff */
[----:B------:R-:W-:Y:S01]  /*06a0*/  LOP3.LUT R21, R41, 0x1c0, RZ, 0xc0, !PT ;  /* 0x000001c029157812 */ /* 0x000fe200078ec0ff */
[----:B------:R-:W-:Y:S01]  /*06b0*/  IMAD.IADD R46, R43, 0x1, R8 ;  /* 0x000000012b2e7824 */ /* 0x000fe200078e0208 */
[----:B------:R-:W-:Y:S01]  /*06c0*/  LOP3.LUT R41, R24, 0x200, R41, 0xf8, !PT ;  /* 0x0000020018297812 */ /* 0x000fe200078ef829 */
[----:B------:R-:W-:Y:S01]  /*06d0*/  IMAD R12, R12, 0x18, RZ ;  /* 0x000000180c0c7824 */ /* 0x000fe200078e02ff */
[----:B------:R-:W-:Y:S01]  /*06e0*/  LOP3.LUT R33, R21, 0x38, R22, 0xf8, !PT ;  /* 0x0000003815217812 */ /* 0x000fe200078ef816 */
[----:B------:R-:W1:Y:S01]  /*06f0*/  LDCU.64 UR6, c[0x0][0x3c8] ;  /* 0x00007900ff0677ac */ /* 0x000e620008000a00 */
[----:B------:R-:W0:Y:S01]  /*0700*/  LDS.128 R8, [R46] ;  /* 0x000000002e087984 */ /* 0x000e220000000c00 */
[----:B------:R-:W-:Y:S01]  /*0710*/  IMAD.MOV R23, RZ, RZ, -R12 ;  /* 0x000000ffff177224 */ /* 0x000fe200078e0a0c */
[----:B------:R-:W-:Y:S01]  /*0720*/  SHF.R.U32.HI R48, RZ, 0x1, R0 ;  /* 0x00000001ff307819 */ /* 0x000fe20000011600 */
[----:B------:R-:W2:Y:S01]  /*0730*/  LDCU.64 UR10, c[0x0][0x3d0] ;  /* 0x00007a00ff0a77ac */ /* 0x000ea20008000a00 */
[----:B------:R-:W3:Y:S01]  /*0740*/  LDS.128 R12, [R46+0x800] ;  /* 0x000800002e0c7984 */ /* 0x000ee20000000c00 */
[----:B------:R-:W-:-:S02]  /*0750*/  SHF.R.U32.HI R49, RZ, 0x11, R49 ;  /* 0x00000011ff317819 */ /* 0x000fc40000011631 */
[----:B------:R-:W-:Y:S01]  /*0760*/  PRMT R23, R23, 0x7710, RZ ;  /* 0x0000771017177816 */ /* 0x000fe200000000ff */
[----:B------:R-:W4:Y:S01]  /*0770*/  LDS.128 R16, [R46+0x1000] ;  /* 0x001000002e107984 */ /* 0x000f220000000c00 */
[----:B------:R-:W-:Y:S02]  /*0780*/  LOP3.LUT R48, R33, 0x8, R48, 0x78, !PT ;  /* 0x0000000821307812 */ /* 0x000fe400078e7830 */
[----:B------:R-:W-:Y:S01]  /*0790*/  IADD3 R40, PT, PT, R23, R0, RZ ;  /* 0x0000000017287210 */ /* 0x000fe20007ffe0ff */
[----:B------:R-:W5:Y:S01]  /*07a0*/  LDS.128 R24, [R46+0x2000] ;  /* 0x002000002e187984 */ /* 0x000f620000000c00 */
[----:B------:R-:W-:Y:S02]  /*07b0*/  SHF.L.U32 R50, R7, 0x3, RZ ;  /* 0x0000000307327819 */ /* 0x000fe400000006ff */
[----:B------:R-:W-:Y:S01]  /*07c0*/  LOP3.LUT R40, R40, 0xffff, RZ, 0xc0, !PT ;  /* 0x0000ffff28287812 */ /* 0x000fe200078ec0ff */
[----:B------:R-:W1:Y:S01]  /*07d0*/  LDS.128 R20, [R46+0x1800] ;  /* 0x001800002e147984 */ /* 0x000e620000000c00 */
[----:B------:R-:W-:-:S02]  /*07e0*/  R2P PR, R0, 0x6 ;  /* 0x0000000600007804 */ /* 0x000fc40000000000 */
[----:B------:R-:W-:Y:S01]  /*07f0*/  LOP3.LUT R48, R41, R48, RZ, 0xfc, !PT ;  /* 0x0000003029307212 */ /* 0x000fe200078efcff */
[----:B------:R-:W-:Y:S01]  /*0800*/  IMAD.SHL.U32 R42, R40, 0x8, RZ ;  /* 0x00000008282a7824 */ /* 0x000fe200078e00ff */
[----:B------:R-:W2:Y:S01]  /*0810*/  LDS.128 R28, [R46+0x2800] ;  /* 0x002800002e1c7984 */ /* 0x000ea20000000c00 */
[----:B------:R-:W-:Y:S01]  /*0820*/  LOP3.LUT R49, R49, 0x18, R40, 0xf8, !PT ;  /* 0x0000001831317812 */ /* 0x000fe200078ef828 */
[----:B------:R-:W-:Y:S02]  /*0830*/  VIADD R41, R43, 0xc000 ;  /* 0x0000c0002b297836 */ /* 0x000fe40000000000 */
[----:B------:R-:W-:Y:S01]  /*0840*/  LOP3.LUT R36, R42, 0x38, RZ, 0xc0, !PT ;  /* 0x000000382a247812 */ /* 0x000fe200078ec0ff */
[----:B------:R-:W2:Y:S01]  /*0850*/  LDS.128 R32, [R46+0x3000] ;  /* 0x003000002e207984 */ /* 0x000ea20000000c00 */
[C---:B------:R-:W-:Y:S01]  /*0860*/  IMAD R40, R48.reuse, 0x2, R43 ;  /* 0x0000000230287824 */ /* 0x040fe200078e022b */
[----:B------:R-:W-:Y:S02]  /*0870*/  LEA R41, R48, R41, 0x1 ;  /* 0x0000002930297211 */ /* 0x000fe400078e08ff */
[----:B------:R-:W-:-:S02]  /*0880*/  LOP3.LUT R47, R36, 0x1c0, R37, 0xf8, !PT ;  /* 0x000001c0242f7812 */ /* 0x000fc400078ef825 */
[----:B------:R-:W2:Y:S02]  /*0890*/  LDS.128 R36, [R46+0x3800] ;  /* 0x003800002e247984 */ /* 0x000ea40000000c00 */
[----:B------:R-:W-:-:S05]  /*08a0*/  LOP3.LUT R50, R47, 0x38, R50, 0x78, !PT ;  /* 0x000000382f327812 */ /* 0x000fca00078e7832 */
[----:B------:R-:W-:Y:S02]  /*08b0*/  IMAD R50, R49, 0x200, R50 ;  /* 0x0000020031327824 */ /* 0x000fe400078e0232 */
[----:B0-----:R-:W-:Y:S01]  /*08c0*/  FMUL.FTZ R8, R8, UR4 ;  /* 0x0000000408087c20 */ /* 0x001fe20008410000 */
[----:B------:R-:W-:Y:S01]  /*08d0*/  FMUL.FTZ R9, R9, UR4 ;  /* 0x0000000409097c20 */ /* 0x000fe20008410000 */
[----:B------:R-:W-:Y:S01]  /*08e0*/  FMUL.FTZ R10, R10, UR4 ;  /* 0x000000040a0a7c20 */ /* 0x000fe20008410000 */
[----:B------:R-:W-:Y:S01]  /*08f0*/  FMUL.FTZ R11, R11, UR4 ;  /* 0x000000040b0b7c20 */ /* 0x000fe20008410000 */
[----:B---3--:R-:W-:Y:S01]  /*0900*/  FMUL.FTZ R12, R12, UR4 ;  /* 0x000000040c0c7c20 */ /* 0x008fe20008410000 */
[----:B------:R-:W-:Y:S01]  /*0910*/  FMUL.FTZ R13, R13, UR4 ;  /* 0x000000040d0d7c20 */ /* 0x000fe20008410000 */
[----:B------:R-:W-:Y:S01]  /*0920*/  F2FP.F16.F32.PACK_AB R8, R9, R8 ;  /* 0x000000080908723e */ /* 0x000fe200000000ff */
[----:B------:R-:W-:Y:S01]  /*0930*/  FMUL.FTZ R14, R14, UR4 ;  /* 0x000000040e0e7c20 */ /* 0x000fe20008410000 */
[----:B----4-:R-:W-:Y:S01]  /*0940*/  FMUL.FTZ R16, R16, UR4 ;  /* 0x0000000410107c20 */ /* 0x010fe20008410000 */
[----:B------:R-:W-:Y:S01]  /*0950*/  FMUL.FTZ R17, R17, UR4 ;  /* 0x0000000411117c20 */ /* 0x000fe20008410000 */
[----:B------:R-:W-:Y:S01]  /*0960*/  F2FP.F16.F32.PACK_AB R9, R11, R10 ;  /* 0x0000000a0b09723e */ /* 0x000fe200000000ff */
[----:B------:R-:W-:Y:S01]  /*0970*/  FMUL.FTZ R15, R15, UR4 ;  /* 0x000000040f0f7c20 */ /* 0x000fe20008410000 */
[----:B-----5:R-:W-:Y:S01]  /*0980*/  FMUL.FTZ R24, R24, UR4 ;  /* 0x0000000418187c20 */ /* 0x020fe20008410000 */
[----:B------:R-:W-:Y:S01]  /*0990*/  FMUL.FTZ R25, R25, UR4 ;  /* 0x0000000419197c20 */ /* 0x000fe20008410000 */
[----:B------:R-:W-:Y:S01]  /*09a0*/  F2FP.F16.F32.PACK_AB R10, R13, R12 ;  /* 0x0000000c0d0a723e */ /* 0x000fe200000000ff */
[----:B------:R-:W-:Y:S01]  /*09b0*/  FMUL.FTZ R18, R18, UR4 ;  /* 0x0000000412127c20 */ /* 0x000fe20008410000 */
[----:B------:R-:W-:Y:S01]  /*09c0*/  F2FP.F16.F32.PACK_AB R12, R17, R16 ;  /* 0x00000010110c723e */ /* 0x000fe200000000ff */
[----:B------:R-:W-:Y:S01]  /*09d0*/  FMUL.FTZ R19, R19, UR4 ;  /* 0x0000000413137c20 */ /* 0x000fe20008410000 */
[----:B------:R-:W-:Y:S01]  /*09e0*/  F2FP.F16.F32.PACK_AB R16, R25, R24 ;  /* 0x000000181910723e */ /* 0x000fe200000000ff */
[----:B------:R-:W-:-:S02]  /*09f0*/  HFMA2 R24, -RZ, RZ, 0, 1.9073486328125e-06 ;  /* 0x00000020ff187431 */ /* 0x000fc400000001ff */
[----:B-1----:R-:W-:Y:S01]  /*0a00*/  FMUL.FTZ R20, R20, UR4 ;  /* 0x0000000414147c20 */ /* 0x002fe20008410000 */
[----:B------:R-:W-:Y:S01]  /*0a10*/  FMUL.FTZ R21, R21, UR4 ;  /* 0x0000000415157c20 */ /* 0x000fe20008410000 */
[----:B------:R-:W-:Y:S01]  /*0a20*/  FMUL.FTZ R22, R22, UR4 ;  /* 0x0000000416167c20 */ /* 0x000fe20008410000 */
[----:B------:R-:W-:Y:S01]  /*0a30*/  FMUL.FTZ R23, R23, UR4 ;  /* 0x0000000417177c20 */ /* 0x000fe20008410000 */
[----:B------:R-:W-:Y:S02]  /*0a40*/  IMAD.U32 R0, R50, 0x2, R43 ;  /* 0x0000000232007824 */ /* 0x000fe400078e002b */
        /* <DEDUP_REMOVED lines=8> */
[----:B------:R-:W-:Y:S01]  /*0ad0*/  SEL R24, R24, 0xffffffe0, !P1 ;  /* 0xffffffe018187807 */ /* 0x000fe20004800000 */
[----:B------:R-:W-:Y:S01]  /*0ae0*/  FMUL.FTZ R32, R32, UR4 ;  /* 0x0000000420207c20 */ /* 0x000fe20008410000 */
[----:B------:R-:W-:Y:S01]  /*0af0*/  FMUL.FTZ R33, R33, UR4 ;  /* 0x0000000421217c20 */ /* 0x000fe20008410000 */
[----:B------:R-:W-:Y:S01]  /*0b00*/  FMUL.FTZ R36, R36, UR4 ;  /* 0x0000000424247c20 */ /* 0x000fe20008410000 */
[----:B------:R-:W-:Y:S01]  /*0b10*/  FMUL.FTZ R37, R37, UR4 ;  /* 0x0000000425257c20 */ /* 0x000fe20008410000 */
[----:B------:R-:W-:Y:S01]  /*0b20*/  FMUL.FTZ R38, R38, UR4 ;  /* 0x0000000426267c20 */ /* 0x000fe20008410000 */
[----:B------:R-:W-:Y:S01]  /*0b30*/  FMUL.FTZ R39, R39, UR4 ;  /* 0x0000000427277c20 */ /* 0x000fe20008410000 */
[----:B------:R-:W-:Y:S01]  /*0b40*/  VIADD R43, R41, 0x40 ;  /* 0x00000040292b7836 */ /* 0x000fe20000000000 */
[----:B------:R-:W-:Y:S01]  /*0b50*/  F2FP.F16.F32.PACK_AB R11, R15, R14 ;  /* 0x0000000e0f0b723e */ /* 0x000fe200000000ff */
[----:B------:R-:W-:Y:S01]  /*0b60*/  @P2 VIADD R43, R41, 0xffffffc0 ;  /* 0xffffffc0292b2836 */ /* 0x000fe20000000000 */
[----:B------:R-:W-:Y:S01]  /*0b70*/  F2FP.F16.F32.PACK_AB R13, R19, R18 ;  /* 0x00000012130d723e */ /* 0x000fe200000000ff */
[----:B------:R-:W0:Y:S01]  /*0b80*/  LDCU UR4, c[0x0][0x3b4] ;  /* 0x00007680ff0477ac */ /* 0x000e220008000800 */
[----:B------:R-:W-:Y:S01]  /*0b90*/  F2FP.F16.F32.PACK_AB R14, R21, R20 ;  /* 0x00000014150e723e */ /* 0x000fe200000000ff */
[----:B------:R1:W-:Y:S01]  /*0ba0*/  STSM.16.M88.4 [R40+0xc000], R8 ;  /* 0x00c0000828007844 */ /* 0x0003e20000000200 */
[----:B------:R-:W-:-:S02]  /*0bb0*/  F2FP.F16.F32.PACK_AB R15, R23, R22 ;  /* 0x00000016170f723e */ /* 0x000fc400000000ff */
[C---:B------:R-:W-:Y:S02]  /*0bc0*/  IADD3 R41, PT, PT, R24.reuse, R41, RZ ;  /* 0x0000002918297210 */ /* 0x040fe40007ffe0ff */
[----:B------:R-:W-:Y:S02]  /*0bd0*/  F2FP.F16.F32.PACK_AB R17, R27, R26 ;  /* 0x0000001a1b11723e */ /* 0x000fe400000000ff */
[----:B------:R-:W-:Y:S01]  /*0be0*/  F2FP.F16.F32.PACK_AB R18, R29, R28 ;  /* 0x0000001c1d12723e */ /* 0x000fe200000000ff */
[----:B------:R-:W-:Y:S01]  /*0bf0*/  STSM.16.M88.4 [R41], R12 ;  /* 0x0000000c29007844 */ /* 0x000fe20000000200 */
[----:B------:R-:W-:Y:S02]  /*0c00*/  F2FP.F16.F32.PACK_AB R19, R31, R30 ;  /* 0x0000001e1f13723e */ /* 0x000fe400000000ff */
[----:B------:R-:W-:Y:S01]  /*0c10*/  F2FP.F16.F32.PACK_AB R21, R35, R34 ;  /* 0x000000222315723e */ /* 0x000fe200000000ff */
[----:B------:R-:W-:Y:S01]  /*0c20*/  IMAD.IADD R34, R24, 0x1, R43 ;  /* 0x0000000118227824 */ /* 0x000fe200078e022b */
[----:B------:R-:W-:Y:S01]  /*0c30*/  F2FP.F16.F32.PACK_AB R20, R33, R32 ;  /* 0x000000202114723e */ /* 0x000fe200000000ff */
[----:B------:R2:W-:Y:S01]  /*0c40*/  STSM.16.M88.4 [R43], R16 ;  /* 0x000000102b007844 */ /* 0x0005e20000000200 */
[----:B------:R-:W-:-:S02]  /*0c50*/  F2FP.F16.F32.PACK_AB R22, R37, R36 ;  /* 0x000000242516723e */ /* 0x000fc400000000ff */
[----:B------:R-:W-:Y:S02]  /*0c60*/  F2FP.F16.F32.PACK_AB R23, R39, R38 ;  /* 0x000000262717723e */ /* 0x000fe400000000ff */
[----:B------:R-:W-:Y:S02]  /*0c70*/  IADD3 R32, P0, PT, R7, R44, RZ ;  /* 0x0000002c07207210 */ /* 0x000fe40007f1e0ff */
[----:B-1----:R-:W-:Y:S01]  /*0c80*/  VIADDMNMX R8, R3, -R4, 0x40, PT ;  /* 0x0000004003087446 */ /* 0x002fe20003800904 */
[----:B------:R1:W-:Y:S01]  /*0c90*/  STSM.16.M88.4 [R34], R20 ;  /* 0x0000001422007844 */ /* 0x0003e20000000200 */
[C---:B------:R-:W-:Y:S01]  /*0ca0*/  IADD3 R3, PT, PT, R7.reuse, 0x10, RZ ;  /* 0x0000001007037810 */ /* 0x040fe20007ffe0ff */
[----:B------:R-:W-:Y:S01]  /*0cb0*/  IMAD.X R33, RZ, RZ, R45, P0 ;  /* 0x000000ffff217224 */ /* 0x000fe200000e062d */
[----:B------:R-:W-:Y:S01]  /*0cc0*/  BAR.SYNC.DEFER_BLOCKING 0x0 ;  /* 0x0000000000007b1d */ /* 0x000fe20000010000 */
[----:B0-----:R-:W-:Y:S01]  /*0cd0*/  ISETP.GE.AND P0, PT, R42, UR4, PT ;  /* 0x000000042a007c0c */ /* 0x001fe2000bf06270 */
[----:B------:R-:W-:-:S02]  /*0ce0*/  VIADD R4, R7, 0x20 ;  /* 0x0000002007047836 */ /* 0x000fc40000000000 */
[----:B--2---:R-:W-:Y:S01]  /*0cf0*/  IMAD.MOV.U32 R43, RZ, RZ, RZ ;  /* 0x000000ffff2b7224 */ /* 0x004fe200078e00ff */
[----:B------:R-:W-:Y:S02]  /*0d00*/  ISETP.LE.OR P3, PT, R8, R7, P0 ;  /* 0x000000070800720c */ /* 0x000fe40000763670 */
[-C--:B------:R-:W-:Y:S01]  /*0d10*/  ISETP.GE.OR P2, PT, R3, R8.reuse, P0 ;  /* 0x000000080300720c */ /* 0x080fe20000746670 */
[----:B------:R-:W-:Y:S01]  /*0d20*/  IMAD.WIDE.U32 R42, R2, UR6, R42 ;  /* 0x00000006022a7c25 */ /* 0x000fe2000f8e002a */
[----:B------:R-:W-:Y:S02]  /*0d30*/  IADD3 R7, PT, PT, R7, 0x30, RZ ;  /* 0x0000003007077810 */ /* 0x000fe40007ffe0ff */
[-C--:B------:R-:W-:Y:S01]  /*0d40*/  ISETP.GE.OR P1, PT, R4, R8.reuse, P0 ;  /* 0x000000080400720c */ /* 0x080fe20000726670 */
[----:B------:R-:W-:Y:S01]  /*0d50*/  IMAD R43, R2, UR7, R43 ;  /* 0x00000007022b7c24 */ /* 0x000fe2000f8e022b */
[----:B------:R-:W-:Y:S01]  /*0d60*/  ISETP.GE.OR P0, PT, R7, R8, P0 ;  /* 0x000000080700720c */ /* 0x000fe20000706670 */
[----:B------:R-:W-:-:S04]  /*0d70*/  IMAD.WIDE.U32 R6, R6, 0x40, R32 ;  /* 0x0000004006067825 */ /* 0x000fc800078e0020 */
[----:B------:R-:W-:-:S04]  /*0d80*/  IMAD.WIDE.U32 R2, R5, UR10, R42 ;  /* 0x0000000a05027c25 */ /* 0x000fc8000f8e002a */
[----:B------:R-:W-:Y:S01]  /*0d90*/  IMAD R5, R5, UR11, R3 ;  /* 0x0000000b05057c24 */ /* 0x000fe2000f8e0203 */
[----:B------:R1:W0:Y:S04]  /*0da0*/  LDS.128 R28, [R0+0xc800] ;  /* 0x00c80000001c7984 */ /* 0x0002280000000c00 */
[----:B------:R1:W2:Y:S01]  /*0db0*/  LDS.128 R24, [R0+0xd800] ;  /* 0x00d8000000187984 */ /* 0x0002a20000000c00 */
[----:B------:R-:W-:Y:S05]  /*0dc0*/  @P3 BRA `(.L_x_64) ;  /* 0x00000000002c3947 */ /* 0x000fea0003800000 */
[----:B------:R-:W3:Y:S01]  /*0dd0*/  LDS.128 R8, [R0+0xc000] ;  /* 0x00c0000000087984 */ /* 0x000ee20000000c00 */
[----:B------:R-:W4:Y:S01]  /*0de0*/  LDCU.64 UR4, c[0x0][0x3c0] ;  /* 0x00007800ff0477ac */ /* 0x000f220008000a00 */
[----:B------:R-:W-:Y:S01]  /*0df0*/  IMAD.MOV.U32 R4, RZ, RZ, R2 ;  /* 0x000000ffff047224 */ /* 0x000fe200078e0002 */
[----:B------:R-:W5:Y:S01]  /*0e00*/  LDCU.64 UR6, c[0x0][0x3a8] ;  /* 0x00007500ff0677ac */ /* 0x000f620008000a00 */
[----:B----4-:R-:W-:Y:S02]  /*0e10*/  IMAD R15, R7, UR4, RZ ;  /* 0x00000004070f7c24 */ /* 0x010fe4000f8e02ff */
[----:B------:R-:W-:-:S04]  /*0e20*/  IMAD.WIDE.U32 R12, R6, UR4, R4 ;  /* 0x00000004060c7c25 */ /* 0x000fc8000f8e0004 */
[----:B------:R-:W-:Y:S01]  /*0e30*/  IMAD R15, R6, UR5, R15 ;  /* 0x00000005060f7c24 */ /* 0x000fe2000f8e020f */
[----:B-----5:R-:W-:-:S03]  /*0e40*/  LEA R14, P3, R12, UR6, 0x1 ;  /* 0x000000060c0e7c11 */ /* 0x020fc6000f8608ff */
[----:B------:R-:W-:-:S05]  /*0e50*/  IMAD.IADD R13, R13, 0x1, R15 ;  /* 0x000000010d0d7824 */ /* 0x000fca00078e020f */
[----:B------:R-:W-:-:S05]  /*0e60*/  LEA.HI.X R15, R12, UR7, R13, 0x1, P3 ;  /* 0x000000070c0f7c11 */ /* 0x000fca00098f0c0d */
[----:B---3--:R3:W-:Y:S02]  /*0e70*/  STG.E.128 desc[UR8][R14.64], R8 ;  /* 0x000000080e007986 */ /* 0x0087e4000c101d08 */
.L_x_64:
[----:B------:R-:W-:Y:S05]  /*0e80*/  BSYNC.RECONVERGENT B0 ;  /* 0x0000000000007941 */ /* 0x000fea0003800200 */
.L_x_63:
[----:B------:R-:W-:Y:S04]  /*0e90*/  BSSY.RECONVERGENT B0, `(.L_x_65) ;  /* 0x000000f000007945 */ /* 0x000fe80003800200 */
[----:B------:R-:W-:Y:S05]  /*0ea0*/  @P2 BRA `(.L_x_66) ;  /* 0x0000000000342947 */ /* 0x000fea0003800000 */
[----:B------:R-:W4:Y:S01]  /*0eb0*/  LDCU.64 UR4, c[0x0][0x3c0] ;  /* 0x00007800ff0477ac */ /* 0x000f220008000a00 */
[----:B---3--:R-:W-:Y:S01]  /*0ec0*/  IADD3 R11, P2, PT, R6, 0x10, RZ ;  /* 0x00000010060b7810 */ /* 0x008fe20007f5e0ff */
[----:B------:R-:W-:Y:S01]  /*0ed0*/  IMAD.MOV.U32 R9, RZ, RZ, R5 ;  /* 0x000000ffff097224 */ /* 0x000fe200078e0005 */
[----:B------:R-:W3:Y:S02]  /*0ee0*/  LDCU.64 UR6, c[0x0][0x3a8] ;  /* 0x00007500ff0677ac */ /* 0x000ee40008000a00 */
[----:B------:R-:W-:-:S05]  /*0ef0*/  IADD3.X R8, PT, PT, RZ, R7, RZ, P2, !PT ;  /* 0x00000007ff087210 */ /* 0x000fca00017fe4ff */
[----:B----4-:R-:W-:Y:S02]  /*0f00*/  IMAD R10, R8, UR4, RZ ;  /* 0x00000004080a7c24 */ /* 0x010fe4000f8e02ff */
[----:B------:R-:W-:-:S04]  /*0f10*/  IMAD.MOV.U32 R8, RZ, RZ, R2 ;  /* 0x000000ffff087224 */ /* 0x000fc800078e0002 */
[----:B------:R-:W-:-:S04]  /*0f20*/  IMAD.WIDE.U32 R8, R11, UR4, R8 ;  /* 0x000000040b087c25 */ /* 0x000fc8000f8e0008 */
[----:B------:R-:W-:Y:S01]  /*0f30*/  IMAD R11, R11, UR5, R10 ;  /* 0x000000050b0b7c24 */ /* 0x000fe2000f8e020a */
[----:B---3--:R-:W-:-:S04]  /*0f40*/  LEA R10, P2, R8, UR6, 0x1 ;  /* 0x00000006080a7c11 */ /* 0x008fc8000f8408ff */
[----:B------:R-:W-:-:S04]  /*0f50*/  IADD3 R9, PT, PT, R9, R11, RZ ;  /* 0x0000000b09097210 */ /* 0x000fc80007ffe0ff */
[----:B------:R-:W-:-:S05]  /*0f60*/  LEA.HI.X R11, R8, UR7, R9, 0x1, P2 ;  /* 0x00000007080b7c11 */ /* 0x000fca00090f0c09 */
[----:B0-----:R4:W-:Y:S02]  /*0f70*/  STG.E.128 desc[UR8][R10.64], R28 ;  /* 0x0000001c0a007986 */ /* 0x0019e4000c101d08 */
.L_x_66:
[----:B------:R-:W-:Y:S05]  /*0f80*/  BSYNC.RECONVERGENT B0 ;  /* 0x0000000000007941 */ /* 0x000fea0003800200 */
.L_x_65:
[----:B---34-:R3:W4:Y:S01]  /*0f90*/  LDS.128 R8, [R0+0xd000] ;  /* 0x00d0000000087984 */ /* 0x0187220000000c00 */
[----:B------:R-:W-:Y:S04]  /*0fa0*/  BSSY.RECONVERGENT B0, `(.L_x_67) ;  /* 0x000000f000007945 */ /* 0x000fe80003800200 */
[----:B------:R-:W-:Y:S05]  /*0fb0*/  @P1 BRA `(.L_x_68) ;  /* 0x0000000000341947 */ /* 0x000fea0003800000 */
[----:B------:R-:W5:Y:S01]  /*0fc0*/  LDCU.64 UR4, c[0x0][0x3c0] ;  /* 0x00007800ff0477ac */ /* 0x000f620008000a00 */
[----:B------:R-:W-:Y:S01]  /*0fd0*/  IADD3 R15, P1, PT, R6, 0x20, RZ ;  /* 0x00000020060f7810 */ /* 0x000fe20007f3e0ff */
[----:B------:R-:W-:Y:S01]  /*0fe0*/  IMAD.MOV.U32 R12, RZ, RZ, R2 ;  /* 0x000000ffff0c7224 */ /* 0x000fe200078e0002 */
[----:B------:R-:W-:Y:S01]  /*0ff0*/  MOV R13, R5 ;  /* 0x00000005000d7202 */ /* 0x000fe20000000f00 */
[----:B------:R-:W0:Y:S02]  /*1000*/  LDCU.64 UR6, c[0x0][0x3a8] ;  /* 0x00007500ff0677ac */ /* 0x000e240008000a00 */
[----:B-1-3--:R-:W-:-:S04]  /*1010*/  IMAD.X R0, RZ, RZ, R7, P1 ;  /* 0x000000ffff007224 */ /* 0x00afc800008e0607 */
[----:B-----5:R-:W-:Y:S02]  /*1020*/  IMAD R0, R0, UR4, RZ ;  /* 0x0000000400007c24 */ /* 0x020fe4000f8e02ff */
[----:B------:R-:W-:-:S04]  /*1030*/  IMAD.WIDE.U32 R12, R15, UR4, R12 ;  /* 0x000000040f0c7c25 */ /* 0x000fc8000f8e000c */
[----:B------:R-:W-:Y:S01]  /*1040*/  IMAD R15, R15, UR5, R0 ;  /* 0x000000050f0f7c24 */ /* 0x000fe2000f8e0200 */
[----:B0-----:R-:W-:-:S03]  /*1050*/  LEA R14, P1, R12, UR6, 0x1 ;  /* 0x000000060c0e7c11 */ /* 0x001fc6000f8208ff */
[----:B------:R-:W-:-:S05]  /*1060*/  IMAD.IADD R13, R13, 0x1, R15 ;  /* 0x000000010d0d7824 */ /* 0x000fca00078e020f */
[----:B------:R-:W-:-:S05]  /*1070*/  LEA.HI.X R15, R12, UR7, R13, 0x1, P1 ;  /* 0x000000070c0f7c11 */ /* 0x000fca00088f0c0d */
[----:B----4-:R0:W-:Y:S02]  /*1080*/  STG.E.128 desc[UR8][R14.64], R8 ;  /* 0x000000080e007986 */ /* 0x0101e4000c101d08 */
.L_x_68:
[----:B------:R-:W-:Y:S05]  /*1090*/  BSYNC.RECONVERGENT B0 ;  /* 0x0000000000007941 */ /* 0x000fea0003800200 */
.L_x_67:
[----:B------:R-:W-:Y:S05]  /*10a0*/  @P0 EXIT ;  /* 0x000000000000094d */ /* 0x000fea0003800000 */
[----:B------:R-:W5:Y:S01]  /*10b0*/  LDCU.64 UR4, c[0x0][0x3c0] ;  /* 0x00007800ff0477ac */ /* 0x000f620008000a00 */
[----:B0---4-:R-:W-:Y:S02]  /*10c0*/  IADD3 R9, P0, PT, R6, 0x30, RZ ;  /* 0x0000003006097810 */ /* 0x011fe40007f1e0ff */
[----:B------:R-:W-:Y:S01]  /*10d0*/  MOV R3, R5 ;  /* 0x0000000500037202 */ /* 0x000fe20000000f00 */
[----:B------:R-:W0:Y:S02]  /*10e0*/  LDCU.64 UR6, c[0x0][0x3a8] ;  /* 0x00007500ff0677ac */ /* 0x000e240008000a00 */
[----:B------:R-:W-:-:S04]  /*10f0*/  IMAD.X R6, RZ, RZ, R7, P0 ;  /* 0x000000ffff067224 */ /* 0x000fc800000e0607 */
[----:B-----5:R-:W-:Y:S02]  /*1100*/  IMAD R6, R6, UR4, RZ ;  /* 0x0000000406067c24 */ /* 0x020fe4000f8e02ff */
[----:B------:R-:W-:-:S04]  /*1110*/  IMAD.WIDE.U32 R2, R9, UR4, R2 ;  /* 0x0000000409027c25 */ /* 0x000fc8000f8e0002 */
[----:B------:R-:W-:Y:S01]  /*1120*/  IMAD R9, R9, UR5, R6 ;  /* 0x0000000509097c24 */ /* 0x000fe2000f8e0206 */
[----:B0-----:R-:W-:-:S03]  /*1130*/  LEA R4, P0, R2, UR6, 0x1 ;  /* 0x0000000602047c11 */ /* 0x001fc6000f8008ff */
[----:B------:R-:W-:-:S05]  /*1140*/  IMAD.IADD R3, R3, 0x1, R9 ;  /* 0x0000000103037824 */ /* 0x000fca00078e0209 */
[----:B------:R-:W-:-:S05]  /*1150*/  LEA.HI.X R5, R2, UR7, R3, 0x1, P0 ;  /* 0x0000000702057c11 */ /* 0x000fca00080f0c03 */
[----:B--2---:R-:W-:Y:S01]  /*1160*/  STG.E.128 desc[UR8][R4.64], R24 ;  /* 0x0000001804007986 */ /* 0x004fe2000c101d08 */
[----:B------:R-:W-:Y:S05]  /*1170*/  EXIT ;  /* 0x000000000000794d */ /* 0x000fea0003800000 */
.L_x_69:
        /* <DEDUP_REMOVED lines=16> */
.L_x_113:


//--------------------- .text._ZN7cutlass13device_kernelIN5flash11enable_sm90INS1_16FlashAttnBwdSm90INS1_25CollectiveMainloopBwdSm90ILi2ELi1ELi1EN4cute5tupleIJNS5_1CILi1EEES8_S8_EEENS6_IJNS7_ILi64EEENS7_ILi96EEENS7_ILi192EEEEEENS_6half_tEfNS_4arch4Sm90ELb1ELb0ELb0ELb1ELb1ELb0ELb1ELb0ELi3ELi1ELi1ELi1ELb0EEENS1_24CollectiveEpilogueBwdGQAISD_fSG_Li384ELb1ELb1EEENS1_25SingleTileBwdLPTSchedulerILb1ELi96ELb1EEEEEEEEEvNT_6ParamsE --------------------------
	.section	.text._ZN7cutlass13device_kernelIN5flash11enable_sm90INS1_16FlashAttnBwdSm90INS1_25CollectiveMainloopBwdSm90ILi2ELi1ELi1EN4cute5tupleIJNS5_1CILi1EEES8_S8_EEENS6_IJNS7_ILi64EEENS7_ILi96EEENS7_ILi192EEEEEENS_6half_tEfNS_4arch4Sm90ELb1ELb0ELb0ELb1ELb1ELb0ELb1ELb0ELi3ELi1ELi1ELi1ELb0EEENS1_24CollectiveEpilogueBwdGQAISD_fSG_Li384ELb1ELb1EEENS1_25SingleTileBwdLPTSchedulerILb1ELi96ELb1EEEEEEEEEvNT_6ParamsE,"ax",@progbits
	.align	128
.text._ZN7cutlass13device_kernelIN5flash11enable_sm90INS1_16FlashAttnBwdSm90INS1_25CollectiveMainloopBwdSm90ILi2ELi1ELi1EN4cute5tupleIJNS5_1CILi1EEES8_S8_EEENS6_IJNS7_ILi64EEENS7_ILi96EEENS7_ILi192EEEEEENS_6half_tEfNS_4arch4Sm90ELb1ELb0ELb0ELb1ELb1ELb0ELb1ELb0ELi3ELi1ELi1ELi1ELb0EEENS1_24CollectiveEpilogueBwdGQAISD_fSG_Li384ELb1ELb1EEENS1_25SingleTileBwdLPTSchedulerILb1ELi96ELb1EEEEEEEEEvNT_6ParamsE:
        .type           _ZN7cutlass13device_kernelIN5flash11enable_sm90INS1_16FlashAttnBwdSm90INS1_25CollectiveMainloopBwdSm90ILi2ELi1ELi1EN4cute5tupleIJNS5_1CILi1EEES8_S8_EEENS6_IJNS7_ILi64EEENS7_ILi96EEENS7_ILi192EEEEEENS_6half_tEfNS_4arch4Sm90ELb1ELb0ELb0ELb1ELb1ELb0ELb1ELb0ELi3ELi1ELi1ELi1ELb0EEENS1_24CollectiveEpilogueBwdGQAISD_fSG_Li384ELb1ELb1EEENS1_25SingleTileBwdLPTSchedulerILb1ELi96ELb1EEEEEEEEEvNT_6ParamsE,@function
        .size           _ZN7cutlass13device_kernelIN5flash11enable_sm90INS1_16FlashAttnBwdSm90INS1_25CollectiveMainloopBwdSm90ILi2ELi1ELi1EN4cute5tupleIJNS5_1CILi1EEES8_S8_EEENS6_IJNS7_ILi64EEENS7_ILi96EEENS7_ILi192EEEEEENS_6half_tEfNS_4arch4Sm90ELb1ELb0ELb0ELb1ELb1ELb0ELb1ELb0ELi3ELi1ELi1ELi1ELb0EEENS1_24CollectiveEpilogueBwdGQAISD_fSG_Li384ELb1ELb1EEENS1_25SingleTileBwdLPTSchedulerILb1ELi96ELb1EEEEEEEEEvNT_6ParamsE,(.L_x_114 - _ZN7cutlass13device_kernelIN5flash11enable_sm90INS1_16FlashAttnBwdSm90INS1_25CollectiveMainloopBwdSm90ILi2ELi1ELi1EN4cute5tupleIJNS5_1CILi1EEES8_S8_EEENS6_IJNS7_ILi64EEENS7_ILi96EEENS7_ILi192EEEEEENS_6half_tEfNS_4arch4Sm90ELb1ELb0ELb0ELb1ELb1ELb0ELb1ELb0ELi3ELi1ELi1ELi1ELb0EEENS1_24CollectiveEpilogueBwdGQAISD_fSG_Li384ELb1ELb1EEENS1_25SingleTileBwdLPTSchedulerILb1ELi96ELb1EEEEEEEEEvNT_6ParamsE)
        .other          _ZN7cutlass13device_kernelIN5flash11enable_sm90INS1_16FlashAttnBwdSm90INS1_25CollectiveMainloopBwdSm90ILi2ELi1ELi1EN4cute5tupleIJNS5_1CILi1EEES8_S8_EEENS6_IJNS7_ILi64EEENS7_ILi96EEENS7_ILi192EEEEEENS_6half_tEfNS_4arch4Sm90ELb1ELb0ELb0ELb1ELb1ELb0ELb1ELb0ELi3ELi1ELi1ELi1ELb0EEENS1_24CollectiveEpilogueBwdGQAISD_fSG_Li384ELb1ELb1EEENS1_25SingleTileBwdLPTSchedulerILb1ELi96ELb1EEEEEEEEEvNT_6ParamsE,@"STO_CUDA_ENTRY STV_DEFAULT"
_ZN7cutlass13device_kernelIN5flash11enable_sm90INS1_16FlashAttnBwdSm90INS1_25CollectiveMainloopBwdSm90ILi2ELi1ELi1EN4cute5tupleIJNS5_1CILi1EEES8_S8_EEENS6_IJNS7_ILi64EEENS7_ILi96EEENS7_ILi192EEEEEENS_6half_tEfNS_4arch4Sm90ELb1ELb0ELb0ELb1ELb1ELb0ELb1ELb0ELi3ELi1ELi1ELi1ELb0EEENS1_24CollectiveEpilogueBwdGQAISD_fSG_Li384ELb1ELb1EEENS1_25SingleTileBwdLPTSchedulerILb1ELi96ELb1EEEEEEEEEvNT_6ParamsE:
[----:B------:R-:W-:Y:S01]  /*0000*/  LDC R1, c[0x0][0x37c] ;  /* 0x0000df00ff017b82 */ /* 0x000fe20000000800 */
[----:B------:R-:W-:Y:S05]  /*0010*/  EXIT ;  /* 0x000000000000794d */ /* 0x000fea0003800000 */
.L_x_70:
        /* <DEDUP_REMOVED lines=14> */
.L_x_114:


//--------------------- .text._ZN7cutlass13device_kernelIN5flash22FlashAttnBwdPreprocessIN4cute5tupleIJNS3_1CILi64EEENS5_ILi192EEEEEENS_6half_tEfNS_4arch4Sm90ELb1ELb1EEEEEvNT_6ParamsE --------------------------
	.section	.text._ZN7cutlass13device_kernelIN5flash22FlashAttnBwdPreprocessIN4cute5tupleIJNS3_1CILi64EEENS5_ILi192EEEEEENS_6half_tEfNS_4arch4Sm90ELb1ELb1EEEEEvNT_6ParamsE,"ax",@progbits
	.align	128
.text._ZN7cutlass13device_kernelIN5flash22FlashAttnBwdPreprocessIN4cute5tupleIJNS3_1CILi64EEENS5_ILi192EEEEEENS_6half_tEfNS_4arch4Sm90ELb1ELb1EEEEEvNT_6ParamsE:
        .type           _ZN7cutlass13device_kernelIN5flash22FlashAttnBwdPreprocessIN4cute5tupleIJNS3_1CILi64EEENS5_ILi192EEEEEENS_6half_tEfNS_4arch4Sm90ELb1ELb1EEEEEvNT_6ParamsE,@function
        .size           _ZN7cutlass13device_kernelIN5flash22FlashAttnBwdPreprocessIN4cute5tupleIJNS3_1CILi64EEENS5_ILi192EEEEEENS_6half_tEfNS_4arch4Sm90ELb1ELb1EEEEEvNT_6ParamsE,(.L_x_115 - _ZN7cutlass13device_kernelIN5flash22FlashAttnBwdPreprocessIN4cute5tupleIJNS3_1CILi64EEENS5_ILi192EEEEEENS_6half_tEfNS_4arch4Sm90ELb1ELb1EEEEEvNT_6ParamsE)
        .other          _ZN7cutlass13device_kernelIN5flash22FlashAttnBwdPreprocessIN4cute5tupleIJNS3_1CILi64EEENS5_ILi192EEEEEENS_6half_tEfNS_4arch4Sm90ELb1ELb1EEEEEvNT_6ParamsE,@"STO_CUDA_ENTRY STV_DEFAULT"
_ZN7cutlass13device_kernelIN5flash22FlashAttnBwdPreprocessIN4cute5tupleIJNS3_1CILi64EEENS5_ILi192EEEEEENS_6half_tEfNS_4arch4Sm90ELb1ELb1EEEEEvNT_6ParamsE:
[----:B------:R-:W-:Y:S08]  /*0000*/  LDC R1, c[0x0][0x37c] ;  /* 0x0000df00ff017b82 */ /* 0x000ff00000000800 */
[----:B------:R-:W0:Y:S01]  /*0010*/  LDC.64 R6, c[0x0][0x460] ;  /* 0x00011800ff067b82 */ /* 0x000e220000000a00 */
[----:B------:R-:W1:Y:S01]  /*0020*/  S2R R61, SR_CTAID.X ;  /* 0x00000000003d7919 */ /* 0x000e620000002500 */
[----:B------:R-:W2:Y:S01]  /*0030*/  LDCU.64 UR4, c[0x0][0x358] ;  /* 0x00006b00ff0477ac */ /* 0x000ea20008000a00 */
[----:B------:R-:W3:Y:S05]  /*0040*/  S2R R56, SR_CTAID.Z ;  /* 0x0000000000387919 */ /* 0x000eea0000002700 */
[----:B------:R-:W4:Y:S01]  /*0050*/  S2UR UR6, SR_CTAID.Y ;  /* 0x00000000000679c3 */ /* 0x000f220000002600 */
[----:B0-----:R-:W-:-:S04]  /*0060*/  ISETP.NE.U32.AND P0, PT, R6, RZ, PT ;  /* 0x000000ff0600720c */ /* 0x001fc80003f05070 */
[----:B------:R-:W-:-:S13]  /*0070*/  ISETP.NE.AND.EX P1, PT, R7, RZ, PT, P0 ;  /* 0x000000ff0700720c */ /* 0x000fda0003f25300 */
[----:B-1234-:R-:W-:Y:S05]  /*0080*/  @P1 BRA `(.L_x_71) ;  /* 0x0000000000241947 */ /* 0x01efea0003800000 */
[----:B------:R-:W0:Y:S01]  /*0090*/  LDCU.64 UR8, c[0x0][0x468] ;  /* 0x00008d00ff0877ac */ /* 0x000e220008000a00 */
[----:B------:R-:W-:Y:S01]  /*00a0*/  HFMA2 R59, -RZ, RZ, 0, 0 ;  /* 0x00000000ff3b7431 */ /* 0x000fe200000001ff */
[----:B------:R-:W-:Y:S01]  /*00b0*/  CS2R R4, SRZ ;  /* 0x0000000000047805 */ /* 0x000fe2000001ff00 */
[----:B------:R-:W1:Y:S01]  /*00c0*/  LDCU UR7, c[0x0][0x388] ;  /* 0x00007100ff0777ac */ /* 0x000e620008000800 */
[----:B0-----:R-:W-:-:S04]  /*00d0*/  UISETP.NE.U32.AND UP0, UPT, UR8, URZ, UPT ;  /* 0x000000ff0800728c */ /* 0x001fc8000bf05070 */
[----:B------:R-:W-:Y:S01]  /*00e0*/  UISETP.NE.AND.EX UP0, UPT, UR9, URZ, UPT, UP0 ;  /* 0x000000ff0900728c */ /* 0x000fe2000bf05300 */
[----:B-1----:R-:W-:-:S08]  /*00f0*/  MOV R57, UR7 ;  /* 0x0000000700397c02 */ /* 0x002fd00008000f00 */
[----:B------:R-:W-:Y:S05]  /*0100*/  BRA.U !UP0, `(.L_x_72) ;  /* 0x00000001084c7547 */ /* 0x000fea000b800000 */
[----:B------:R-:W-:Y:S05]  /*0110*/  BRA `(.L_x_73) ;  /* 0x0000000000307947 */ /* 0x000fea0003800000 */
.L_x_71:
[----:B------:R-:W0:Y:S01]  /*0120*/  LDC.64 R2, c[0x0][0x460] ;  /* 0x00011800ff027b82 */ /* 0x000e220000000a00 */
[----:B------:R-:W1:Y:S01]  /*0130*/  LDCU.64 UR8, c[0x0][0x468] ;  /* 0x00008d00ff0877ac */ /* 0x000e620008000a00 */
[----:B0-----:R-:W-:-:S05]  /*0140*/  IMAD.WIDE.U32 R2, R56, 0x4, R2 ;  /* 0x0000000438027825 */ /* 0x001fca00078e0002 */
[----:B------:R-:W2:Y:S01]  /*0150*/  LDG.E R4, desc[UR4][R2.64] ;  /* 0x0000000402047981 */ /* 0x000ea2000c1e1900 */
[----:B-1----:R-:W-:-:S04]  /*0160*/  UISETP.NE.U32.AND UP0, UPT, UR8, URZ, UPT ;  /* 0x000000ff0800728c */ /* 0x002fc8000bf05070 */
[----:B------:R-:W-:Y:S01]  /*0170*/  UISETP.NE.AND.EX UP0, UPT, UR9, URZ, UPT, UP0 ;  /* 0x000000ff0900728c */ /* 0x000fe2000bf05300 */
[----:B--2---:R-:W-:-:S04]  /*0180*/  LEA R0, R56, R4, 0x6 ;  /* 0x0000000438007211 */ /* 0x004fc800078e30ff */
[----:B------:R-:W-:-:S04]  /*0190*/  SHF.R.S32.HI R5, RZ, 0x1f, R0 ;  /* 0x0000001fff057819 */ /* 0x000fc80000011400 */
[----:B------:R-:W-:Y:S02]  /*01a0*/  LEA.HI R0, R5, R0, RZ, 0x6 ;  /* 0x0000000005007211 */ /* 0x000fe400078f30ff */
[----:B------:R-:W-:Y:S02]  /*01b0*/  SHF.R.S32.HI R5, RZ, 0x1f, R4 ;  /* 0x0000001fff057819 */ /* 0x000fe40000011404 */
[----:B------:R-:W-:Y:S01]  /*01c0*/  LOP3.LUT R59, R0, 0xffffffc0, RZ, 0xc0, !PT ;  /* 0xffffffc0003b7812 */ /* 0x000fe200078ec0ff */
[----:B------:R-:W-:Y:S06]  /*01d0*/  BRA.U !UP0, `(.L_x_74) ;  /* 0x0000000108107547 */ /* 0x000fec000b800000 */
.L_x_73:
[----:B------:R-:W0:Y:S02]  /*01e0*/  LDC.64 R2, c[0x0][0x468] ;  /* 0x00011a00ff027b82 */ /* 0x000e240000000a00 */
[----:B0-----:R-:W-:-:S05]  /*01f0*/  IMAD.WIDE.U32 R2, R56, 0x4, R2 ;  /* 0x0000000438027825 */ /* 0x001fca00078e0002 */
[----:B------:R0:W5:Y:S01]  /*0200*/  LDG.E R57, desc[UR4][R2.64] ;  /* 0x0000000402397981 */ /* 0x000162000c1e1900 */
[----:B------:R-:W-:Y:S05]  /*0210*/  BRA `(.L_x_72) ;  /* 0x0000000000087947 */ /* 0x000fea0003800000 */
.L_x_74:
[----:B------:R-:W2:Y:S02]  /*0220*/  LDG.E R3, desc[UR4][R2.64+0x4] ;  /* 0x0000040402037981 */ /* 0x000ea4000c1e1900 */
[----:B--2---:R-:W-:-:S07]  /*0230*/  IADD3 R57, PT, PT, -R4, R3, RZ ;  /* 0x0000000304397210 */ /* 0x004fce0007ffe1ff */
.L_x_72:
[----:B------:R-:W1:Y:S01]  /*0240*/  S2R R55, SR_TID.X ;  /* 0x0000000000377919 */ /* 0x000e620000002100 */
[----:B------:R-:W-:Y:S02]  /*0250*/  SHF.L.U32 R54, R61, 0x6, RZ ;  /* 0x000000063d367819 */ /* 0x000fe400000006ff */
[----:B------:R-:W-:Y:S02]  /*0260*/  ISETP.NE.AND.EX P0, PT, R7, RZ, PT, P0 ;  /* 0x000000ff0700720c */ /* 0x000fe40003f05300 */
[----:B-----5:R-:W-:-:S13]  /*0270*/  ISETP.GT.AND P2, PT, R57, R54, PT ;  /* 0x000000363900720c */ /* 0x020fda0003f44270 */
[----:B------:R-:W-:Y:S05]  /*0280*/  @!P2 EXIT P0 ;  /* 0x000000000000a94d */ /* 0x000fea0000000000 */
[----:B------:R-:W-:Y:S01]  /*0290*/  IADD3 R53, PT, PT, -R54, R57, RZ ;  /* 0x0000003936357210 */ /* 0x000fe20007ffe1ff */
[----:B------:R-:W2:Y:S01]  /*02a0*/  LDC.64 R6, c[0x0][0x400] ;  /* 0x00010000ff067b82 */ /* 0x000ea20000000a00 */
[----:B------:R-:W-:Y:S02]  /*02b0*/  SEL R52, R56, RZ, !P1 ;  /* 0x000000ff38347207 */ /* 0x000fe40004800000 */
[C---:B-1----:R-:W-:Y:S02]  /*02c0*/  ISETP.GE.AND P0, PT, R55.reuse, R53, PT ;  /* 0x000000353700720c */ /* 0x042fe40003f06270 */
[----:B------:R-:W-:Y:S02]  /*02d0*/  MOV R74, 0x7f800000 ;  /* 0x7f800000004a7802 */ /* 0x000fe40000000f00 */
[----:B------:R-:W-:Y:S01]  /*02e0*/  ISETP.GT.U32.OR P0, PT, R55, 0x3f, P0 ;  /* 0x0000003f3700780c */ /* 0x000fe20000704470 */
[----:B------:R-:W1:Y:S08]  /*02f0*/  LDC.64 R8, c[0x0][0x408] ;  /* 0x00010200ff087b82 */ /* 0x000e700000000a00 */
[----:B------:R-:W3:Y:S04]  /*0300*/  LDC.64 R12, c[0x0][0x3a0] ;  /* 0x0000e800ff0c7b82 */ /* 0x000ee80000000a00 */
[----:B0-----:R-:W-:-:S04]  /*0310*/  @!P0 IADD3 R3, PT, PT, R54, R55, RZ ;  /* 0x0000003736038210 */ /* 0x001fc80007ffe0ff */
[----:B------:R-:W0:Y:S01]  /*0320*/  @!P0 LDC.64 R10, c[0x0][0x3f8] ;  /* 0x0000fe00ff0a8b82 */ /* 0x000e220000000a00 */
[----:B------:R-:W-:-:S04]  /*0330*/  @!P0 IADD3 R2, P2, PT, R3, R4, RZ ;  /* 0x0000000403028210 */ /* 0x000fc80007f5e0ff */
[----:B------:R-:W-:-:S03]  /*0340*/  @!P0 IADD3.X R3, PT, PT, RZ, R5, RZ, P2, !PT ;  /* 0x00000005ff038210 */ /* 0x000fc600017fe4ff */
[----:B------:R-:W4:Y:S01]  /*0350*/  LDC.64 R14, c[0x0][0x3c0] ;  /* 0x0000f000ff0e7b82 */ /* 0x000f220000000a00 */
[----:B--2---:R-:W-:-:S04]  /*0360*/  @!P0 IMAD.WIDE.U32 R2, R6, UR6, R2 ;  /* 0x0000000606028c25 */ /* 0x004fc8000f8e0002 */
[----:B------:R-:W-:-:S03]  /*0370*/  @!P0 IMAD R3, R7, UR6, R3 ;  /* 0x0000000607038c24 */ /* 0x000fc6000f8e0203 */
[----:B------:R-:W2:Y:S01]  /*0380*/  LDC.64 R32, c[0x0][0x3a8] ;  /* 0x0000ea00ff207b82 */ /* 0x000ea20000000a00 */
[----:B-1----:R-:W-:-:S04]  /*0390*/  @!P0 IMAD.WIDE.U32 R2, R52, R8, R2 ;  /* 0x0000000834028225 */ /* 0x002fc800078e0002 */
[----:B------:R-:W-:Y:S01]  /*03a0*/  @!P0 IMAD R0, R52, R9, R3 ;  /* 0x0000000934008224 */ /* 0x000fe200078e0203 */
[C---:B0-----:R-:W-:Y:S02]  /*03b0*/  @!P0 LEA R6, P1, R2.reuse, R10, 0x2 ;  /* 0x0000000a02068211 */ /* 0x041fe400078210ff */
[----:B------:R-:W0:Y:S02]  /*03c0*/  LDC.64 R64, c[0x0][0x3c8] ;  /* 0x0000f200ff407b82 */ /* 0x000e240000000a00 */
[----:B------:R-:W-:Y:S02]  /*03d0*/  @!P0 LEA.HI.X R7, R2, R11, R0, 0x2, P1 ;  /* 0x0000000b02078211 */ /* 0x000fe400008f1400 */
[----:B------:R-:W-:Y:S01]  /*03e0*/  SHF.R.U32.HI R0, RZ, 0x3, R55 ;  /* 0x00000003ff007819 */ /* 0x000fe20000011637 */
[----:B------:R-:W-:Y:S01]  /*03f0*/  HFMA2 R3, -RZ, RZ, 0, 0 ;  /* 0x00000000ff037431 */ /* 0x000fe200000001ff */
[----:B------:R-:W-:Y:S01]  /*0400*/  SHF.L.U32 R2, R55, 0x3, RZ ;  /* 0x0000000337027819 */ /* 0x000fe200000006ff */
[----:B------:R1:W5:Y:S01]  /*0410*/  @!P0 LDG.E R74, desc[UR4][R6.64] ;  /* 0x00000004064a8981 */ /* 0x000362000c1e1900 */
[----:B------:R-:W-:Y:S01]  /*0420*/  IADD3 R66, P0, PT, R0, R4, RZ ;  /* 0x0000000400427210 */ /* 0x000fe20007f1e0ff */
[----:B------:R-:W-:Y:S01]  /*0430*/  BSSY.RECONVERGENT B0, `(.L_x_75) ;  /* 0x000002e000007945 */ /* 0x000fe20003800200 */
[----:B------:R-:W-:-:S02]  /*0440*/  LOP3.LUT R2, R2, 0x38, RZ, 0xc0, !PT ;  /* 0x0000003802027812 */ /* 0x000fc400078ec0ff */
[----:B------:R-:W-:Y:S02]  /*0450*/  CS2R R16, SRZ ;  /* 0x0000000000107805 */ /* 0x000fe4000001ff00 */
[----:B------:R-:W-:Y:S02]  /*0460*/  IADD3.X R67, PT, PT, RZ, R5, RZ, P0, !PT ;  /* 0x00000005ff437210 */ /* 0x000fe400007fe4ff */
[----:B------:R-:W-:Y:S02]  /*0470*/  CS2R R18, SRZ ;  /* 0x0000000000127805 */ /* 0x000fe4000001ff00 */
[----:B------:R-:W-:Y:S01]  /*0480*/  ISETP.GE.AND P0, PT, R0, R53, PT ;  /* 0x000000350000720c */ /* 0x000fe20003f06270 */
[----:B---3--:R-:W-:Y:S01]  /*0490*/  IMAD.WIDE.U32 R8, R12, UR6, R2 ;  /* 0x000000060c087c25 */ /* 0x008fe2000f8e0002 */
[----:B------:R-:W-:Y:S02]  /*04a0*/  IADD3 R58, PT, PT, R0, 0x20, RZ ;  /* 0x00000020003a7810 */ /* 0x000fe40007ffe0ff */
[----:B------:R-:W-:-:S02]  /*04b0*/  CS2R R4, SRZ ;  /* 0x0000000000047805 */ /* 0x000fc4000001ff00 */
[----:B-1----:R-:W-:Y:S01]  /*04c0*/  CS2R R6, SRZ ;  /* 0x0000000000067805 */ /* 0x002fe2000001ff00 */
[----:B----4-:R-:W-:Y:S01]  /*04d0*/  IMAD.WIDE.U32 R10, R14, UR6, R2 ;  /* 0x000000060e0a7c25 */ /* 0x010fe2000f8e0002 */
[----:B------:R-:W-:Y:S02]  /*04e0*/  CS2R R20, SRZ ;  /* 0x0000000000147805 */ /* 0x000fe4000001ff00 */
[----:B------:R-:W-:Y:S02]  /*04f0*/  CS2R R22, SRZ ;  /* 0x0000000000167805 */ /* 0x000fe4000001ff00 */
[----:B------:R-:W-:Y:S01]  /*0500*/  CS2R R24, SRZ ;  /* 0x0000000000187805 */ /* 0x000fe2000001ff00 */
[----:B------:R-:W-:Y:S01]  /*0510*/  IMAD R9, R13, UR6, R9 ;  /* 0x000000060d097c24 */ /* 0x000fe2000f8e0209 */
[----:B------:R-:W-:Y:S01]  /*0520*/  CS2R R12, SRZ ;  /* 0x00000000000c7805 */ /* 0x000fe2000001ff00 */
[----:B------:R-:W-:Y:S01]  /*0530*/  IMAD R11, R15, UR6, R11 ;  /* 0x000000060f0b7c24 */ /* 0x000fe2000f8e020b */
[----:B------:R-:W-:Y:S01]  /*0540*/  CS2R R14, SRZ ;  /* 0x00000000000e7805 */ /* 0x000fe2000001ff00 */
[----:B--2---:R-:W-:Y:S01]  /*0550*/  IMAD.WIDE.U32 R28, R52, R32, R8 ;  /* 0x00000020341c7225 */ /* 0x004fe200078e0008 */
[----:B------:R-:W-:-:S02]  /*0560*/  CS2R R8, SRZ ;  /* 0x0000000000087805 */ /* 0x000fc4000001ff00 */
[----:B------:R-:W-:Y:S02]  /*0570*/  ISETP.GE.AND P1, PT, R58, R53, PT ;  /* 0x000000353a00720c */ /* 0x000fe40003f26270 */
[----:B------:R-:W-:Y:S01]  /*0580*/  CS2R R26, SRZ ;  /* 0x00000000001a7805 */ /* 0x000fe2000001ff00 */
[----:B0-----:R-:W-:Y:S01]  /*0590*/  IMAD.WIDE.U32 R62, R52, R64, R10 ;  /* 0x00000040343e7225 */ /* 0x001fe200078e000a */
[----:B------:R-:W-:Y:S02]  /*05a0*/  CS2R R10, SRZ ;  /* 0x00000000000a7805 */ /* 0x000fe4000001ff00 */
[----:B------:R-:W-:Y:S01]  /*05b0*/  LOP3.LUT R60, R2, 0x40, RZ, 0xfc, !PT ;  /* 0x00000040023c7812 */ /* 0x000fe200078efcff */
[----:B------:R-:W-:Y:S01]  /*05c0*/  IMAD R33, R52, R33, R29 ;  /* 0x0000002134217224 */ /* 0x000fe200078e021d */
[----:B------:R-:W-:Y:S01]  /*05d0*/  LOP3.LUT R72, R2, 0x80, RZ, 0xfc, !PT ;  /* 0x0000008002487812 */ /* 0x000fe200078efcff */
[----:B------:R-:W-:Y:S02]  /*05e0*/  IMAD R65, R52, R65, R63 ;  /* 0x0000004134417224 */ /* 0x000fe400078e023f */
[----:B------:R-:W-:Y:S01]  /*05f0*/  IMAD.WIDE.U32 R66, R61, 0x40, R66 ;  /* 0x000000403d427825 */ /* 0x000fe200078e0042 */
        /* <DEDUP_REMOVED lines=17> */
.L_x_76:
[----:B------:R-:W-:Y:S05]  /*0710*/  BSYNC.RECONVERGENT B0 ;  /* 0x0000000000007941 */ /* 0x000fea0003800200 */
.L_x_75:
[----:B------:R-:W-:Y:S04]  /*0720*/  BSSY.RECONVERGENT B0, `(.L_x_77) ;  /* 0x0000014000007945 */ /* 0x000fe80003800200 */
[----:B------:R-:W-:Y:S05]  /*0730*/  @P1 BRA `(.L_x_78) ;  /* 0x0000000000481947 */ /* 0x000fea0003800000 */
[----:B------:R-:W1:Y:S01]  /*0740*/  LDCU.64 UR8, c[0x0][0x398] ;  /* 0x00007300ff0877ac */ /* 0x000e620008000a00 */
[----:B------:R-:W-:Y:S01]  /*0750*/  IADD3 R31, P2, PT, R66, 0x20, RZ ;  /* 0x00000020421f7810 */ /* 0x000fe20007f5e0ff */
[----:B------:R-:W2:Y:S03]  /*0760*/  LDCU UR7, c[0x0][0x38c] ;  /* 0x00007180ff0777ac */ /* 0x000ea60008000800 */
[----:B------:R-:W-:Y:S01]  /*0770*/  IADD3.X R29, PT, PT, RZ, R67, RZ, P2, !PT ;  /* 0x00000043ff1d7210 */ /* 0x000fe200017fe4ff */
[----:B------:R-:W3:Y:S04]  /*0780*/  LDCU.64 UR10, c[0x0][0x380] ;  /* 0x00007000ff0a77ac */ /* 0x000ee80008000a00 */
[----:B-1----:R-:W-:Y:S01]  /*0790*/  IMAD R30, R29, UR8, RZ ;  /* 0x000000081d1e7c24 */ /* 0x002fe2000f8e02ff */
[----:B------:R-:W-:-:S02]  /*07a0*/  MOV R29, R33 ;  /* 0x00000021001d7202 */ /* 0x000fc40000000f00 */
[----:B--2---:R-:W-:Y:S01]  /*07b0*/  ISETP.GE.AND P3, PT, R2, UR7, PT ;  /* 0x0000000702007c0c */ /* 0x004fe2000bf66270 */
[C---:B------:R-:W-:Y:S01]  /*07c0*/  IMAD.WIDE.U32 R28, R31.reuse, UR8, R28 ;  /* 0x000000081f1c7c25 */ /* 0x040fe2000f8e001c */
[----:B------:R-:W-:Y:S02]  /*07d0*/  ISETP.GE.AND P4, PT, R60, UR7, PT ;  /* 0x000000073c007c0c */ /* 0x000fe4000bf86270 */
[----:B------:R-:W-:Y:S01]  /*07e0*/  ISETP.GE.AND P5, PT, R72, UR7, PT ;  /* 0x0000000748007c0c */ /* 0x000fe2000bfa6270 */
[----:B------:R-:W-:Y:S01]  /*07f0*/  IMAD R31, R31, UR9, R30 ;  /* 0x000000091f1f7c24 */ /* 0x000fe2000f8e021e */
[----:B---3--:R-:W-:-:S04]  /*0800*/  LEA R30, P2, R28, UR10, 0x1 ;  /* 0x0000000a1c1e7c11 */ /* 0x008fc8000f8408ff */
[----:B------:R-:W-:-:S04]  /*0810*/  IADD3 R29, PT, PT, R29, R31, RZ ;  /* 0x0000001f1d1d7210 */ /* 0x000fc80007ffe0ff */
[----:B------:R-:W-:-:S05]  /*0820*/  LEA.HI.X R31, R28, UR11, R29, 0x1, P2 ;  /* 0x0000000b1c1f7c11 */ /* 0x000fca00090f0c1d */
[----:B------:R1:W5:Y:S04]  /*0830*/  @!P3 LDG.E.128 R4, desc[UR4][R30.64] ;  /* 0x000000041e04b981 */ /* 0x000368000c1e1d00 */
[----:B------:R1:W5:Y:S04]  /*0840*/  @!P4 LDG.E.128 R20, desc[UR4][R30.64+0x80] ;  /* 0x000080041e14c981 */ /* 0x000368000c1e1d00 */
[----:B------:R1:W5:Y:S02]  /*0850*/  @!P5 LDG.E.128 R24, desc[UR4][R30.64+0x100] ;  /* 0x000100041e18d981 */ /* 0x000364000c1e1d00 */
.L_x_78:
[----:B------:R-:W-:Y:S05]  /*0860*/  BSYNC.RECONVERGENT B0 ;  /* 0x0000000000007941 */ /* 0x000fea0003800200 */
.L_x_77:
[----:B------:R-:W-:Y:S01]  /*0870*/  BSSY.RECONVERGENT B0, `(.L_x_79) ;  /* 0x000001d000007945 */ /* 0x000fe20003800200 */
[----:B------:R-:W-:Y:S02]  /*0880*/  CS2R R28, SRZ ;  /* 0x00000000001c7805 */ /* 0x000fe4000001ff00 */
[----:B-1----:R-:W-:Y:S02]  /*0890*/  CS2R R30, SRZ ;  /* 0x00000000001e7805 */ /* 0x002fe4000001ff00 */
[----:B------:R-:W-:Y:S02]  /*08a0*/  CS2R R32, SRZ ;  /* 0x0000000000207805 */ /* 0x000fe4000001ff00 */
[----:B0-----:R-:W-:Y:S02]  /*08b0*/  CS2R R34, SRZ ;  /* 0x0000000000227805 */ /* 0x001fe4000001ff00 */
[----:B------:R-:W-:Y:S02]  /*08c0*/  CS2R R48, SRZ ;  /* 0x0000000000307805 */ /* 0x000fe4000001ff00 */
[----:B------:R-:W-:-:S02]  /*08d0*/  CS2R R50, SRZ ;  /* 0x0000000000327805 */ /* 0x000fc4000001ff00 */
[----:B------:R-:W-:Y:S02]  /*08e0*/  CS2R R36, SRZ ;  /* 0x0000000000247805 */ /* 0x000fe4000001ff00 */
[----:B------:R-:W-:Y:S02]  /*08f0*/  CS2R R38, SRZ ;  /* 0x0000000000267805 */ /* 0x000fe4000001ff00 */
[----:B------:R-:W-:Y:S02]  /*0900*/  CS2R R40, SRZ ;  /* 0x0000000000287805 */ /* 0x000fe4000001ff00 */
[----:B------:R-:W-:Y:S02]  /*0910*/  CS2R R42, SRZ ;  /* 0x00000000002a7805 */ /* 0x000fe4000001ff00 */
[----:B------:R-:W-:Y:S02]  /*0920*/  CS2R R44, SRZ ;  /* 0x00000000002c7805 */ /* 0x000fe4000001ff00 */
        /* <DEDUP_REMOVED lines=17> */
.L_x_80:
[----:B------:R-:W-:Y:S05]  /*0a40*/  BSYNC.RECONVERGENT B0 ;  /* 0x0000000000007941 */ /* 0x000fea0003800200 */
.L_x_79:
        /* <DEDUP_REMOVED lines=19> */
.L_x_82:
[----:B------:R-:W-:Y:S05]  /*0b80*/  BSYNC.RECONVERGENT B0 ;  /* 0x0000000000007941 */ /* 0x000fea0003800200 */
.L_x_81:
[----:B-----5:R-:W-:Y:S01]  /*0b90*/  HADD2.F32 R60, -RZ, R16.H1_H1 ;  /* 0x30000010ff3c7230 */ /* 0x020fe20000004100 */
[----:B------:R-:W-:Y:S01]  /*0ba0*/  IADD3 R57, PT, PT, R57, 0x3f, RZ ;  /* 0x0000003f39397810 */ /* 0x000fe20007ffe0ff */
[----:B-1----:R-:W-:Y:S01]  /*0bb0*/  HADD2.F32 R65, -RZ, R28.H1_H1 ;  /* 0x3000001cff417230 */ /* 0x002fe20000004100 */
[----:B------:R-:W-:Y:S01]  /*0bc0*/  ISETP.NE.AND P1, PT, R2, RZ, PT ;  /* 0x000000ff0200720c */ /* 0x000fe20003f25270 */
[----:B------:R-:W-:Y:S01]  /*0bd0*/  HADD2.F32 R3, -RZ, R16.H0_H0 ;  /* 0x20000010ff037230 */ /* 0x000fe20000004100 */
[----:B------:R-:W-:Y:S01]  /*0be0*/  BSSY.RECONVERGENT B0, `(.L_x_83) ;  /* 0x00000be000007945 */ /* 0x000fe20003800200 */
[----:B------:R-:W-:Y:S02]  /*0bf0*/  HADD2.F32 R64, -RZ, R28.H0_H0 ;  /* 0x2000001cff407230 */ /* 0x000fe40000004100 */
[----:B------:R-:W-:Y:S01]  /*0c00*/  FMUL.FTZ R60, R60, R65 ;  /* 0x000000413c3c7220 */ /* 0x000fe20000410000 */
[----:B------:R-:W-:Y:S02]  /*0c10*/  HADD2.F32 R86, -RZ, R4.H1_H1 ;  /* 0x30000004ff567230 */ /* 0x000fe40000004100 */
[----:B------:R-:W-:-:S02]  /*0c20*/  HADD2.F32 R87, -RZ, R36.H1_H1 ;  /* 0x30000024ff577230 */ /* 0x000fc40000004100 */
[----:B------:R-:W-:Y:S01]  /*0c30*/  FFMA.FTZ R65, R3, R64, R60 ;  /* 0x0000004003417223 */ /* 0x000fe2000001003c */
[--C-:B------:R-:W-:Y:S02]  /*0c40*/  HADD2.F32 R82, -RZ, R48.reuse.H0_H0 ;  /* 0x20000030ff527230 */ /* 0x100fe40000004100 */
[----:B------:R-:W-:Y:S02]  /*0c50*/  HADD2.F32 R83, -RZ, R48.H1_H1 ;  /* 0x30000030ff537230 */ /* 0x000fe40000004100 */
[----:B------:R-:W-:Y:S01]  /*0c60*/  FMUL.FTZ R87, R86, R87 ;  /* 0x0000005756577220 */ /* 0x000fe20000410000 */
[--C-:B------:R-:W-:Y:S02]  /*0c70*/  HADD2.F32 R81, -RZ, R49.reuse.H0_H0 ;  /* 0x20000031ff517230 */ /* 0x100fe40000004100 */
[----:B------:R-:W-:Y:S02]  /*0c80*/  HADD2.F32 R84, -RZ, R49.H1_H1 ;  /* 0x30000031ff547230 */ /* 0x000fe40000004100 */
[----:B------:R-:W-:-:S02]  /*0c90*/  HADD2.F32 R48, -RZ, R50.H0_H0 ;  /* 0x20000032ff307230 */ /* 0x000fc40000004100 */
[----:B------:R-:W-:Y:S02]  /*0ca0*/  HADD2.F32 R85, -RZ, R50.H1_H1 ;  /* 0x30000032ff557230 */ /* 0x000fe40000004100 */
[----:B------:R-:W-:Y:S02]  /*0cb0*/  HADD2.F32 R16, -RZ, R17.H0_H0 ;  /* 0x20000011ff107230 */ /* 0x000fe40000004100 */
[----:B------:R-:W-:Y:S02]  /*0cc0*/  HADD2.F32 R67, -RZ, R29.H0_H0 ;  /* 0x2000001dff437230 */ /* 0x000fe40000004100 */
[--C-:B------:R-:W-:Y:S02]  /*0cd0*/  HADD2.F32 R49, -RZ, R51.reuse.H0_H0 ;  /* 0x20000033ff317230 */ /* 0x100fe40000004100 */
[----:B------:R-:W-:Y:S02]  /*0ce0*/  HADD2.F32 R50, -RZ, R51.H1_H1 ;  /* 0x30000033ff327230 */ /* 0x000fe40000004100 */
[----:B------:R-:W-:Y:S01]  /*0cf0*/  FFMA.FTZ R65, R16, R67, R65 ;  /* 0x0000004310417223 */ /* 0x000fe20000010041 */
[----:B------:R-:W-:-:S02]  /*0d00*/  HADD2.F32 R4, -RZ, R4.H0_H0 ;  /* 0x20000004ff047230 */ /* 0x000fc40000004100 */
[----:B------:R-:W-:Y:S02]  /*0d10*/  HADD2.F32 R51, -RZ, R36.H0_H0 ;  /* 0x20000024ff337230 */ /* 0x000fe40000004100 */
        /* <DEDUP_REMOVED lines=48> */
[----:B0-----:R-:W-:Y:S02]  /*1020*/  HADD2.F32 R70, -RZ, R13.H1_H1 ;  /* 0x3000000dff467230 */ /* 0x001fe40000004100 */
        /* <DEDUP_REMOVED lines=30> */
[----:B------:R-:W-:Y:S02]  /*1210*/  HADD2.F32 R23, -RZ, R23.H1_H1 ;  /* 0x30000017ff177230 */ /* 0x000fe40000004100 */
[----:B------:R-:W-:Y:S01]  /*1220*/  FFMA.FTZ R22, R3, R4, R22 ;  /* 0x0000000403167223 */ /* 0x000fe20000010016 */
[----:B------:R-:W-:-:S02]  /*1230*/  HADD2.F32 R6, -RZ, R43.H1_H1 ;  /* 0x3000002bff067230 */ /* 0x000fc40000004100 */
[----:B------:R-:W-:Y:S01]  /*1240*/  FFMA.FTZ R35, R35, R82, R14 ;  /* 0x0000005223237223 */ /* 0x000fe2000001000e */
[----:B------:R-:W-:Y:S01]  /*1250*/  HADD2.F32 R78, -RZ, R8.H1_H1 ;  /* 0x30000008ff4e7230 */ /* 0x000fe20000004100 */
[----:B------:R-:W-:Y:S01]  /*1260*/  SHF.L.U32 R14, R55, 0x2, RZ ;  /* 0x00000002370e7819 */ /* 0x000fe200000006ff */
[----:B------:R-:W-:Y:S02]  /*1270*/  HADD2.F32 R3, -RZ, R24.H0_H0 ;  /* 0x20000018ff037230 */ /* 0x000fe40000004100 */
[----:B------:R-:W-:Y:S01]  /*1280*/  FFMA.FTZ R6, R23, R6, R22 ;  /* 0x0000000617067223 */ /* 0x000fe20000010016 */
[----:B------:R-:W-:Y:S02]  /*1290*/  HADD2.F32 R4, -RZ, R44.H0_H0 ;  /* 0x2000002cff047230 */ /* 0x000fe40000004100 */
[----:B------:R-:W-:Y:S01]  /*12a0*/  FFMA.FTZ R35, R78, R83, R35 ;  /* 0x000000534e237223 */ /* 0x000fe20000010023 */
[----:B------:R-:W-:Y:S02]  /*12b0*/  HADD2.F32 R8, -RZ, R9.H0_H0 ;  /* 0x20000009ff087230 */ /* 0x000fe40000004100 */
[----:B------:R-:W-:-:S02]  /*12c0*/  HADD2.F32 R24, -RZ, R24.H1_H1 ;  /* 0x30000018ff187230 */ /* 0x000fc40000004100 */
[----:B------:R-:W-:Y:S01]  /*12d0*/  FFMA.FTZ R7, R3, R4, R6 ;  /* 0x0000000403077223 */ /* 0x000fe20000010006 */
[----:B------:R-:W-:Y:S02]  /*12e0*/  HADD2.F32 R5, -RZ, R44.H1_H1 ;  /* 0x3000002cff057230 */ /* 0x000fe40000004100 */
[----:B------:R-:W-:Y:S01]  /*12f0*/  FFMA.FTZ R8, R8, R81, R35 ;  /* 0x0000005108087223 */ /* 0x000fe20000010023 */
[----:B------:R-:W-:Y:S02]  /*1300*/  HADD2.F32 R79, -RZ, R9.H1_H1 ;  /* 0x30000009ff4f7230 */ /* 0x000fe40000004100 */
[----:B------:R-:W-:Y:S02]  /*1310*/  HADD2.F32 R3, -RZ, R25.H0_H0 ;  /* 0x20000019ff037230 */ /* 0x000fe40000004100 */
[----:B------:R-:W-:Y:S01]  /*1320*/  FFMA.FTZ R24, R24, R5, R7 ;  /* 0x0000000518187223 */ /* 0x000fe20000010007 */
[----:B------:R-:W-:Y:S02]  /*1330*/  HADD2.F32 R4, -RZ, R45.H0_H0 ;  /* 0x2000002dff047230 */ /* 0x000fe40000004100 */
[----:B------:R-:W-:Y:S01]  /*1340*/  FFMA.FTZ R8, R79, R84, R8 ;  /* 0x000000544f087223 */ /* 0x000fe20000010008 */
[----:B------:R-:W-:-:S02]  /*1350*/  HADD2.F32 R9, -RZ, R10.H0_H0 ;  /* 0x2000000aff097230 */ /* 0x000fc40000004100 */
[----:B------:R-:W-:Y:S02]  /*1360*/  HADD2.F32 R25, -RZ, R25.H1_H1 ;  /* 0x30000019ff197230 */ /* 0x000fe40000004100 */
[----:B------:R-:W-:Y:S01]  /*1370*/  FFMA.FTZ R24, R3, R4, R24 ;  /* 0x0000000403187223 */ /* 0x000fe20000010018 */
[----:B------:R-:W-:Y:S02]  /*1380*/  HADD2.F32 R6, -RZ, R45.H1_H1 ;  /* 0x3000002dff067230 */ /* 0x000fe40000004100 */
[----:B------:R-:W-:Y:S01]  /*1390*/  FFMA.FTZ R9, R9, R48, R8 ;  /* 0x0000003009097223 */ /* 0x000fe20000010008 */
[----:B------:R-:W-:Y:S02]  /*13a0*/  HADD2.F32 R80, -RZ, R10.H1_H1 ;  /* 0x3000000aff507230 */ /* 0x000fe40000004100 */
[----:B------:R-:W-:Y:S02]  /*13b0*/  HADD2.F32 R3, -RZ, R26.H0_H0 ;  /* 0x2000001aff037230 */ /* 0x000fe40000004100 */
[----:B------:R-:W-:Y:S01]  /*13c0*/  FFMA.FTZ R6, R25, R6, R24 ;  /* 0x0000000619067223 */ /* 0x000fe20000010018 */
[----:B------:R-:W-:-:S02]  /*13d0*/  HADD2.F32 R4, -RZ, R46.H0_H0 ;  /* 0x2000002eff047230 */ /* 0x000fc40000004100 */
[----:B------:R-:W-:Y:S01]  /*13e0*/  FFMA.FTZ R9, R80, R85, R9 ;  /* 0x0000005550097223 */ /* 0x000fe20000010009 */
[--C-:B------:R-:W-:Y:S02]  /*13f0*/  HADD2.F32 R10, -RZ, R11.reuse.H0_H0 ;  /* 0x2000000bff0a7230 */ /* 0x100fe40000004100 */
[----:B------:R-:W-:Y:S02]  /*1400*/  HADD2.F32 R26, -RZ, R26.H1_H1 ;  /* 0x3000001aff1a7230 */ /* 0x000fe40000004100 */
[----:B------:R-:W-:Y:S01]  /*1410*/  FFMA.FTZ R7, R3, R4, R6 ;  /* 0x0000000403077223 */ /* 0x000fe20000010006 */
[----:B------:R-:W-:Y:S02]  /*1420*/  HADD2.F32 R5, -RZ, R46.H1_H1 ;  /* 0x3000002eff057230 */ /* 0x000fe40000004100 */
[----:B------:R-:W-:Y:S01]  /*1430*/  FFMA.FTZ R10, R10, R49, R9 ;  /* 0x000000310a0a7223 */ /* 0x000fe20000010009 */
[----:B------:R-:W-:Y:S02]  /*1440*/  HADD2.F32 R11, -RZ, R11.H1_H1 ;  /* 0x3000000bff0b7230 */ /* 0x000fe40000004100 */
[----:B------:R-:W-:-:S02]  /*1450*/  HADD2.F32 R3, -RZ, R27.H0_H0 ;  /* 0x2000001bff037230 */ /* 0x000fc40000004100 */
[----:B------:R-:W-:Y:S01]  /*1460*/  FFMA.FTZ R26, R26, R5, R7 ;  /* 0x000000051a1a7223 */ /* 0x000fe20000010007 */
[----:B------:R-:W-:Y:S02]  /*1470*/  HADD2.F32 R4, -RZ, R47.H0_H0 ;  /* 0x2000002fff047230 */ /* 0x000fe40000004100 */
[----:B------:R-:W-:Y:S01]  /*1480*/  FFMA.FTZ R10, R11, R50, R10 ;  /* 0x000000320b0a7223 */ /* 0x000fe2000001000a */
[----:B------:R-:W-:Y:S02]  /*1490*/  HADD2.F32 R27, -RZ, R27.H1_H1 ;  /* 0x3000001bff1b7230 */ /* 0x000fe40000004100 */
[----:B------:R-:W-:Y:S02]  /*14a0*/  HADD2.F32 R6, -RZ, R47.H1_H1 ;  /* 0x3000002fff067230 */ /* 0x000fe40000004100 */
[----:B------:R-:W-:Y:S01]  /*14b0*/  FFMA.FTZ R4, R3, R4, R26 ;  /* 0x0000000403047223 */ /* 0x000fe2000001001a */
[----:B------:R-:W-:Y:S01]  /*14c0*/  IMAD R13, R61, 0x3000, RZ ;  /* 0x000030003d0d7824 */ /* 0x000fe200078e02ff */
[----:B------:R-:W0:Y:S02]  /*14d0*/  SHFL.BFLY PT, R3, R10, 0x4, 0x1f ;  /* 0x0c801f000a037f89 */ /* 0x000e2400000e0000 */
[----:B------:R-:W-:-:S02]  /*14e0*/  FFMA.FTZ R6, R27, R6, R4 ;  /* 0x000000061b067223 */ /* 0x000fc40000010004 */
[----:B------:R-:W-:-:S03]  /*14f0*/  LOP3.LUT R14, R14, R13, RZ, 0xfc, !PT ;  /* 0x0000000d0e0e7212 */ /* 0x000fc600078efcff */
[----:B------:R-:W1:Y:S01]  /*1500*/  SHFL.BFLY PT, R5, R6, 0x4, 0x1f ;  /* 0x0c801f0006057f89 */ /* 0x000e6200000e0000 */
[----:B0-----:R-:W-:-:S05]  /*1510*/  FADD.FTZ R3, R10, R3 ;  /* 0x000000030a037221 */ /* 0x001fca0000010000 */
[----:B------:R-:W0:Y:S01]  /*1520*/  SHFL.BFLY PT, R4, R3, 0x2, 0x1f ;  /* 0x0c401f0003047f89 */ /* 0x000e2200000e0000 */
[----:B-1----:R-:W-:Y:S02]  /*1530*/  FADD.FTZ R5, R6, R5 ;  /* 0x0000000506057221 */ /* 0x002fe40000010000 */
[----:B------:R-:W1:Y:S03]  /*1540*/  LDC.64 R6, c[0x0][0x440] ;  /* 0x00011000ff067b82 */ /* 0x000e660000000a00 */
[----:B------:R-:W2:Y:S01]  /*1550*/  SHFL.BFLY PT, R12, R5, 0x2, 0x1f ;  /* 0x0c401f00050c7f89 */ /* 0x000ea200000e0000 */
[----:B0-----:R-:W-:Y:S01]  /*1560*/  FADD.FTZ R8, R3, R4 ;  /* 0x0000000403087221 */ /* 0x001fe20000010000 */
[----:B------:R-:W-:Y:S01]  /*1570*/  SHF.R.S32.HI R4, RZ, 0x1f, R57 ;  /* 0x0000001fff047819 */ /* 0x000fe20000011439 */
[----:B------:R-:W-:-:S03]  /*1580*/  IMAD R3, R59, 0xc0, RZ ;  /* 0x000000c03b037824 */ /* 0x000fc600078e02ff */
[----:B------:R-:W-:Y:S01]  /*1590*/  LEA.HI R4, R4, R57, RZ, 0x6 ;  /* 0x0000003904047211 */ /* 0x000fe200078f30ff */
[----:B------:R-:W0:Y:S01]  /*15a0*/  SHFL.BFLY PT, R9, R8, 0x1, 0x1f ;  /* 0x0c201f0008097f89 */ /* 0x000e2200000e0000 */
[----:B--2---:R-:W-:Y:S02]  /*15b0*/  FADD.FTZ R12, R5, R12 ;  /* 0x0000000c050c7221 */ /* 0x004fe40000010000 */
[----:B------:R-:W-:-:S03]  /*15c0*/  LOP3.LUT R4, R4, 0xffffffc0, RZ, 0xc0, !PT ;  /* 0xffffffc004047812 */ /* 0x000fc600078ec0ff */
[----:B------:R-:W2:Y:S01]  /*15d0*/  SHFL.BFLY PT, R11, R12, 0x1, 0x1f ;  /* 0x0c201f000c0b7f89 */ /* 0x000ea200000e0000 */
[----:B------:R-:W-:Y:S02]  /*15e0*/  IADD3 R10, PT, PT, R54, R57, -R4 ;  /* 0x00000039360a7210 */ /* 0x000fe40007ffe804 */
[----:B------:R-:W3:Y:S02]  /*15f0*/  LDC.64 R4, c[0x0][0x448] ;  /* 0x00011200ff047b82 */ /* 0x000ee40000000a00 */
[----:B------:R-:W-:-:S04]  /*1600*/  IADD3 R10, PT, PT, R57, -R10, RZ ;  /* 0x8000000a390a7210 */ /* 0x000fc80007ffe0ff */
[----:B------:R-:W-:Y:S02]  /*1610*/  ISETP.GE.AND P0, PT, R55, R10, PT ;  /* 0x0000000a3700720c */ /* 0x000fe40003f06270 */
[----:B------:R-:W-:Y:S02]  /*1620*/  IADD3 R10, P2, PT, R3, R14, RZ ;  /* 0x0000000e030a7210 */ /* 0x000fe40007f5e0ff */
[----:B------:R-:W-:Y:S02]  /*1630*/  ISETP.GT.U32.OR P0, PT, R55, 0x3f, P0 ;  /* 0x0000003f3700780c */ /* 0x000fe40000704470 */
[----:B------:R-:W-:Y:S01]  /*1640*/  SHF.R.S32.HI R14, RZ, 0x1f, R59 ;  /* 0x0000001fff0e7819 */ /* 0x000fe2000001143b */
[----:B0-----:R-:W-:Y:S01]  /*1650*/  FADD.FTZ R13, R8, R9 ;  /* 0x00000009080d7221 */ /* 0x001fe20000010000 */
[----:B--2---:R-:W-:Y:S01]  /*1660*/  FADD.FTZ R12, R12, R11 ;  /* 0x0000000b0c0c7221 */ /* 0x004fe20000010000 */
[----:B------:R-:W-:Y:S01]  /*1670*/  LEA.HI.X.SX32 R11, R3, RZ, 0x1, P2 ;  /* 0x000000ff030b7211 */ /* 0x000fe200010f0eff */
[----:B-1----:R-:W-:Y:S07]  /*1680*/  @P1 BRA `(.L_x_84) ;  /* 0x00000000004c1947 */ /* 0x002fee0003800000 */
[----:B------:R-:W0:Y:S01]  /*1690*/  LDC.64 R8, c[0x0][0x3e8] ;  /* 0x0000fa00ff087b82 */ /* 0x000e220000000a00 */
[----:B------:R-:W1:Y:S01]  /*16a0*/  LDCU.64 UR8, c[0x0][0x3f0] ;  /* 0x00007e00ff0877ac */ /* 0x000e620008000a00 */
[----:B------:R-:W-:Y:S02]  /*16b0*/  IADD3 R2, P1, PT, R54, R59, RZ ;  /* 0x0000003b36027210 */ /* 0x000fe40007f3e0ff */
[----:B------:R-:W-:Y:S01]  /*16c0*/  ISETP.GE.AND P2, PT, R0, R53, PT ;  /* 0x000000350000720c */ /* 0x000fe20003f46270 */
[----:B------:R-:W2:Y:S01]  /*16d0*/  LDCU.64 UR10, c[0x0][0x3d0] ;  /* 0x00007a00ff0a77ac */ /* 0x000ea20008000a00 */
[----:B------:R-:W-:-:S03]  /*16e0*/  IADD3.X R3, PT, PT, RZ, R14, RZ, P1, !PT ;  /* 0x0000000eff037210 */ /* 0x000fc60000ffe4ff */
[----:B0-----:R-:W-:-:S04]  /*16f0*/  IMAD.WIDE.U32 R2, R8, UR6, R2 ;  /* 0x0000000608027c25 */ /* 0x001fc8000f8e0002 */
[----:B------:R-:W-:Y:S01]  /*1700*/  IMAD R3, R9, UR6, R3 ;  /* 0x0000000609037c24 */ /* 0x000fe2000f8e0203 */
[----:B------:R-:W-:Y:S01]  /*1710*/  FSEL R9, R13, RZ, !P2 ;  /* 0x000000ff0d097208 */ /* 0x000fe20005000000 */
[----:B-1----:R-:W-:-:S04]  /*1720*/  IMAD.WIDE.U32 R2, R52, UR8, R2 ;  /* 0x0000000834027c25 */ /* 0x002fc8000f8e0002 */
[----:B------:R-:W-:Y:S01]  /*1730*/  IMAD R8, R52, UR9, R3 ;  /* 0x0000000934087c24 */ /* 0x000fe2000f8e0203 */
[----:B------:R-:W-:-:S04]  /*1740*/  IADD3 R3, P1, PT, R0, R2, RZ ;  /* 0x0000000200037210 */ /* 0x000fc80007f3e0ff */
[----:B------:R-:W-:Y:S02]  /*1750*/  IADD3.X R8, PT, PT, RZ, R8, RZ, P1, !PT ;  /* 0x00000008ff087210 */ /* 0x000fe40000ffe4ff */
[C---:B--2---:R-:W-:Y:S02]  /*1760*/  LEA R2, P3, R3.reuse, UR10, 0x2 ;  /* 0x0000000a03027c11 */ /* 0x044fe4000f8610ff */
[----:B------:R-:W-:Y:S02]  /*1770*/  ISETP.GE.AND P1, PT, R58, R53, PT ;  /* 0x000000353a00720c */ /* 0x000fe40003f26270 */
[----:B------:R-:W-:Y:S02]  /*1780*/  LEA.HI.X R3, R3, UR11, R8, 0x2, P3 ;  /* 0x0000000b03037c11 */ /* 0x000fe400098f1408 */
[----:B------:R-:W-:-:S03]  /*1790*/  FSEL R13, R12, RZ, !P1 ;  /* 0x000000ff0c0d7208 */ /* 0x000fc60004800000 */
[----:B------:R0:W-:Y:S04]  /*17a0*/  STG.E desc[UR4][R2.64], R9 ;  /* 0x0000000902007986 */ /* 0x0001e8000c101904 */
[----:B------:R0:W-:Y:S02]  /*17b0*/  STG.E desc[UR4][R2.64+0x80], R13 ;  /* 0x0000800d02007986 */ /* 0x0001e4000c101904 */
.L_x_84:
[----:B------:R-:W-:Y:S05]  /*17c0*/  BSYNC.RECONVERGENT B0 ;  /* 0x0000000000007941 */ /* 0x000fea0003800200 */
.L_x_83:
[----:B------:R-:W-:Y:S04]  /*17d0*/  BSSY.RECONVERGENT B0, `(.L_x_85) ;  /* 0x0000012000007945 */ /* 0x000fe80003800200 */
[----:B------:R-:W-:Y:S05]  /*17e0*/  @P0 BRA `(.L_x_86) ;  /* 0x0000000000400947 */ /* 0x000fea0003800000 */
[----:B0-----:R-:W0:Y:S01]  /*17f0*/  LDC.64 R8, c[0x0][0x418] ;  /* 0x00010600ff087b82 */ /* 0x001e220000000a00 */
[----:B------:R-:W-:Y:S01]  /*1800*/  IADD3 R2, PT, PT, R54, R55, RZ ;  /* 0x0000003736027210 */ /* 0x000fe20007ffe0ff */
[----:B------:R-:W1:Y:S01]  /*1810*/  LDCU.64 UR8, c[0x0][0x420] ;  /* 0x00008400ff0877ac */ /* 0x000e620008000a00 */
[----:B------:R-:W-:Y:S02]  /*1820*/  FMUL.FTZ R0, R74, 1.4426950216293334961 ;  /* 0x3fb8aa3b4a007820 */ /* 0x000fe40000410000 */
[----:B------:R-:W-:-:S03]  /*1830*/  IADD3 R2, P0, PT, R2, R59, RZ ;  /* 0x0000003b02027210 */ /* 0x000fc60007f1e0ff */
[----:B------:R-:W2:Y:S01]  /*1840*/  LDC.64 R12, c[0x0][0x410] ;  /* 0x00010400ff0c7b82 */ /* 0x000ea20000000a00 */
[----:B------:R-:W-:Y:S02]  /*1850*/  IADD3.X R3, PT, PT, RZ, R14, RZ, P0, !PT ;  /* 0x0000000eff037210 */ /* 0x000fe400007fe4ff */
[----:B------:R-:W-:Y:S01]  /*1860*/  FSETP.NEU.FTZ.AND P0, PT, R74, -INF , PT ;  /* 0xff8000004a00780b */ /* 0x000fe20003f1d000 */
        /* <DEDUP_REMOVED lines=8> */
.L_x_86:
[----:B------:R-:W-:Y:S05]  /*18f0*/  BSYNC.RECONVERGENT B0 ;  /* 0x0000000000007941 */ /* 0x000fea0003800200 */
.L_x_85:
[----:B------:R-:W2:Y:S01]  /*1900*/  LDCU.64 UR10, c[0x0][0x458] ;  /* 0x00008b00ff0a77ac */ /* 0x000ea20008000a00 */
[----:B01----:R-:W-:Y:S01]  /*1910*/  IMAD.WIDE.U32 R2, R6, UR6, R10 ;  /* 0x0000000606027c25 */ /* 0x003fe2000f8e000a */
[----:B------:R-:W0:Y:S03]  /*1920*/  LDCU.64 UR8, c[0x0][0x428] ;  /* 0x00008500ff0877ac */ /* 0x000e260008000a00 */
[----:B------:R-:W-:Y:S02]  /*1930*/  IMAD R3, R7, UR6, R3 ;  /* 0x0000000607037c24 */ /* 0x000fe4000f8e0203 */
[----:B---3--:R-:W-:-:S04]  /*1940*/  IMAD.WIDE.U32 R2, R52, R4, R2 ;  /* 0x0000000434027225 */ /* 0x008fc800078e0002 */
[----:B------:R-:W-:Y:S01]  /*1950*/  IMAD R5, R52, R5, R3 ;  /* 0x0000000534057224 */ /* 0x000fe200078e0203 */
[----:B--2---:R-:W-:-:S04]  /*1960*/  ISETP.NE.U32.AND P0, PT, RZ, UR10, PT ;  /* 0x0000000aff007c0c */ /* 0x004fc8000bf05070 */
[----:B------:R-:W-:Y:S02]  /*1970*/  ISETP.NE.AND.EX P0, PT, RZ, UR11, PT, P0 ;  /* 0x0000000bff007c0c */ /* 0x000fe4000bf05300 */
[C---:B0-----:R-:W-:Y:S02]  /*1980*/  LEA R4, P1, R2.reuse, UR8, 0x2 ;  /* 0x0000000802047c11 */ /* 0x041fe4000f8210ff */
        /* <DEDUP_REMOVED lines=15> */
[----:B0-----:R-:W0:Y:S01]  /*1a80*/  LDC R5, c[0x0][0x390] ;  /* 0x0000e400ff057b82 */ /* 0x001e220000000800 */
[----:B------:R-:W1:Y:S07]  /*1a90*/  LDCU UR7, c[0x0][0x450] ;  /* 0x00008a00ff0777ac */ /* 0x000e6e0008000800 */
[----:B------:R-:W2:Y:S01]  /*1aa0*/  LDC.64 R2, c[0x0][0x458] ;  /* 0x00011600ff027b82 */ /* 0x000ea20000000a00 */
[----:B-1----:R-:W-:-:S04]  /*1ab0*/  IMAD R56, R61, UR7, R56 ;  /* 0x000000073d387c24 */ /* 0x002fc8000f8e0238 */
[----:B0-----:R-:W-:-:S04]  /*1ac0*/  IMAD R5, R56, R5, UR6 ;  /* 0x0000000638057e24 */ /* 0x001fc8000f8e0205 */
[----:B--2---:R-:W-:-:S05]  /*1ad0*/  IMAD.WIDE R2, R5, 0x4, R2 ;  /* 0x0000000405027825 */ /* 0x004fca00078e0202 */
[----:B------:R-:W-:Y:S01]  /*1ae0*/  STG.E desc[UR4][R2.64], RZ ;  /* 0x000000ff02007986 */ /* 0x000fe2000c101904 */
[----:B------:R-:W-:Y:S05]  /*1af0*/  EXIT ;  /* 0x000000000000794d */ /* 0x000fea0003800000 */
.L_x_87:
        /* <DEDUP_REMOVED lines=16> */
.L_x_115:


//--------------------- .nv.shared._ZN7cutlass13device_kernelIN5flash11enable_sm90INS1_16FlashAttnBwdSm90INS1_25CollectiveMainloopBwdSm90ILi2ELi1ELi1EN4cute5tupleIJNS5_1CILi1EEES8_S8_EEENS6_IJNS7_ILi64EEENS7_ILi96EEENS7_ILi192EEEEEENS_6half_tEfNS_4arch4Sm90ELb0ELb0ELb0ELb0ELb0ELb0ELb1ELb0ELi3ELi1ELi1ELi1ELb0EEENS1_21CollectiveEpilogueBwdISD_SE_SG_Li384ELb0ELb1ELi3EEENS1_19SingleTileSchedulerILb0ELb0ELb0ELi96EEEEEEEEEvNT_6ParamsE --------------------------
	.section	.nv.shared._ZN7cutlass13device_kernelIN5flash11enable_sm90INS1_16FlashAttnBwdSm90INS1_25CollectiveMainloopBwdSm90ILi2ELi1ELi1EN4cute5tupleIJNS5_1CILi1EEES8_S8_EEENS6_IJNS7_ILi64EEENS7_ILi96EEENS7_ILi192EEEEEENS_6half_tEfNS_4arch4Sm90ELb0ELb0ELb0ELb0ELb0ELb0ELb1ELb0ELi3ELi1ELi1ELi1ELb0EEENS1_21CollectiveEpilogueBwdISD_SE_SG_Li384ELb0ELb1ELi3EEENS1_19SingleTileSchedulerILb0ELb0ELb0ELi96EEEEEEEEEvNT_6ParamsE,"aw",@nobits
	.sectionflags	@""
	.align	16
	.zero		1024


//--------------------- .nv.shared.reserved.0     --------------------------
	.section	.nv.shared.reserved.0,"aw",@nobits
	.weak		__nv_reservedSMEM_offset_0_alias
	.size		__nv_reservedSMEM_offset_0_alias, 0, 64
	.other		__nv_reservedSMEM_offset_0_alias,@"STO_CUDA_RESERVED_SHARED STV_DEFAULT"
__nv_reservedSMEM_offset_0_alias:
	.zero		0
	.zero		64


//--------------------- .nv.global                --------------------------
	.section	.nv.global,"aw",@nobits
.nv.global:
	.type		_ZN66_INTERNAL_5e14b357_30_flash_bwd_hdim192_fp16_sm90_cu_ceb34e2a_28404cute1_E,@object
	.size		_ZN66_INTERNAL_5e14b357_30_flash_bwd_hdim192_fp16_sm90_cu_ceb34e2a_28404cute1_E,(_ZN66_INTERNAL_5e14b357_30_flash_bwd_hdim192_fp16_sm90_cu_ceb34e2a_28404cuda3std3__45__cpo6cbeginE - _ZN66_INTERNAL_5e14b357_30_flash_bwd_hdim192_fp16_sm90_cu_ceb34e2a_28404cute1_E)
_ZN66_INTERNAL_5e14b357_30_flash_bwd_hdim192_fp16_sm90_cu_ceb34e2a_28404cute1_E:
	.zero		1
	.type		_ZN66_INTERNAL_5e14b357_30_flash_bwd_hdim192_fp16_sm90_cu_ceb34e2a_28404cuda3std3__45__cpo6cbeginE,@object
	.size		_ZN66_INTERNAL_5e14b357_30_flash_bwd_hdim192_fp16_sm90_cu_ceb34e2a_28404cuda3std3__45__cpo6cbeginE,(_ZN66_INTERNAL_5e14b357_30_flash_bwd_hdim192_fp16_sm90_cu_ceb34e2a_28404cuda3std3__48in_placeE - _ZN66_INTERNAL_5e14b357_30_flash_bwd_hdim192_fp16_sm90_cu_ceb34e2a_28404cuda3std3__45__cpo6cbeginE)
_ZN66_INTERNAL_5e14b357_30_flash_bwd_hdim192_fp16_sm90_cu_ceb34e2a_28404cuda3std3__45__cpo6cbeginE:
	.zero		1
	.type		_ZN66_INTERNAL_5e14b357_30_flash_bwd_hdim192_fp16_sm90_cu_ceb34e2a_28404cuda3std3__48in_placeE,@object
	.size		_ZN66_INTERNAL_5e14b357_30_flash_bwd_hdim192_fp16_sm90_cu_ceb34e2a_28404cuda3std3__48in_placeE,(_ZN66_INTERNAL_5e14b357_30_flash_bwd_hdim192_fp16_sm90_cu_ceb34e2a_28404cuda3std6ranges3__45__cpo9iter_moveE - _ZN66_INTERNAL_5e14b357_30_flash_bwd_hdim192_fp16_sm90_cu_ceb34e2a_28404cuda3std3__48in_placeE)
_ZN66_INTERNAL_5e14b357_30_flash_bwd_hdim192_fp16_sm90_cu_ceb34e2a_28404cuda3std3__48in_placeE:
	.zero		1
	.type		_ZN66_INTERNAL_5e14b357_30_flash_bwd_hdim192_fp16_sm90_cu_ceb34e2a_28404cuda3std6ranges3__45__cpo9iter_moveE,@object
	.size		_ZN66_INTERNAL_5e14b357_30_flash_bwd_hdim192_fp16_sm90_cu_ceb34e2a_28404cuda3std6ranges3__45__cpo9iter_moveE,(_ZN66_INTERNAL_5e14b357_30_flash_bwd_hdim192_fp16_sm90_cu_ceb34e2a_28404cuda3std3__45__cpo5beginE - _ZN66_INTERNAL_5e14b357_30_flash_bwd_hdim192_fp16_sm90_cu_ceb34e2a_28404cuda3std6ranges3__45__cpo9iter_moveE)
_ZN66_INTERNAL_5e14b357_30_flash_bwd_hdim192_fp16_sm90_cu_ceb34e2a_28404cuda3std6ranges3__45__cpo9iter_moveE:
	.zero		1
	.type		_ZN66_INTERNAL_5e14b357_30_flash_bwd_hdim192_fp16_sm90_cu_ceb34e2a_28404cuda3std3__45__cpo5beginE,@object
	.size		_ZN66_INTERNAL_5e14b357_30_flash_bwd_hdim192_fp16_sm90_cu_ceb34e2a_28404cuda3std3__45__cpo5beginE,(_ZN66_INTERNAL_5e14b357_30_flash_bwd_hdim192_fp16_sm90_cu_ceb34e2a_28404cuda3std3__468_GLOBAL__N__5e14b357_30_flash_bwd_hdim192_fp16_sm90_cu_ceb34e2a_28406ignoreE - _ZN66_INTERNAL_5e14b357_30_flash_bwd_hdim192_fp16_sm90_cu_ceb34e2a_28404cuda3std3__45__cpo5beginE)
_ZN66_INTERNAL_5e14b357_30_flash_bwd_hdim192_fp16_sm90_cu_ceb34e2a_28404cuda3std3__45__cpo5beginE:
	.zero		1
	.type		_ZN66_INTERNAL_5e14b357_30_flash_bwd_hdim192_fp16_sm90_cu_ceb34e2a_28404cuda3std3__468_GLOBAL__N__5e14b357_30_flash_bwd_hdim192_fp16_sm90_cu_ceb34e2a_28406ignoreE,@object
	.size		_ZN66_INTERNAL_5e14b357_30_flash_bwd_hdim192_fp16_sm90_cu_ceb34e2a_28404cuda3std3__468_GLOBAL__N__5e14b357_30_flash_bwd_hdim192_fp16_sm90_cu_ceb34e2a_28406ignoreE,(_ZN66_INTERNAL_5e14b357_30_flash_bwd_hdim192_fp16_sm90_cu_ceb34e2a_28404cute7productE - _ZN66_INTERNAL_5e14b357_30_flash_bwd_hdim192_fp16_sm90_cu_ceb34e2a_28404cuda3std3__468_GLOBAL__N__5e14b357_30_flash_bwd_hdim192_fp16_sm90_cu_ceb34e2a_28406ignoreE)
_ZN66_INTERNAL_5e14b357_30_flash_bwd_hdim192_fp16_sm90_cu_ceb34e2a_28404cuda3std3__468_GLOBAL__N__5e14b357_30_flash_bwd_hdim192_fp16_sm90_cu_ceb34e2a_28406ignoreE:
	.zero		1
	.type		_ZN66_INTERNAL_5e14b357_30_flash_bwd_hdim192_fp16_sm90_cu_ceb34e2a_28404cute7productE,@object
	.size		_ZN66_INTERNAL_5e14b357_30_flash_bwd_hdim192_fp16_sm90_cu_ceb34e2a_28404cute7productE,(_ZN66_INTERNAL_5e14b357_30_flash_bwd_hdim192_fp16_sm90_cu_ceb34e2a_28404cuda3std3__45__cpo3endE - _ZN66_INTERNAL_5e14b357_30_flash_bwd_hdim192_fp16_sm90_cu_ceb34e2a_28404cute7productE)
_ZN66_INTERNAL_5e14b357_30_flash_bwd_hdim192_fp16_sm90_cu_ceb34e2a_28404cute7productE:
	.zero		1
	.type		_ZN66_INTERNAL_5e14b357_30_flash_bwd_hdim192_fp16_sm90_cu_ceb34e2a_28404cuda3std3__45__cpo3endE,@object
	.size		_ZN66_INTERNAL_5e14b357_30_flash_bwd_hdim192_fp16_sm90_cu_ceb34e2a_28404cuda3std3__45__cpo3endE,(_ZN66_INTERNAL_5e14b357_30_flash_bwd_hdim192_fp16_sm90_cu_ceb34e2a_28404cuda3std3__419piecewise_constructE - _ZN66_INTERNAL_5e14b357_30_flash_bwd_hdim192_fp16_sm90_cu_ceb34e2a_28404cuda3std3__45__cpo3endE)
_ZN66_INTERNAL_5e14b357_30_flash_bwd_hdim192_fp16_sm90_cu_ceb34e2a_28404cuda3std3__45__cpo3endE:
	.zero		1
	.type		_ZN66_INTERNAL_5e14b357_30_flash_bwd_hdim192_fp16_sm90_cu_ceb34e2a_28404cuda3std3__419piecewise_constructE,@object
	.size		_ZN66_INTERNAL_5e14b357_30_flash_bwd_hdim192_fp16_sm90_cu_ceb34e2a_28404cuda3std3__419piecewise_constructE,(_ZN66_INTERNAL_5e14b357_30_flash_bwd_hdim192_fp16_sm90_cu_ceb34e2a_28404cuda3std3__45__cpo4cendE - _ZN66_INTERNAL_5e14b357_30_flash_bwd_hdim192_fp16_sm90_cu_ceb34e2a_28404cuda3std3__419piecewise_constructE)
_ZN66_INTERNAL_5e14b357_30_flash_bwd_hdim192_fp16_sm90_cu_ceb34e2a_28404cuda3std3__419piecewise_constructE:
	.zero		1
	.type		_ZN66_INTERNAL_5e14b357_30_flash_bwd_hdim192_fp16_sm90_cu_ceb34e2a_28404cuda3std3__45__cpo4cendE,@object
	.size		_ZN66_INTERNAL_5e14b357_30_flash_bwd_hdim192_fp16_sm90_cu_ceb34e2a_28404cuda3std3__45__cpo4cendE,(_ZN66_INTERNAL_5e14b357_30_flash_bwd_hdim192_fp16_sm90_cu_ceb34e2a_28404cuda3std6ranges3__45__cpo4swapE - _ZN66_INTERNAL_5e14b357_30_flash_bwd_hdim192_fp16_sm90_cu_ceb34e2a_28404cuda3std3__45__cpo4cendE)
_ZN66_INTERNAL_5e14b357_30_flash_bwd_hdim192_fp16_sm90_cu_ceb34e2a_28404cuda3std3__45__cpo4cendE:
	.zero		1
	.type		_ZN66_INTERNAL_5e14b357_30_flash_bwd_hdim192_fp16_sm90_cu_ceb34e2a_28404cuda3std6ranges3__45__cpo4swapE,@object
	.size		_ZN66_INTERNAL_5e14b357_30_flash_bwd_hdim192_fp16_sm90_cu_ceb34e2a_28404cuda3std6ranges3__45__cpo4swapE,(.L_7 - _ZN66_INTERNAL_5e14b357_30_flash_bwd_hdim192_fp16_sm90_cu_ceb34e2a_28404cuda3std6ranges3__45__cpo4swapE)
_ZN66_INTERNAL_5e14b357_30_flash_bwd_hdim192_fp16_sm90_cu_ceb34e2a_28404cuda3std6ranges3__45__cpo4swapE:
	.zero		1
.L_7:


//--------------------- .nv.shared._ZN7cutlass13device_kernelIN5flash11enable_sm90INS1_16FlashAttnBwdSm90INS1_25CollectiveMainloopBwdSm90ILi2ELi1ELi1EN4cute5tupleIJNS5_1CILi1EEES8_S8_EEENS6_IJNS7_ILi64EEENS7_ILi96EEENS7_ILi192EEEEEENS_6half_tEfNS_4arch4Sm90ELb0ELb0ELb0ELb0ELb1ELb0ELb1ELb0ELi3ELi1ELi1ELi1ELb0EEENS1_21CollectiveEpilogueBwdISD_SE_SG_Li384ELb0ELb1ELi3EEENS1_19SingleTileSchedulerILb0ELb0ELb0ELi96EEEEEEEEEvNT_6ParamsE --------------------------
	.section	.nv.shared._ZN7cutlass13device_kernelIN5flash11enable_sm90INS1_16FlashAttnBwdSm90INS1_25CollectiveMainloopBwdSm90ILi2ELi1ELi1EN4cute5tupleIJNS5_1CILi1EEES8_S8_EEENS6_IJNS7_ILi64EEENS7_ILi96EEENS7_ILi192EEEEEENS_6half_tEfNS_4arch4Sm90ELb0ELb0ELb0ELb0ELb1ELb0ELb1ELb0ELi3ELi1ELi1ELi1ELb0EEENS1_21CollectiveEpilogueBwdISD_SE_SG_Li384ELb0ELb1ELi3EEENS1_19SingleTileSchedulerILb0ELb0ELb0ELi96EEEEEEEEEvNT_6ParamsE,"aw",@nobits
	.sectionflags	@""
	.align	16
	.zero		1024


//--------------------- .nv.shared._ZN7cutlass13device_kernelIN5flash11enable_sm90INS1_16FlashAttnBwdSm90INS1_25CollectiveMainloopBwdSm90ILi2ELi1ELi1EN4cute5tupleIJNS5_1CILi1EEES8_S8_EEENS6_IJNS7_ILi64EEENS7_ILi96EEENS7_ILi192EEEEEENS_6half_tEfNS_4arch4Sm90ELb0ELb0ELb0ELb0ELb0ELb0ELb1ELb0ELi3ELi1ELi1ELi1ELb0EEENS1_24CollectiveEpilogueBwdGQAISD_fSG_Li384ELb0ELb0EEENS1_19SingleTileSchedulerILb0ELb0ELb0ELi96EEEEEEEEEvNT_6ParamsE --------------------------
	.section	.nv.shared._ZN7cutlass13device_kernelIN5flash11enable_sm90INS1_16FlashAttnBwdSm90INS1_25CollectiveMainloopBwdSm90ILi2ELi1ELi1EN4cute5tupleIJNS5_1CILi1EEES8_S8_EEENS6_IJNS7_ILi64EEENS7_ILi96EEENS7_ILi192EEEEEENS_6half_tEfNS_4arch4Sm90ELb0ELb0ELb0ELb0ELb0ELb0ELb1ELb0ELi3ELi1ELi1ELi1ELb0EEENS1_24CollectiveEpilogueBwdGQAISD_fSG_Li384ELb0ELb0EEENS1_19SingleTileSchedulerILb0ELb0ELb0ELi96EEEEEEEEEvNT_6ParamsE,"aw",@nobits
	.sectionflags	@""
	.align	16
	.zero		1024


//--------------------- .nv.shared._ZN7cutlass13device_kernelIN5flash11enable_sm90INS1_16FlashAttnBwdSm90INS1_25CollectiveMainloopBwdSm90ILi2ELi1ELi1EN4cute5tupleIJNS5_1CILi1EEES8_S8_EEENS6_IJNS7_ILi64EEENS7_ILi96EEENS7_ILi192EEEEEENS_6half_tEfNS_4arch4Sm90ELb0ELb0ELb0ELb0ELb1ELb0ELb1ELb0ELi3ELi1ELi1ELi1ELb0EEENS1_24CollectiveEpilogueBwdGQAISD_fSG_Li384ELb0ELb1EEENS1_19SingleTileSchedulerILb0ELb0ELb0ELi96EEEEEEEEEvNT_6ParamsE --------------------------
	.section	.nv.shared._ZN7cutlass13device_kernelIN5flash11enable_sm90INS1_16FlashAttnBwdSm90INS1_25CollectiveMainloopBwdSm90ILi2ELi1ELi1EN4cute5tupleIJNS5_1CILi1EEES8_S8_EEENS6_IJNS7_ILi64EEENS7_ILi96EEENS7_ILi192EEEEEENS_6half_tEfNS_4arch4Sm90ELb0ELb0ELb0ELb0ELb1ELb0ELb1ELb0ELi3ELi1ELi1ELi1ELb0EEENS1_24CollectiveEpilogueBwdGQAISD_fSG_Li384ELb0ELb1EEENS1_19SingleTileSchedulerILb0ELb0ELb0ELi96EEEEEEEEEvNT_6ParamsE,"aw",@nobits
	.sectionflags	@""
	.align	16
	.zero		1024


//--------------------- .nv.shared._ZN7cutlass13device_kernelIN5flash11enable_sm90INS1_16FlashAttnBwdSm90INS1_25CollectiveMainloopBwdSm90ILi2ELi1ELi1EN4cute5tupleIJNS5_1CILi1EEES8_S8_EEENS6_IJNS7_ILi64EEENS7_ILi96EEENS7_ILi192EEEEEENS_6half_tEfNS_4arch4Sm90ELb0ELb0ELb0ELb1ELb0ELb0ELb1ELb0ELi3ELi1ELi1ELi1ELb0EEENS1_21CollectiveEpilogueBwdISD_SE_SG_Li384ELb1ELb1ELi3EEENS1_19SingleTileSchedulerILb1ELb0ELb0ELi96EEEEEEEEEvNT_6ParamsE --------------------------
	.section	.nv.shared._ZN7cutlass13device_kernelIN5flash11enable_sm90INS1_16FlashAttnBwdSm90INS1_25CollectiveMainloopBwdSm90ILi2ELi1ELi1EN4cute5tupleIJNS5_1CILi1EEES8_S8_EEENS6_IJNS7_ILi64EEENS7_ILi96EEENS7_ILi192EEEEEENS_6half_tEfNS_4arch4Sm90ELb0ELb0ELb0ELb1ELb0ELb0ELb1ELb0ELi3ELi1ELi1ELi1ELb0EEENS1_21CollectiveEpilogueBwdISD_SE_SG_Li384ELb1ELb1ELi3EEENS1_19SingleTileSchedulerILb1ELb0ELb0ELi96EEEEEEEEEvNT_6ParamsE,"aw",@nobits
	.sectionflags	@""
	.align	16
	.zero		1024


//--------------------- .nv.shared._ZN7cutlass13device_kernelIN5flash11enable_sm90INS1_16FlashAttnBwdSm90INS1_25CollectiveMainloopBwdSm90ILi2ELi1ELi1EN4cute5tupleIJNS5_1CILi1EEES8_S8_EEENS6_IJNS7_ILi64EEENS7_ILi96EEENS7_ILi192EEEEEENS_6half_tEfNS_4arch4Sm90ELb0ELb0ELb0ELb1ELb1ELb0ELb1ELb0ELi3ELi1ELi1ELi1ELb0EEENS1_21CollectiveEpilogueBwdISD_SE_SG_Li384ELb1ELb1ELi3EEENS1_19SingleTileSchedulerILb1ELb0ELb0ELi96EEEEEEEEEvNT_6ParamsE --------------------------
	.section	.nv.shared._ZN7cutlass13device_kernelIN5flash11enable_sm90INS1_16FlashAttnBwdSm90INS1_25CollectiveMainloopBwdSm90ILi2ELi1ELi1EN4cute5tupleIJNS5_1CILi1EEES8_S8_EEENS6_IJNS7_ILi64EEENS7_ILi96EEENS7_ILi192EEEEEENS_6half_tEfNS_4arch4Sm90ELb0ELb0ELb0ELb1ELb1ELb0ELb1ELb0ELi3ELi1ELi1ELi1ELb0EEENS1_21CollectiveEpilogueBwdISD_SE_SG_Li384ELb1ELb1ELi3EEENS1_19SingleTileSchedulerILb1ELb0ELb0ELi96EEEEEEEEEvNT_6ParamsE,"aw",@nobits
	.sectionflags	@""
	.align	16
	.zero		1024


//--------------------- .nv.shared._ZN7cutlass13device_kernelIN5flash11enable_sm90INS1_16FlashAttnBwdSm90INS1_25CollectiveMainloopBwdSm90ILi2ELi1ELi1EN4cute5tupleIJNS5_1CILi1EEES8_S8_EEENS6_IJNS7_ILi64EEENS7_ILi96EEENS7_ILi192EEEEEENS_6half_tEfNS_4arch4Sm90ELb0ELb0ELb0ELb1ELb0ELb0ELb1ELb0ELi3ELi1ELi1ELi1ELb0EEENS1_24CollectiveEpilogueBwdGQAISD_fSG_Li384ELb1ELb0EEENS1_19SingleTileSchedulerILb1ELb0ELb0ELi96EEEEEEEEEvNT_6ParamsE --------------------------
	.section	.nv.shared._ZN7cutlass13device_kernelIN5flash11enable_sm90INS1_16FlashAttnBwdSm90INS1_25CollectiveMainloopBwdSm90ILi2ELi1ELi1EN4cute5tupleIJNS5_1CILi1EEES8_S8_EEENS6_IJNS7_ILi64EEENS7_ILi96EEENS7_ILi192EEEEEENS_6half_tEfNS_4arch4Sm90ELb0ELb0ELb0ELb1ELb0ELb0ELb1ELb0ELi3ELi1ELi1ELi1ELb0EEENS1_24CollectiveEpilogueBwdGQAISD_fSG_Li384ELb1ELb0EEENS1_19SingleTileSchedulerILb1ELb0ELb0ELi96EEEEEEEEEvNT_6ParamsE,"aw",@nobits
	.sectionflags	@""
	.align	16
	.zero		1024


//--------------------- .nv.shared._ZN7cutlass13device_kernelIN5flash11enable_sm90INS1_16FlashAttnBwdSm90INS1_25CollectiveMainloopBwdSm90ILi2ELi1ELi1EN4cute5tupleIJNS5_1CILi1EEES8_S8_EEENS6_IJNS7_ILi64EEENS7_ILi96EEENS7_ILi192EEEEEENS_6half_tEfNS_4arch4Sm90ELb0ELb0ELb0ELb1ELb1ELb0ELb1ELb0ELi3ELi1ELi1ELi1ELb0EEENS1_24CollectiveEpilogueBwdGQAISD_fSG_Li384ELb1ELb1EEENS1_19SingleTileSchedulerILb1ELb0ELb0ELi96EEEEEEEEEvNT_6ParamsE --------------------------
	.section	.nv.shared._ZN7cutlass13device_kernelIN5flash11enable_sm90INS1_16FlashAttnBwdSm90INS1_25CollectiveMainloopBwdSm90ILi2ELi1ELi1EN4cute5tupleIJNS5_1CILi1EEES8_S8_EEENS6_IJNS7_ILi64EEENS7_ILi96EEENS7_ILi192EEEEEENS_6half_tEfNS_4arch4Sm90ELb0ELb0ELb0ELb1ELb1ELb0ELb1ELb0ELi3ELi1ELi1ELi1ELb0EEENS1_24CollectiveEpilogueBwdGQAISD_fSG_Li384ELb1ELb1EEENS1_19SingleTileSchedulerILb1ELb0ELb0ELi96EEEEEEEEEvNT_6ParamsE,"aw",@nobits
	.sectionflags	@""
	.align	16
	.zero		1024


//--------------------- .nv.shared._ZN7cutlass13device_kernelIN5flash11enable_sm90INS1_16FlashAttnBwdSm90INS1_25CollectiveMainloopBwdSm90ILi2ELi1ELi1EN4cute5tupleIJNS5_1CILi1EEES8_S8_EEENS6_IJNS7_ILi64EEENS7_ILi96EEENS7_ILi192EEEEEENS_6half_tEfNS_4arch4Sm90ELb0ELb1ELb0ELb0ELb0ELb0ELb1ELb0ELi3ELi1ELi1ELi1ELb0EEENS1_21CollectiveEpilogueBwdISD_SE_SG_Li384ELb0ELb1ELi3EEENS1_19SingleTileSchedulerILb0ELb0ELb0ELi96EEEEEEEEEvNT_6ParamsE --------------------------
	.section	.nv.shared._ZN7cutlass13device_kernelIN5flash11enable_sm90INS1_16FlashAttnBwdSm90INS1_25CollectiveMainloopBwdSm90ILi2ELi1ELi1EN4cute5tupleIJNS5_1CILi1EEES8_S8_EEENS6_IJNS7_ILi64EEENS7_ILi96EEENS7_ILi192EEEEEENS_6half_tEfNS_4arch4Sm90ELb0ELb1ELb0ELb0ELb0ELb0ELb1ELb0ELi3ELi1ELi1ELi1ELb0EEENS1_21CollectiveEpilogueBwdISD_SE_SG_Li384ELb0ELb1ELi3EEENS1_19SingleTileSchedulerILb0ELb0ELb0ELi96EEEEEEEEEvNT_6ParamsE,"aw",@nobits
	.sectionflags	@""
	.align	16
	.zero		1024


//--------------------- .nv.shared._ZN7cutlass13device_kernelIN5flash11enable_sm90INS1_16FlashAttnBwdSm90INS1_25CollectiveMainloopBwdSm90ILi2ELi1ELi1EN4cute5tupleIJNS5_1CILi1EEES8_S8_EEENS6_IJNS7_ILi64EEENS7_ILi96EEENS7_ILi192EEEEEENS_6half_tEfNS_4arch4Sm90ELb0ELb1ELb0ELb0ELb1ELb0ELb1ELb0ELi3ELi1ELi1ELi1ELb0EEENS1_21CollectiveEpilogueBwdISD_SE_SG_Li384ELb0ELb1ELi3EEENS1_19SingleTileSchedulerILb0ELb0ELb0ELi96EEEEEEEEEvNT_6ParamsE --------------------------
	.section	.nv.shared._ZN7cutlass13device_kernelIN5flash11enable_sm90INS1_16FlashAttnBwdSm90INS1_25CollectiveMainloopBwdSm90ILi2ELi1ELi1EN4cute5tupleIJNS5_1CILi1EEES8_S8_EEENS6_IJNS7_ILi64EEENS7_ILi96EEENS7_ILi192EEEEEENS_6half_tEfNS_4arch4Sm90ELb0ELb1ELb0ELb0ELb1ELb0ELb1ELb0ELi3ELi1ELi1ELi1ELb0EEENS1_21CollectiveEpilogueBwdISD_SE_SG_Li384ELb0ELb1ELi3EEENS1_19SingleTileSchedulerILb0ELb0ELb0ELi96EEEEEEEEEvNT_6ParamsE,"aw",@nobits
	.sectionflags	@""
	.align	16
	.zero		1024


//--------------------- .nv.shared._ZN7cutlass13device_kernelIN5flash11enable_sm90INS1_16FlashAttnBwdSm90INS1_25CollectiveMainloopBwdSm90ILi2ELi1ELi1EN4cute5tupleIJNS5_1CILi1EEES8_S8_EEENS6_IJNS7_ILi64EEENS7_ILi96EEENS7_ILi192EEEEEENS_6half_tEfNS_4arch4Sm90ELb0ELb1ELb0ELb0ELb0ELb0ELb1ELb0ELi3ELi1ELi1ELi1ELb0EEENS1_24CollectiveEpilogueBwdGQAISD_fSG_Li384ELb0ELb0EEENS1_19SingleTileSchedulerILb0ELb0ELb0ELi96EEEEEEEEEvNT_6ParamsE --------------------------
	.section	.nv.shared._ZN7cutlass13device_kernelIN5flash11enable_sm90INS1_16FlashAttnBwdSm90INS1_25CollectiveMainloopBwdSm90ILi2ELi1ELi1EN4cute5tupleIJNS5_1CILi1EEES8_S8_EEENS6_IJNS7_ILi64EEENS7_ILi96EEENS7_ILi192EEEEEENS_6half_tEfNS_4arch4Sm90ELb0ELb1ELb0ELb0ELb0ELb0ELb1ELb0ELi3ELi1ELi1ELi1ELb0EEENS1_24CollectiveEpilogueBwdGQAISD_fSG_Li384ELb0ELb0EEENS1_19SingleTileSchedulerILb0ELb0ELb0ELi96EEEEEEEEEvNT_6ParamsE,"aw",@nobits
	.sectionflags	@""
	.align	16
	.zero		1024


//--------------------- .nv.shared._ZN7cutlass13device_kernelIN5flash11enable_sm90INS1_16FlashAttnBwdSm90INS1_25CollectiveMainloopBwdSm90ILi2ELi1ELi1EN4cute5tupleIJNS5_1CILi1EEES8_S8_EEENS6_IJNS7_ILi64EEENS7_ILi96EEENS7_ILi192EEEEEENS_6half_tEfNS_4arch4Sm90ELb0ELb1ELb0ELb0ELb1ELb0ELb1ELb0ELi3ELi1ELi1ELi1ELb0EEENS1_24CollectiveEpilogueBwdGQAISD_fSG_Li384ELb0ELb1EEENS1_19SingleTileSchedulerILb0ELb0ELb0ELi96EEEEEEEEEvNT_6ParamsE --------------------------
	.section	.nv.shared._ZN7cutlass13device_kernelIN5flash11enable_sm90INS1_16FlashAttnBwdSm90INS1_25CollectiveMainloopBwdSm90ILi2ELi1ELi1EN4cute5tupleIJNS5_1CILi1EEES8_S8_EEENS6_IJNS7_ILi64EEENS7_ILi96EEENS7_ILi192EEEEEENS_6half_tEfNS_4arch4Sm90ELb0ELb1ELb0ELb0ELb1ELb0ELb1ELb0ELi3ELi1ELi1ELi1ELb0EEENS1_24CollectiveEpilogueBwdGQAISD_fSG_Li384ELb0ELb1EEENS1_19SingleTileSchedulerILb0ELb0ELb0ELi96EEEEEEEEEvNT_6ParamsE,"aw",@nobits
	.sectionflags	@""
	.align	16
	.zero		1024


//--------------------- .nv.shared._ZN7cutlass13device_kernelIN5flash11enable_sm90INS1_16FlashAttnBwdSm90INS1_25CollectiveMainloopBwdSm90ILi2ELi1ELi1EN4cute5tupleIJNS5_1CILi1EEES8_S8_EEENS6_IJNS7_ILi64EEENS7_ILi96EEENS7_ILi192EEEEEENS_6half_tEfNS_4arch4Sm90ELb0ELb1ELb0ELb1ELb0ELb0ELb1ELb0ELi3ELi1ELi1ELi1ELb0EEENS1_21CollectiveEpilogueBwdISD_SE_SG_Li384ELb1ELb1ELi3EEENS1_19SingleTileSchedulerILb1ELb0ELb0ELi96EEEEEEEEEvNT_6ParamsE --------------------------
	.section	.nv.shared._ZN7cutlass13device_kernelIN5flash11enable_sm90INS1_16FlashAttnBwdSm90INS1_25CollectiveMainloopBwdSm90ILi2ELi1ELi1EN4cute5tupleIJNS5_1CILi1EEES8_S8_EEENS6_IJNS7_ILi64EEENS7_ILi96EEENS7_ILi192EEEEEENS_6half_tEfNS_4arch4Sm90ELb0ELb1ELb0ELb1ELb0ELb0ELb1ELb0ELi3ELi1ELi1ELi1ELb0EEENS1_21CollectiveEpilogueBwdISD_SE_SG_Li384ELb1ELb1ELi3EEENS1_19SingleTileSchedulerILb1ELb0ELb0ELi96EEEEEEEEEvNT_6ParamsE,"aw",@nobits
	.sectionflags	@""
	.align	16
	.zero		1024


//--------------------- .nv.shared._ZN7cutlass13device_kernelIN5flash11enable_sm90INS1_16FlashAttnBwdSm90INS1_25CollectiveMainloopBwdSm90ILi2ELi1ELi1EN4cute5tupleIJNS5_1CILi1EEES8_S8_EEENS6_IJNS7_ILi64EEENS7_ILi96EEENS7_ILi192EEEEEENS_6half_tEfNS_4arch4Sm90ELb0ELb1ELb0ELb1ELb1ELb0ELb1ELb0ELi3ELi1ELi1ELi1ELb0EEENS1_21CollectiveEpilogueBwdISD_SE_SG_Li384ELb1ELb1ELi3EEENS1_19SingleTileSchedulerILb1ELb0ELb0ELi96EEEEEEEEEvNT_6ParamsE --------------------------
	.section	.nv.shared._ZN7cutlass13device_kernelIN5flash11enable_sm90INS1_16FlashAttnBwdSm90INS1_25CollectiveMainloopBwdSm90ILi2ELi1ELi1EN4cute5tupleIJNS5_1CILi1EEES8_S8_EEENS6_IJNS7_ILi64EEENS7_ILi96EEENS7_ILi192EEEEEENS_6half_tEfNS_4arch4Sm90ELb0ELb1ELb0ELb1ELb1ELb0ELb1ELb0ELi3ELi1ELi1ELi1ELb0EEENS1_21CollectiveEpilogueBwdISD_SE_SG_Li384ELb1ELb1ELi3EEENS1_19SingleTileSchedulerILb1ELb0ELb0ELi96EEEEEEEEEvNT_6ParamsE,"aw",@nobits
	.sectionflags	@""
	.align	16
	.zero		1024


//--------------------- .nv.shared._ZN7cutlass13device_kernelIN5flash11enable_sm90INS1_16FlashAttnBwdSm90INS1_25CollectiveMainloopBwdSm90ILi2ELi1ELi1EN4cute5tupleIJNS5_1CILi1EEES8_S8_EEENS6_IJNS7_ILi64EEENS7_ILi96EEENS7_ILi192EEEEEENS_6half_tEfNS_4arch4Sm90ELb0ELb1ELb0ELb1ELb0ELb0ELb1ELb0ELi3ELi1ELi1ELi1ELb0EEENS1_24CollectiveEpilogueBwdGQAISD_fSG_Li384ELb1ELb0EEENS1_19SingleTileSchedulerILb1ELb0ELb0ELi96EEEEEEEEEvNT_6ParamsE --------------------------
	.section	.nv.shared._ZN7cutlass13device_kernelIN5flash11enable_sm90INS1_16FlashAttnBwdSm90INS1_25CollectiveMainloopBwdSm90ILi2ELi1ELi1EN4cute5tupleIJNS5_1CILi1EEES8_S8_EEENS6_IJNS7_ILi64EEENS7_ILi96EEENS7_ILi192EEEEEENS_6half_tEfNS_4arch4Sm90ELb0ELb1ELb0ELb1ELb0ELb0ELb1ELb0ELi3ELi1ELi1ELi1ELb0EEENS1_24CollectiveEpilogueBwdGQAISD_fSG_Li384ELb1ELb0EEENS1_19SingleTileSchedulerILb1ELb0ELb0ELi96EEEEEEEEEvNT_6ParamsE,"aw",@nobits
	.sectionflags	@""
	.align	16
	.zero		1024


//--------------------- .nv.shared._ZN7cutlass13device_kernelIN5flash11enable_sm90INS1_16FlashAttnBwdSm90INS1_25CollectiveMainloopBwdSm90ILi2ELi1ELi1EN4cute5tupleIJNS5_1CILi1EEES8_S8_EEENS6_IJNS7_ILi64EEENS7_ILi96EEENS7_ILi192EEEEEENS_6half_tEfNS_4arch4Sm90ELb0ELb1ELb0ELb1ELb1ELb0ELb1ELb0ELi3ELi1ELi1ELi1ELb0EEENS1_24CollectiveEpilogueBwdGQAISD_fSG_Li384ELb1ELb1EEENS1_19SingleTileSchedulerILb1ELb0ELb0ELi96EEEEEEEEEvNT_6ParamsE --------------------------
	.section	.nv.shared._ZN7cutlass13device_kernelIN5flash11enable_sm90INS1_16FlashAttnBwdSm90INS1_25CollectiveMainloopBwdSm90ILi2ELi1ELi1EN4cute5tupleIJNS5_1CILi1EEES8_S8_EEENS6_IJNS7_ILi64EEENS7_ILi96EEENS7_ILi192EEEEEENS_6half_tEfNS_4arch4Sm90ELb0ELb1ELb0ELb1ELb1ELb0ELb1ELb0ELi3ELi1ELi1ELi1ELb0EEENS1_24CollectiveEpilogueBwdGQAISD_fSG_Li384ELb1ELb1EEENS1_19SingleTileSchedulerILb1ELb0ELb0ELi96EEEEEEEEEvNT_6ParamsE,"aw",@nobits
	.sectionflags	@""
	.align	16
	.zero		1024


//--------------------- .nv.shared._ZN7cutlass13device_kernelIN5flash11enable_sm90INS1_16FlashAttnBwdSm90INS1_25CollectiveMainloopBwdSm90ILi2ELi1ELi1EN4cute5tupleIJNS5_1CILi1EEES8_S8_EEENS6_IJNS7_ILi64EEENS7_ILi96EEENS7_ILi192EEEEEENS_6half_tEfNS_4arch4Sm90ELb1ELb0ELb0ELb0ELb0ELb0ELb1ELb0ELi3ELi1ELi1ELi1ELb0EEENS1_21CollectiveEpilogueBwdISD_SE_SG_Li384ELb0ELb1ELi3EEENS1_25SingleTileBwdLPTSchedulerILb0ELi96ELb0EEEEEEEEEvNT_6ParamsE --------------------------
	.section	.nv.shared._ZN7cutlass13device_kernelIN5flash11enable_sm90INS1_16FlashAttnBwdSm90INS1_25CollectiveMainloopBwdSm90ILi2ELi1ELi1EN4cute5tupleIJNS5_1CILi1EEES8_S8_EEENS6_IJNS7_ILi64EEENS7_ILi96EEENS7_ILi192EEEEEENS_6half_tEfNS_4arch4Sm90ELb1ELb0ELb0ELb0ELb0ELb0ELb1ELb0ELi3ELi1ELi1ELi1ELb0EEENS1_21CollectiveEpilogueBwdISD_SE_SG_Li384ELb0ELb1ELi3EEENS1_25SingleTileBwdLPTSchedulerILb0ELi96ELb0EEEEEEEEEvNT_6ParamsE,"aw",@nobits
	.sectionflags	@""
	.align	16
	.zero		1024


//--------------------- .nv.shared._ZN7cutlass13device_kernelIN5flash11enable_sm90INS1_16FlashAttnBwdSm90INS1_25CollectiveMainloopBwdSm90ILi2ELi1ELi1EN4cute5tupleIJNS5_1CILi1EEES8_S8_EEENS6_IJNS7_ILi64EEENS7_ILi96EEENS7_ILi192EEEEEENS_6half_tEfNS_4arch4Sm90ELb1ELb0ELb0ELb0ELb1ELb0ELb1ELb0ELi3ELi1ELi1ELi1ELb0EEENS1_21CollectiveEpilogueBwdISD_SE_SG_Li384ELb0ELb1ELi3EEENS1_25SingleTileBwdLPTSchedulerILb0ELi96ELb1EEEEEEEEEvNT_6ParamsE --------------------------
	.section	.nv.shared._ZN7cutlass13device_kernelIN5flash11enable_sm90INS1_16FlashAttnBwdSm90INS1_25CollectiveMainloopBwdSm90ILi2ELi1ELi1EN4cute5tupleIJNS5_1CILi1EEES8_S8_EEENS6_IJNS7_ILi64EEENS7_ILi96EEENS7_ILi192EEEEEENS_6half_tEfNS_4arch4Sm90ELb1ELb0ELb0ELb0ELb1ELb0ELb1ELb0ELi3ELi1ELi1ELi1ELb0EEENS1_21CollectiveEpilogueBwdISD_SE_SG_Li384ELb0ELb1ELi3EEENS1_25SingleTileBwdLPTSchedulerILb0ELi96ELb1EEEEEEEEEvNT_6ParamsE,"aw",@nobits
	.sectionflags	@""
	.align	16
	.zero		1024


//--------------------- .nv.shared._ZN7cutlass13device_kernelIN5flash11enable_sm90INS1_16FlashAttnBwdSm90INS1_25CollectiveMainloopBwdSm90ILi2ELi1ELi1EN4cute5tupleIJNS5_1CILi1EEES8_S8_EEENS6_IJNS7_ILi64EEENS7_ILi96EEENS7_ILi192EEEEEENS_6half_tEfNS_4arch4Sm90ELb1ELb0ELb0ELb0ELb0ELb0ELb1ELb0ELi3ELi1ELi1ELi1ELb0EEENS1_24CollectiveEpilogueBwdGQAISD_fSG_Li384ELb0ELb0EEENS1_25SingleTileBwdLPTSchedulerILb0ELi96ELb0EEEEEEEEEvNT_6ParamsE --------------------------
	.section	.nv.shared._ZN7cutlass13device_kernelIN5flash11enable_sm90INS1_16FlashAttnBwdSm90INS1_25CollectiveMainloopBwdSm90ILi2ELi1ELi1EN4cute5tupleIJNS5_1CILi1EEES8_S8_EEENS6_IJNS7_ILi64EEENS7_ILi96EEENS7_ILi192EEEEEENS_6half_tEfNS_4arch4Sm90ELb1ELb0ELb0ELb0ELb0ELb0ELb1ELb0ELi3ELi1ELi1ELi1ELb0EEENS1_24CollectiveEpilogueBwdGQAISD_fSG_Li384ELb0ELb0EEENS1_25SingleTileBwdLPTSchedulerILb0ELi96ELb0EEEEEEEEEvNT_6ParamsE,"aw",@nobits
	.sectionflags	@""
	.align	16
	.zero		1024


//--------------------- .nv.shared._ZN7cutlass13device_kernelIN5flash11enable_sm90INS1_16FlashAttnBwdSm90INS1_25CollectiveMainloopBwdSm90ILi2ELi1ELi1EN4cute5tupleIJNS5_1CILi1EEES8_S8_EEENS6_IJNS7_ILi64EEENS7_ILi96EEENS7_ILi192EEEEEENS_6half_tEfNS_4arch4Sm90ELb1ELb0ELb0ELb0ELb1ELb0ELb1ELb0ELi3ELi1ELi1ELi1ELb0EEENS1_24CollectiveEpilogueBwdGQAISD_fSG_Li384ELb0ELb1EEENS1_25SingleTileBwdLPTSchedulerILb0ELi96ELb1EEEEEEEEEvNT_6ParamsE --------------------------
	.section	.nv.shared._ZN7cutlass13device_kernelIN5flash11enable_sm90INS1_16FlashAttnBwdSm90INS1_25CollectiveMainloopBwdSm90ILi2ELi1ELi1EN4cute5tupleIJNS5_1CILi1EEES8_S8_EEENS6_IJNS7_ILi64EEENS7_ILi96EEENS7_ILi192EEEEEENS_6half_tEfNS_4arch4Sm90ELb1ELb0ELb0ELb0ELb1ELb0ELb1ELb0ELi3ELi1ELi1ELi1ELb0EEENS1_24CollectiveEpilogueBwdGQAISD_fSG_Li384ELb0ELb1EEENS1_25SingleTileBwdLPTSchedulerILb0ELi96ELb1EEEEEEEEEvNT_6ParamsE,"aw",@nobits
	.sectionflags	@""
	.align	16
	.zero		1024


//--------------------- .nv.shared._ZN7cutlass13device_kernelIN5flash22FlashAttnBwdPreprocessIN4cute5tupleIJNS3_1CILi64EEENS5_ILi192EEEEEENS_6half_tEfNS_4arch4Sm90ELb1ELb0EEEEEvNT_6ParamsE --------------------------
	.section	.nv.shared._ZN7cutlass13device_kernelIN5flash22FlashAttnBwdPreprocessIN4cute5tupleIJNS3_1CILi64EEENS5_ILi192EEEEEENS_6half_tEfNS_4arch4Sm90ELb1ELb0EEEEEvNT_6ParamsE,"aw",@nobits
	.sectionflags	@""
	.align	16
	.zero		1024


//--------------------- .nv.shared._ZN7cutlass13device_kernelIN5flash11enable_sm90INS1_16FlashAttnBwdSm90INS1_25CollectiveMainloopBwdSm90ILi2ELi1ELi1EN4cute5tupleIJNS5_1CILi1EEES8_S8_EEENS6_IJNS7_ILi64EEENS7_ILi96EEENS7_ILi192EEEEEENS_6half_tEfNS_4arch4Sm90ELb1ELb0ELb0ELb1ELb0ELb0ELb1ELb0ELi3ELi1ELi1ELi1ELb0EEENS1_21CollectiveEpilogueBwdISD_SE_SG_Li384ELb1ELb1ELi3EEENS1_25SingleTileBwdLPTSchedulerILb1ELi96ELb0EEEEEEEEEvNT_6ParamsE --------------------------
	.section	.nv.shared._ZN7cutlass13device_kernelIN5flash11enable_sm90INS1_16FlashAttnBwdSm90INS1_25CollectiveMainloopBwdSm90ILi2ELi1ELi1EN4cute5tupleIJNS5_1CILi1EEES8_S8_EEENS6_IJNS7_ILi64EEENS7_ILi96EEENS7_ILi192EEEEEENS_6half_tEfNS_4arch4Sm90ELb1ELb0ELb0ELb1ELb0ELb0ELb1ELb0ELi3ELi1ELi1ELi1ELb0EEENS1_21CollectiveEpilogueBwdISD_SE_SG_Li384ELb1ELb1ELi3EEENS1_25SingleTileBwdLPTSchedulerILb1ELi96ELb0EEEEEEEEEvNT_6ParamsE,"aw",@nobits
	.sectionflags	@""
	.align	16
	.zero		1024


//--------------------- .nv.shared._ZN7cutlass13device_kernelIN5flash11enable_sm90INS1_16FlashAttnBwdSm90INS1_25CollectiveMainloopBwdSm90ILi2ELi1ELi1EN4cute5tupleIJNS5_1CILi1EEES8_S8_EEENS6_IJNS7_ILi64EEENS7_ILi96EEENS7_ILi192EEEEEENS_6half_tEfNS_4arch4Sm90ELb1ELb0ELb0ELb1ELb1ELb0ELb1ELb0ELi3ELi1ELi1ELi1ELb0EEENS1_21CollectiveEpilogueBwdISD_SE_SG_Li384ELb1ELb1ELi3EEENS1_25SingleTileBwdLPTSchedulerILb1ELi96ELb1EEEEEEEEEvNT_6ParamsE --------------------------
	.section	.nv.shared._ZN7cutlass13device_kernelIN5flash11enable_sm90INS1_16FlashAttnBwdSm90INS1_25CollectiveMainloopBwdSm90ILi2ELi1ELi1EN4cute5tupleIJNS5_1CILi1EEES8_S8_EEENS6_IJNS7_ILi64EEENS7_ILi96EEENS7_ILi192EEEEEENS_6half_tEfNS_4arch4Sm90ELb1ELb0ELb0ELb1ELb1ELb0ELb1ELb0ELi3ELi1ELi1ELi1ELb0EEENS1_21CollectiveEpilogueBwdISD_SE_SG_Li384ELb1ELb1ELi3EEENS1_25SingleTileBwdLPTSchedulerILb1ELi96ELb1EEEEEEEEEvNT_6ParamsE,"aw",@nobits
	.sectionflags	@""
	.align	16
	.zero		1024


//--------------------- .nv.shared._ZN7cutlass13device_kernelIN5flash11enable_sm90INS1_16FlashAttnBwdSm90INS1_25CollectiveMainloopBwdSm90ILi2ELi1ELi1EN4cute5tupleIJNS5_1CILi1EEES8_S8_EEENS6_IJNS7_ILi64EEENS7_ILi96EEENS7_ILi192EEEEEENS_6half_tEfNS_4arch4Sm90ELb1ELb0ELb0ELb1ELb0ELb0ELb1ELb0ELi3ELi1ELi1ELi1ELb0EEENS1_24CollectiveEpilogueBwdGQAISD_fSG_Li384ELb1ELb0EEENS1_25SingleTileBwdLPTSchedulerILb1ELi96ELb0EEEEEEEEEvNT_6ParamsE --------------------------
	.section	.nv.shared._ZN7cutlass13device_kernelIN5flash11enable_sm90INS1_16FlashAttnBwdSm90INS1_25CollectiveMainloopBwdSm90ILi2ELi1ELi1EN4cute5tupleIJNS5_1CILi1EEES8_S8_EEENS6_IJNS7_ILi64EEENS7_ILi96EEENS7_ILi192EEEEEENS_6half_tEfNS_4arch4Sm90ELb1ELb0ELb0ELb1ELb0ELb0ELb1ELb0ELi3ELi1ELi1ELi1ELb0EEENS1_24CollectiveEpilogueBwdGQAISD_fSG_Li384ELb1ELb0EEENS1_25SingleTileBwdLPTSchedulerILb1ELi96ELb0EEEEEEEEEvNT_6ParamsE,"aw",@nobits
	.sectionflags	@""
	.align	16
	.zero		1024


//--------------------- .nv.shared._ZN7cutlass13device_kernelIN5flash32FlashAttnBwdPostprocessConvertdQIN4cute5tupleIJNS3_1CILi96EEENS5_ILi192EEEEEENS_6half_tEfNS_4arch4Sm90ELi384ENS3_8TiledMMAINS3_8MMA_AtomIJNS3_4SM904GMMA25MMA_64x96x16_F32F16F16_SSILNSF_5MajorE1ELSH_1ELNSF_7ScaleInE1ELSI_1EEEEEENS3_6LayoutINS4_IJNS5_ILi3EEENS5_ILi1EEESN_EEENS4_IJSN_NS5_ILi0EEESP_EEEEENS4_IJNS3_10UnderscoreESS_SS_EEEEELb1EEEEEvNT_6ParamsE --------------------------
	.section	.nv.shared._ZN7cutlass13device_kernelIN5flash32FlashAttnBwdPostprocessConvertdQIN4cute5tupleIJNS3_1CILi96EEENS5_ILi192EEEEEENS_6half_tEfNS_4arch4Sm90ELi384ENS3_8TiledMMAINS3_8MMA_AtomIJNS3_4SM904GMMA25MMA_64x96x16_F32F16F16_SSILNSF_5MajorE1ELSH_1ELNSF_7ScaleInE1ELSI_1EEEEEENS3_6LayoutINS4_IJNS5_ILi3EEENS5_ILi1EEESN_EEENS4_IJSN_NS5_ILi0EEESP_EEEEENS4_IJNS3_10UnderscoreESS_SS_EEEEELb1EEEEEvNT_6ParamsE,"aw",@nobits
	.sectionflags	@""
	.align	16
	.zero		1024


//--------------------- .nv.shared._ZN7cutlass13device_kernelIN5flash32FlashAttnBwdPostprocessConvertdQIN4cute5tupleIJNS3_1CILi64EEENS5_ILi192EEEEEENS_6half_tEfNS_4arch4Sm90ELi384ENS3_8TiledMMAINS3_8MMA_AtomIJNS3_4SM904GMMA25MMA_64x64x16_F32F16F16_SSILNSF_5MajorE0ELSH_1ELNSF_7ScaleInE1ELSI_1EEEEEENS3_6LayoutINS4_IJNS5_ILi1EEENS5_ILi3EEESM_EEENS4_IJNS5_ILi0EEESM_SP_EEEEENS4_IJNS3_10UnderscoreESS_SS_EEEEELb0EEEEEvNT_6ParamsE --------------------------
	.section	.nv.shared._ZN7cutlass13device_kernelIN5flash32FlashAttnBwdPostprocessConvertdQIN4cute5tupleIJNS3_1CILi64EEENS5_ILi192EEEEEENS_6half_tEfNS_4arch4Sm90ELi384ENS3_8TiledMMAINS3_8MMA_AtomIJNS3_4SM904GMMA25MMA_64x64x16_F32F16F16_SSILNSF_5MajorE0ELSH_1ELNSF_7ScaleInE1ELSI_1EEEEEENS3_6LayoutINS4_IJNS5_ILi1EEENS5_ILi3EEESM_EEENS4_IJNS5_ILi0EEESM_SP_EEEEENS4_IJNS3_10UnderscoreESS_SS_EEEEELb0EEEEEvNT_6ParamsE,"aw",@nobits
	.sectionflags	@""
	.align	16
	.zero		1024


//--------------------- .nv.shared._ZN7cutlass13device_kernelIN5flash11enable_sm90INS1_16FlashAttnBwdSm90INS1_25CollectiveMainloopBwdSm90ILi2ELi1ELi1EN4cute5tupleIJNS5_1CILi1EEES8_S8_EEENS6_IJNS7_ILi64EEENS7_ILi96EEENS7_ILi192EEEEEENS_6half_tEfNS_4arch4Sm90ELb1ELb0ELb0ELb1ELb1ELb0ELb1ELb0ELi3ELi1ELi1ELi1ELb0EEENS1_24CollectiveEpilogueBwdGQAISD_fSG_Li384ELb1ELb1EEENS1_25SingleTileBwdLPTSchedulerILb1ELi96ELb1EEEEEEEEEvNT_6ParamsE --------------------------
	.section	.nv.shared._ZN7cutlass13device_kernelIN5flash11enable_sm90INS1_16FlashAttnBwdSm90INS1_25CollectiveMainloopBwdSm90ILi2ELi1ELi1EN4cute5tupleIJNS5_1CILi1EEES8_S8_EEENS6_IJNS7_ILi64EEENS7_ILi96EEENS7_ILi192EEEEEENS_6half_tEfNS_4arch4Sm90ELb1ELb0ELb0ELb1ELb1ELb0ELb1ELb0ELi3ELi1ELi1ELi1ELb0EEENS1_24CollectiveEpilogueBwdGQAISD_fSG_Li384ELb1ELb1EEENS1_25SingleTileBwdLPTSchedulerILb1ELi96ELb1EEEEEEEEEvNT_6ParamsE,"aw",@nobits
	.sectionflags	@""
	.align	16
	.zero		1024


//--------------------- .nv.shared._ZN7cutlass13device_kernelIN5flash22FlashAttnBwdPreprocessIN4cute5tupleIJNS3_1CILi64EEENS5_ILi192EEEEEENS_6half_tEfNS_4arch4Sm90ELb1ELb1EEEEEvNT_6ParamsE --------------------------
	.section	.nv.shared._ZN7cutlass13device_kernelIN5flash22FlashAttnBwdPreprocessIN4cute5tupleIJNS3_1CILi64EEENS5_ILi192EEEEEENS_6half_tEfNS_4arch4Sm90ELb1ELb1EEEEEvNT_6ParamsE,"aw",@nobits
	.sectionflags	@""
	.align	16
	.zero		1024


//--------------------- .nv.constant0._ZN7cutlass13device_kernelIN5flash11enable_sm90INS1_16FlashAttnBwdSm90INS1_25CollectiveMainloopBwdSm90ILi2ELi1ELi1EN4cute5tupleIJNS5_1CILi1EEES8_S8_EEENS6_IJNS7_ILi64EEENS7_ILi96EEENS7_ILi192EEEEEENS_6half_tEfNS_4arch4Sm90ELb0ELb0ELb0ELb0ELb0ELb0ELb1ELb0ELi3ELi1ELi1ELi1ELb0EEENS1_21CollectiveEpilogueBwdISD_SE_SG_Li384ELb0ELb1ELi3EEENS1_19SingleTileSchedulerILb0ELb0ELb0ELi96EEEEEEEEEvNT_6ParamsE --------------------------
	.section	.nv.constant0._ZN7cutlass13device_kernelIN5flash11enable_sm90INS1_16FlashAttnBwdSm90INS1_25CollectiveMainloopBwdSm90ILi2ELi1ELi1EN4cute5tupleIJNS5_1CILi1EEES8_S8_EEENS6_IJNS7_ILi64EEENS7_ILi96EEENS7_ILi192EEEEEENS_6half_tEfNS_4arch4Sm90ELb0ELb0ELb0ELb0ELb0ELb0ELb1ELb0ELi3ELi1ELi1ELi1ELb0EEENS1_21CollectiveEpilogueBwdISD_SE_SG_Li384ELb0ELb1ELi3EEENS1_19SingleTileSchedulerILb0ELb0ELb0ELi96EEEEEEEEEvNT_6ParamsE,"a",@progbits
	.sectionflags	@""
	.align	4
.nv.constant0._ZN7cutlass13device_kernelIN5flash11enable_sm90INS1_16FlashAttnBwdSm90INS1_25CollectiveMainloopBwdSm90ILi2ELi1ELi1EN4cute5tupleIJNS5_1CILi1EEES8_S8_EEENS6_IJNS7_ILi64EEENS7_ILi96EEENS7_ILi192EEEEEENS_6half_tEfNS_4arch4Sm90ELb0ELb0ELb0ELb0ELb0ELb0ELb1ELb0ELi3ELi1ELi1ELi1ELb0EEENS1_21CollectiveEpilogueBwdISD_SE_SG_Li384ELb0ELb1ELi3EEENS1_19SingleTileSchedulerILb0ELb0ELb0ELi96EEEEEEEEEvNT_6ParamsE:
	.zero		3200


//--------------------- .nv.constant0._ZN7cutlass13device_kernelIN5flash11enable_sm90INS1_16FlashAttnBwdSm90INS1_25CollectiveMainloopBwdSm90ILi2ELi1ELi1EN4cute5tupleIJNS5_1CILi1EEES8_S8_EEENS6_IJNS7_ILi64EEENS7_ILi96EEENS7_ILi192EEEEEENS_6half_tEfNS_4arch4Sm90ELb0ELb0ELb0ELb0ELb1ELb0ELb1ELb0ELi3ELi1ELi1ELi1ELb0EEENS1_21CollectiveEpilogueBwdISD_SE_SG_Li384ELb0ELb1ELi3EEENS1_19SingleTileSchedulerILb0ELb0ELb0ELi96EEEEEEEEEvNT_6ParamsE --------------------------
	.section	.nv.constant0._ZN7cutlass13device_kernelIN5flash11enable_sm90INS1_16FlashAttnBwdSm90INS1_25CollectiveMainloopBwdSm90ILi2ELi1ELi1EN4cute5tupleIJNS5_1CILi1EEES8_S8_EEENS6_IJNS7_ILi64EEENS7_ILi96EEENS7_ILi192EEEEEENS_6half_tEfNS_4arch4Sm90ELb0ELb0ELb0ELb0ELb1ELb0ELb1ELb0ELi3ELi1ELi1ELi1ELb0EEENS1_21CollectiveEpilogueBwdISD_SE_SG_Li384ELb0ELb1ELi3EEENS1_19SingleTileSchedulerILb0ELb0ELb0ELi96EEEEEEEEEvNT_6ParamsE,"a",@progbits
	.sectionflags	@""
	.align	4
.nv.constant0._ZN7cutlass13device_kernelIN5flash11enable_sm90INS1_16FlashAttnBwdSm90INS1_25CollectiveMainloopBwdSm90ILi2ELi1ELi1EN4cute5tupleIJNS5_1CILi1EEES8_S8_EEENS6_IJNS7_ILi64EEENS7_ILi96EEENS7_ILi192EEEEEENS_6half_tEfNS_4arch4Sm90ELb0ELb0ELb0ELb0ELb1ELb0ELb1ELb0ELi3ELi1ELi1ELi1ELb0EEENS1_21CollectiveEpilogueBwdISD_SE_SG_Li384ELb0ELb1ELi3EEENS1_19SingleTileSchedulerILb0ELb0ELb0ELi96EEEEEEEEEvNT_6ParamsE:
	.zero		3200


//--------------------- .nv.constant0._ZN7cutlass13device_kernelIN5flash11enable_sm90INS1_16FlashAttnBwdSm90INS1_25CollectiveMainloopBwdSm90ILi2ELi1ELi1EN4cute5tupleIJNS5_1CILi1EEES8_S8_EEENS6_IJNS7_ILi64EEENS7_ILi96EEENS7_ILi192EEEEEENS_6half_tEfNS_4arch4Sm90ELb0ELb0ELb0ELb0ELb0ELb0ELb1ELb0ELi3ELi1ELi1ELi1ELb0EEENS1_24CollectiveEpilogueBwdGQAISD_fSG_Li384ELb0ELb0EEENS1_19SingleTileSchedulerILb0ELb0ELb0ELi96EEEEEEEEEvNT_6ParamsE --------------------------
	.section	.nv.constant0._ZN7cutlass13device_kernelIN5flash11enable_sm90INS1_16FlashAttnBwdSm90INS1_25CollectiveMainloopBwdSm90ILi2ELi1ELi1EN4cute5tupleIJNS5_1CILi1EEES8_S8_EEENS6_IJNS7_ILi64EEENS7_ILi96EEENS7_ILi192EEEEEENS_6half_tEfNS_4arch4Sm90ELb0ELb0ELb0ELb0ELb0ELb0ELb1ELb0ELi3ELi1ELi1ELi1ELb0EEENS1_24CollectiveEpilogueBwdGQAISD_fSG_Li384ELb0ELb0EEENS1_19SingleTileSchedulerILb0ELb0ELb0ELi96EEEEEEEEEvNT_6ParamsE,"a",@progbits
	.sectionflags	@""
	.align	4
.nv.constant0._ZN7cutlass13device_kernelIN5flash11enable_sm90INS1_16FlashAttnBwdSm90INS1_25CollectiveMainloopBwdSm90ILi2ELi1ELi1EN4cute5tupleIJNS5_1CILi1EEES8_S8_EEENS6_IJNS7_ILi64EEENS7_ILi96EEENS7_ILi192EEEEEENS_6half_tEfNS_4arch4Sm90ELb0ELb0ELb0ELb0ELb0ELb0ELb1ELb0ELi3ELi1ELi1ELi1ELb0EEENS1_24CollectiveEpilogueBwdGQAISD_fSG_Li384ELb0ELb0EEENS1_19SingleTileSchedulerILb0ELb0ELb0ELi96EEEEEEEEEvNT_6ParamsE:
	.zero		2560


//--------------------- .nv.constant0._ZN7cutlass13device_kernelIN5flash11enable_sm90INS1_16FlashAttnBwdSm90INS1_25CollectiveMainloopBwdSm90ILi2ELi1ELi1EN4cute5tupleIJNS5_1CILi1EEES8_S8_EEENS6_IJNS7_ILi64EEENS7_ILi96EEENS7_ILi192EEEEEENS_6half_tEfNS_4arch4Sm90ELb0ELb0ELb0ELb0ELb1ELb0ELb1ELb0ELi3ELi1ELi1ELi1ELb0EEENS1_24CollectiveEpilogueBwdGQAISD_fSG_Li384ELb0ELb1EEENS1_19SingleTileSchedulerILb0ELb0ELb0ELi96EEEEEEEEEvNT_6ParamsE --------------------------
	.section	.nv.constant0._ZN7cutlass13device_kernelIN5flash11enable_sm90INS1_16FlashAttnBwdSm90INS1_25CollectiveMainloopBwdSm90ILi2ELi1ELi1EN4cute5tupleIJNS5_1CILi1EEES8_S8_EEENS6_IJNS7_ILi64EEENS7_ILi96EEENS7_ILi192EEEEEENS_6half_tEfNS_4arch4Sm90ELb0ELb0ELb0ELb0ELb1ELb0ELb1ELb0ELi3ELi1ELi1ELi1ELb0EEENS1_24CollectiveEpilogueBwdGQAISD_fSG_Li384ELb0ELb1EEENS1_19SingleTileSchedulerILb0ELb0ELb0ELi96EEEEEEEEEvNT_6ParamsE,"a",@progbits
	.sectionflags	@""
	.align	4
.nv.constant0._ZN7cutlass13device_kernelIN5flash11enable_sm90INS1_16FlashAttnBwdSm90INS1_25CollectiveMainloopBwdSm90ILi2ELi1ELi1EN4cute5tupleIJNS5_1CILi1EEES8_S8_EEENS6_IJNS7_ILi64EEENS7_ILi96EEENS7_ILi192EEEEEENS_6half_tEfNS_4arch4Sm90ELb0ELb0ELb0ELb0ELb1ELb0ELb1ELb0ELi3ELi1ELi1ELi1ELb0EEENS1_24CollectiveEpilogueBwdGQAISD_fSG_Li384ELb0ELb1EEENS1_19SingleTileSchedulerILb0ELb0ELb0ELi96EEEEEEEEEvNT_6ParamsE:
	.zero		2560


//--------------------- .nv.constant0._ZN7cutlass13device_kernelIN5flash11enable_sm90INS1_16FlashAttnBwdSm90INS1_25CollectiveMainloopBwdSm90ILi2ELi1ELi1EN4cute5tupleIJNS5_1CILi1EEES8_S8_EEENS6_IJNS7_ILi64EEENS7_ILi96EEENS7_ILi192EEEEEENS_6half_tEfNS_4arch4Sm90ELb0ELb0ELb0ELb1ELb0ELb0ELb1ELb0ELi3ELi1ELi1ELi1ELb0EEENS1_21CollectiveEpilogueBwdISD_SE_SG_Li384ELb1ELb1ELi3EEENS1_19SingleTileSchedulerILb1ELb0ELb0ELi96EEEEEEEEEvNT_6ParamsE --------------------------
	.section	.nv.constant0._ZN7cutlass13device_kernelIN5flash11enable_sm90INS1_16FlashAttnBwdSm90INS1_25CollectiveMainloopBwdSm90ILi2ELi1ELi1EN4cute5tupleIJNS5_1CILi1EEES8_S8_EEENS6_IJNS7_ILi64EEENS7_ILi96EEENS7_ILi192EEEEEENS_6half_tEfNS_4arch4Sm90ELb0ELb0ELb0ELb1ELb0ELb0ELb1ELb0ELi3ELi1ELi1ELi1ELb0EEENS1_21CollectiveEpilogueBwdISD_SE_SG_Li384ELb1ELb1ELi3EEENS1_19SingleTileSchedulerILb1ELb0ELb0ELi96EEEEEEEEEvNT_6ParamsE,"a",@progbits
	.sectionflags	@""
	.align	4
.nv.constant0._ZN7cutlass13device_kernelIN5flash11enable_sm90INS1_16FlashAttnBwdSm90INS1_25CollectiveMainloopBwdSm90ILi2ELi1ELi1EN4cute5tupleIJNS5_1CILi1EEES8_S8_EEENS6_IJNS7_ILi64EEENS7_ILi96EEENS7_ILi192EEEEEENS_6half_tEfNS_4arch4Sm90ELb0ELb0ELb0ELb1ELb0ELb0ELb1ELb0ELi3ELi1ELi1ELi1ELb0EEENS1_21CollectiveEpilogueBwdISD_SE_SG_Li384ELb1ELb1ELi3EEENS1_19SingleTileSchedulerILb1ELb0ELb0ELi96EEEEEEEEEvNT_6ParamsE:
	.zero		2560


//--------------------- .nv.constant0._ZN7cutlass13device_kernelIN5flash11enable_sm90INS1_16FlashAttnBwdSm90INS1_25CollectiveMainloopBwdSm90ILi2ELi1ELi1EN4cute5tupleIJNS5_1CILi1EEES8_S8_EEENS6_IJNS7_ILi64EEENS7_ILi96EEENS7_ILi192EEEEEENS_6half_tEfNS_4arch4Sm90ELb0ELb0ELb0ELb1ELb1ELb0ELb1ELb0ELi3ELi1ELi1ELi1ELb0EEENS1_21CollectiveEpilogueBwdISD_SE_SG_Li384ELb1ELb1ELi3EEENS1_19SingleTileSchedulerILb1ELb0ELb0ELi96EEEEEEEEEvNT_6ParamsE --------------------------
	.section	.nv.constant0._ZN7cutlass13device_kernelIN5flash11enable_sm90INS1_16FlashAttnBwdSm90INS1_25CollectiveMainloopBwdSm90ILi2ELi1ELi1EN4cute5tupleIJNS5_1CILi1EEES8_S8_EEENS6_IJNS7_ILi64EEENS7_ILi96EEENS7_ILi192EEEEEENS_6half_tEfNS_4arch4Sm90ELb0ELb0ELb0ELb1ELb1ELb0ELb1ELb0ELi3ELi1ELi1ELi1ELb0EEENS1_21CollectiveEpilogueBwdISD_SE_SG_Li384ELb1ELb1ELi3EEENS1_19SingleTileSchedulerILb1ELb0ELb0ELi96EEEEEEEEEvNT_6ParamsE,"a",@progbits
	.sectionflags	@""
	.align	4
.nv.constant0._ZN7cutlass13device_kernelIN5flash11enable_sm90INS1_16FlashAttnBwdSm90INS1_25CollectiveMainloopBwdSm90ILi2ELi1ELi1EN4cute5tupleIJNS5_1CILi1EEES8_S8_EEENS6_IJNS7_ILi64EEENS7_ILi96EEENS7_ILi192EEEEEENS_6half_tEfNS_4arch4Sm90ELb0ELb0ELb0ELb1ELb1ELb0ELb1ELb0ELi3ELi1ELi1ELi1ELb0EEENS1_21CollectiveEpilogueBwdISD_SE_SG_Li384ELb1ELb1ELi3EEENS1_19SingleTileSchedulerILb1ELb0ELb0ELi96EEEEEEEEEvNT_6ParamsE:
	.zero		2560


//--------------------- .nv.constant0._ZN7cutlass13device_kernelIN5flash11enable_sm90INS1_16FlashAttnBwdSm90INS1_25CollectiveMainloopBwdSm90ILi2ELi1ELi1EN4cute5tupleIJNS5_1CILi1EEES8_S8_EEENS6_IJNS7_ILi64EEENS7_ILi96EEENS7_ILi192EEEEEENS_6half_tEfNS_4arch4Sm90ELb0ELb0ELb0ELb1ELb0ELb0ELb1ELb0ELi3ELi1ELi1ELi1ELb0EEENS1_24CollectiveEpilogueBwdGQAISD_fSG_Li384ELb1ELb0EEENS1_19SingleTileSchedulerILb1ELb0ELb0ELi96EEEEEEEEEvNT_6ParamsE --------------------------
	.section	.nv.constant0._ZN7cutlass13device_kernelIN5flash11enable_sm90INS1_16FlashAttnBwdSm90INS1_25CollectiveMainloopBwdSm90ILi2ELi1ELi1EN4cute5tupleIJNS5_1CILi1EEES8_S8_EEENS6_IJNS7_ILi64EEENS7_ILi96EEENS7_ILi192EEEEEENS_6half_tEfNS_4arch4Sm90ELb0ELb0ELb0ELb1ELb0ELb0ELb1ELb0ELi3ELi1ELi1ELi1ELb0EEENS1_24CollectiveEpilogueBwdGQAISD_fSG_Li384ELb1ELb0EEENS1_19SingleTileSchedulerILb1ELb0ELb0ELi96EEEEEEEEEvNT_6ParamsE,"a",@progbits
	.sectionflags	@""
	.align	4
.nv.constant0._ZN7cutlass13device_kernelIN5flash11enable_sm90INS1_16FlashAttnBwdSm90INS1_25CollectiveMainloopBwdSm90ILi2ELi1ELi1EN4cute5tupleIJNS5_1CILi1EEES8_S8_EEENS6_IJNS7_ILi64EEENS7_ILi96EEENS7_ILi192EEEEEENS_6half_tEfNS_4arch4Sm90ELb0ELb0ELb0ELb1ELb0ELb0ELb1ELb0ELi3ELi1ELi1ELi1ELb0EEENS1_24CollectiveEpilogueBwdGQAISD_fSG_Li384ELb1ELb0EEENS1_19SingleTileSchedulerILb1ELb0ELb0ELi96EEEEEEEEEvNT_6ParamsE:
	.zero		2560


//--------------------- .nv.constant0._ZN7cutlass13device_kernelIN5flash11enable_sm90INS1_16FlashAttnBwdSm90INS1_25CollectiveMainloopBwdSm90ILi2ELi1ELi1EN4cute5tupleIJNS5_1CILi1EEES8_S8_EEENS6_IJNS7_ILi64EEENS7_ILi96EEENS7_ILi192EEEEEENS_6half_tEfNS_4arch4Sm90ELb0ELb0ELb0ELb1ELb1ELb0ELb1ELb0ELi3ELi1ELi1ELi1ELb0EEENS1_24CollectiveEpilogueBwdGQAISD_fSG_Li384ELb1ELb1EEENS1_19SingleTileSchedulerILb1ELb0ELb0ELi96EEEEEEEEEvNT_6ParamsE --------------------------
	.section	.nv.constant0._ZN7cutlass13device_kernelIN5flash11enable_sm90INS1_16FlashAttnBwdSm90INS1_25CollectiveMainloopBwdSm90ILi2ELi1ELi1EN4cute5tupleIJNS5_1CILi1EEES8_S8_EEENS6_IJNS7_ILi64EEENS7_ILi96EEENS7_ILi192EEEEEENS_6half_tEfNS_4arch4Sm90ELb0ELb0ELb0ELb1ELb1ELb0ELb1ELb0ELi3ELi1ELi1ELi1ELb0EEENS1_24CollectiveEpilogueBwdGQAISD_fSG_Li384ELb1ELb1EEENS1_19SingleTileSchedulerILb1ELb0ELb0ELi96EEEEEEEEEvNT_6ParamsE,"a",@progbits
	.sectionflags	@""
	.align	4
.nv.constant0._ZN7cutlass13device_kernelIN5flash11enable_sm90INS1_16FlashAttnBwdSm90INS1_25CollectiveMainloopBwdSm90ILi2ELi1ELi1EN4cute5tupleIJNS5_1CILi1EEES8_S8_EEENS6_IJNS7_ILi64EEENS7_ILi96EEENS7_ILi192EEEEEENS_6half_tEfNS_4arch4Sm90ELb0ELb0ELb0ELb1ELb1ELb0ELb1ELb0ELi3ELi1ELi1ELi1ELb0EEENS1_24CollectiveEpilogueBwdGQAISD_fSG_Li384ELb1ELb1EEENS1_19SingleTileSchedulerILb1ELb0ELb0ELi96EEEEEEEEEvNT_6ParamsE:
	.zero		2560


//--------------------- .nv.constant0._ZN7cutlass13device_kernelIN5flash11enable_sm90INS1_16FlashAttnBwdSm90INS1_25CollectiveMainloopBwdSm90ILi2ELi1ELi1EN4cute5tupleIJNS5_1CILi1EEES8_S8_EEENS6_IJNS7_ILi64EEENS7_ILi96EEENS7_ILi192EEEEEENS_6half_tEfNS_4arch4Sm90ELb0ELb1ELb0ELb0ELb0ELb0ELb1ELb0ELi3ELi1ELi1ELi1ELb0EEENS1_21CollectiveEpilogueBwdISD_SE_SG_Li384ELb0ELb1ELi3EEENS1_19SingleTileSchedulerILb0ELb0ELb0ELi96EEEEEEEEEvNT_6ParamsE --------------------------
	.section	.nv.constant0._ZN7cutlass13device_kernelIN5flash11enable_sm90INS1_16FlashAttnBwdSm90INS1_25CollectiveMainloopBwdSm90ILi2ELi1ELi1EN4cute5tupleIJNS5_1CILi1EEES8_S8_EEENS6_IJNS7_ILi64EEENS7_ILi96EEENS7_ILi192EEEEEENS_6half_tEfNS_4arch4Sm90ELb0ELb1ELb0ELb0ELb0ELb0ELb1ELb0ELi3ELi1ELi1ELi1ELb0EEENS1_21CollectiveEpilogueBwdISD_SE_SG_Li384ELb0ELb1ELi3EEENS1_19SingleTileSchedulerILb0ELb0ELb0ELi96EEEEEEEEEvNT_6ParamsE,"a",@progbits
	.sectionflags	@""
	.align	4
.nv.constant0._ZN7cutlass13device_kernelIN5flash11enable_sm90INS1_16FlashAttnBwdSm90INS1_25CollectiveMainloopBwdSm90ILi2ELi1ELi1EN4cute5tupleIJNS5_1CILi1EEES8_S8_EEENS6_IJNS7_ILi64EEENS7_ILi96EEENS7_ILi192EEEEEENS_6half_tEfNS_4arch4Sm90ELb0ELb1ELb0ELb0ELb0ELb0ELb1ELb0ELi3ELi1ELi1ELi1ELb0EEENS1_21CollectiveEpilogueBwdISD_SE_SG_Li384ELb0ELb1ELi3EEENS1_19SingleTileSchedulerILb0ELb0ELb0ELi96EEEEEEEEEvNT_6ParamsE:
	.zero		3200


//--------------------- .nv.constant0._ZN7cutlass13device_kernelIN5flash11enable_sm90INS1_16FlashAttnBwdSm90INS1_25CollectiveMainloopBwdSm90ILi2ELi1ELi1EN4cute5tupleIJNS5_1CILi1EEES8_S8_EEENS6_IJNS7_ILi64EEENS7_ILi96EEENS7_ILi192EEEEEENS_6half_tEfNS_4arch4Sm90ELb0ELb1ELb0ELb0ELb1ELb0ELb1ELb0ELi3ELi1ELi1ELi1ELb0EEENS1_21CollectiveEpilogueBwdISD_SE_SG_Li384ELb0ELb1ELi3EEENS1_19SingleTileSchedulerILb0ELb0ELb0ELi96EEEEEEEEEvNT_6ParamsE --------------------------
	.section	.nv.constant0._ZN7cutlass13device_kernelIN5flash11enable_sm90INS1_16FlashAttnBwdSm90INS1_25CollectiveMainloopBwdSm90ILi2ELi1ELi1EN4cute5tupleIJNS5_1CILi1EEES8_S8_EEENS6_IJNS7_ILi64EEENS7_ILi96EEENS7_ILi192EEEEEENS_6half_tEfNS_4arch4Sm90ELb0ELb1ELb0ELb0ELb1ELb0ELb1ELb0ELi3ELi1ELi1ELi1ELb0EEENS1_21CollectiveEpilogueBwdISD_SE_SG_Li384ELb0ELb1ELi3EEENS1_19SingleTileSchedulerILb0ELb0ELb0ELi96EEEEEEEEEvNT_6ParamsE,"a",@progbits
	.sectionflags	@""
	.align	4
.nv.constant0._ZN7cutlass13device_kernelIN5flash11enable_sm90INS1_16FlashAttnBwdSm90INS1_25CollectiveMainloopBwdSm90ILi2ELi1ELi1EN4cute5tupleIJNS5_1CILi1EEES8_S8_EEENS6_IJNS7_ILi64EEENS7_ILi96EEENS7_ILi192EEEEEENS_6half_tEfNS_4arch4Sm90ELb0ELb1ELb0ELb0ELb1ELb0ELb1ELb0ELi3ELi1ELi1ELi1ELb0EEENS1_21CollectiveEpilogueBwdISD_SE_SG_Li384ELb0ELb1ELi3EEENS1_19SingleTileSchedulerILb0ELb0ELb0ELi96EEEEEEEEEvNT_6ParamsE:
	.zero		3200


//--------------------- .nv.constant0._ZN7cutlass13device_kernelIN5flash11enable_sm90INS1_16FlashAttnBwdSm90INS1_25CollectiveMainloopBwdSm90ILi2ELi1ELi1EN4cute5tupleIJNS5_1CILi1EEES8_S8_EEENS6_IJNS7_ILi64EEENS7_ILi96EEENS7_ILi192EEEEEENS_6half_tEfNS_4arch4Sm90ELb0ELb1ELb0ELb0ELb0ELb0ELb1ELb0ELi3ELi1ELi1ELi1ELb0EEENS1_24CollectiveEpilogueBwdGQAISD_fSG_Li384ELb0ELb0EEENS1_19SingleTileSchedulerILb0ELb0ELb0ELi96EEEEEEEEEvNT_6ParamsE --------------------------
	.section	.nv.constant0._ZN7cutlass13device_kernelIN5flash11enable_sm90INS1_16FlashAttnBwdSm90INS1_25CollectiveMainloopBwdSm90ILi2ELi1ELi1EN4cute5tupleIJNS5_1CILi1EEES8_S8_EEENS6_IJNS7_ILi64EEENS7_ILi96EEENS7_ILi192EEEEEENS_6half_tEfNS_4arch4Sm90ELb0ELb1ELb0ELb0ELb0ELb0ELb1ELb0ELi3ELi1ELi1ELi1ELb0EEENS1_24CollectiveEpilogueBwdGQAISD_fSG_Li384ELb0ELb0EEENS1_19SingleTileSchedulerILb0ELb0ELb0ELi96EEEEEEEEEvNT_6ParamsE,"a",@progbits
	.sectionflags	@""
	.align	4
.nv.constant0._ZN7cutlass13device_kernelIN5flash11enable_sm90INS1_16FlashAttnBwdSm90INS1_25CollectiveMainloopBwdSm90ILi2ELi1ELi1EN4cute5tupleIJNS5_1CILi1EEES8_S8_EEENS6_IJNS7_ILi64EEENS7_ILi96EEENS7_ILi192EEEEEENS_6half_tEfNS_4arch4Sm90ELb0ELb1ELb0ELb0ELb0ELb0ELb1ELb0ELi3ELi1ELi1ELi1ELb0EEENS1_24CollectiveEpilogueBwdGQAISD_fSG_Li384ELb0ELb0EEENS1_19SingleTileSchedulerILb0ELb0ELb0ELi96EEEEEEEEEvNT_6ParamsE:
	.zero		2560


//--------------------- .nv.constant0._ZN7cutlass13device_kernelIN5flash11enable_sm90INS1_16FlashAttnBwdSm90INS1_25CollectiveMainloopBwdSm90ILi2ELi1ELi1EN4cute5tupleIJNS5_1CILi1EEES8_S8_EEENS6_IJNS7_ILi64EEENS7_ILi96EEENS7_ILi192EEEEEENS_6half_tEfNS_4arch4Sm90ELb0ELb1ELb0ELb0ELb1ELb0ELb1ELb0ELi3ELi1ELi1ELi1ELb0EEENS1_24CollectiveEpilogueBwdGQAISD_fSG_Li384ELb0ELb1EEENS1_19SingleTileSchedulerILb0ELb0ELb0ELi96EEEEEEEEEvNT_6ParamsE --------------------------
	.section	.nv.constant0._ZN7cutlass13device_kernelIN5flash11enable_sm90INS1_16FlashAttnBwdSm90INS1_25CollectiveMainloopBwdSm90ILi2ELi1ELi1EN4cute5tupleIJNS5_1CILi1EEES8_S8_EEENS6_IJNS7_ILi64EEENS7_ILi96EEENS7_ILi192EEEEEENS_6half_tEfNS_4arch4Sm90ELb0ELb1ELb0ELb0ELb1ELb0ELb1ELb0ELi3ELi1ELi1ELi1ELb0EEENS1_24CollectiveEpilogueBwdGQAISD_fSG_Li384ELb0ELb1EEENS1_19SingleTileSchedulerILb0ELb0ELb0ELi96EEEEEEEEEvNT_6ParamsE,"a",@progbits
	.sectionflags	@""
	.align	4
.nv.constant0._ZN7cutlass13device_kernelIN5flash11enable_sm90INS1_16FlashAttnBwdSm90INS1_25CollectiveMainloopBwdSm90ILi2ELi1ELi1EN4cute5tupleIJNS5_1CILi1EEES8_S8_EEENS6_IJNS7_ILi64EEENS7_ILi96EEENS7_ILi192EEEEEENS_6half_tEfNS_4arch4Sm90ELb0ELb1ELb0ELb0ELb1ELb0ELb1ELb0ELi3ELi1ELi1ELi1ELb0EEENS1_24CollectiveEpilogueBwdGQAISD_fSG_Li384ELb0ELb1EEENS1_19SingleTileSchedulerILb0ELb0ELb0ELi96EEEEEEEEEvNT_6ParamsE:
	.zero		2560


//--------------------- .nv.constant0._ZN7cutlass13device_kernelIN5flash11enable_sm90INS1_16FlashAttnBwdSm90INS1_25CollectiveMainloopBwdSm90ILi2ELi1ELi1EN4cute5tupleIJNS5_1CILi1EEES8_S8_EEENS6_IJNS7_ILi64EEENS7_ILi96EEENS7_ILi192EEEEEENS_6half_tEfNS_4arch4Sm90ELb0ELb1ELb0ELb1ELb0ELb0ELb1ELb0ELi3ELi1ELi1ELi1ELb0EEENS1_21CollectiveEpilogueBwdISD_SE_SG_Li384ELb1ELb1ELi3EEENS1_19SingleTileSchedulerILb1ELb0ELb0ELi96EEEEEEEEEvNT_6ParamsE --------------------------
	.section	.nv.constant0._ZN7cutlass13device_kernelIN5flash11enable_sm90INS1_16FlashAttnBwdSm90INS1_25CollectiveMainloopBwdSm90ILi2ELi1ELi1EN4cute5tupleIJNS5_1CILi1EEES8_S8_EEENS6_IJNS7_ILi64EEENS7_ILi96EEENS7_ILi192EEEEEENS_6half_tEfNS_4arch4Sm90ELb0ELb1ELb0ELb1ELb0ELb0ELb1ELb0ELi3ELi1ELi1ELi1ELb0EEENS1_21CollectiveEpilogueBwdISD_SE_SG_Li384ELb1ELb1ELi3EEENS1_19SingleTileSchedulerILb1ELb0ELb0ELi96EEEEEEEEEvNT_6ParamsE,"a",@progbits
	.sectionflags	@""
	.align	4
.nv.constant0._ZN7cutlass13device_kernelIN5flash11enable_sm90INS1_16FlashAttnBwdSm90INS1_25CollectiveMainloopBwdSm90ILi2ELi1ELi1EN4cute5tupleIJNS5_1CILi1EEES8_S8_EEENS6_IJNS7_ILi64EEENS7_ILi96EEENS7_ILi192EEEEEENS_6half_tEfNS_4arch4Sm90ELb0ELb1ELb0ELb1ELb0ELb0ELb1ELb0ELi3ELi1ELi1ELi1ELb0EEENS1_21CollectiveEpilogueBwdISD_SE_SG_Li384ELb1ELb1ELi3EEENS1_19SingleTileSchedulerILb1ELb0ELb0ELi96EEEEEEEEEvNT_6ParamsE:
	.zero		2560


//--------------------- .nv.constant0._ZN7cutlass13device_kernelIN5flash11enable_sm90INS1_16FlashAttnBwdSm90INS1_25CollectiveMainloopBwdSm90ILi2ELi1ELi1EN4cute5tupleIJNS5_1CILi1EEES8_S8_EEENS6_IJNS7_ILi64EEENS7_ILi96EEENS7_ILi192EEEEEENS_6half_tEfNS_4arch4Sm90ELb0ELb1ELb0ELb1ELb1ELb0ELb1ELb0ELi3ELi1ELi1ELi1ELb0EEENS1_21CollectiveEpilogueBwdISD_SE_SG_Li384ELb1ELb1ELi3EEENS1_19SingleTileSchedulerILb1ELb0ELb0ELi96EEEEEEEEEvNT_6ParamsE --------------------------
	.section	.nv.constant0._ZN7cutlass13device_kernelIN5flash11enable_sm90INS1_16FlashAttnBwdSm90INS1_25CollectiveMainloopBwdSm90ILi2ELi1ELi1EN4cute5tupleIJNS5_1CILi1EEES8_S8_EEENS6_IJNS7_ILi64EEENS7_ILi96EEENS7_ILi192EEEEEENS_6half_tEfNS_4arch4Sm90ELb0ELb1ELb0ELb1ELb1ELb0ELb1ELb0ELi3ELi1ELi1ELi1ELb0EEENS1_21CollectiveEpilogueBwdISD_SE_SG_Li384ELb1ELb1ELi3EEENS1_19SingleTileSchedulerILb1ELb0ELb0ELi96EEEEEEEEEvNT_6ParamsE,"a",@progbits
	.sectionflags	@""
	.align	4
.nv.constant0._ZN7cutlass13device_kernelIN5flash11enable_sm90INS1_16FlashAttnBwdSm90INS1_25CollectiveMainloopBwdSm90ILi2ELi1ELi1EN4cute5tupleIJNS5_1CILi1EEES8_S8_EEENS6_IJNS7_ILi64EEENS7_ILi96EEENS7_ILi192EEEEEENS_6half_tEfNS_4arch4Sm90ELb0ELb1ELb0ELb1ELb1ELb0ELb1ELb0ELi3ELi1ELi1ELi1ELb0EEENS1_21CollectiveEpilogueBwdISD_SE_SG_Li384ELb1ELb1ELi3EEENS1_19SingleTileSchedulerILb1ELb0ELb0ELi96EEEEEEEEEvNT_6ParamsE:
	.zero		2560


//--------------------- .nv.constant0._ZN7cutlass13device_kernelIN5flash11enable_sm90INS1_16FlashAttnBwdSm90INS1_25CollectiveMainloopBwdSm90ILi2ELi1ELi1EN4cute5tupleIJNS5_1CILi1EEES8_S8_EEENS6_IJNS7_ILi64EEENS7_ILi96EEENS7_ILi192EEEEEENS_6half_tEfNS_4arch4Sm90ELb0ELb1ELb0ELb1ELb0ELb0ELb1ELb0ELi3ELi1ELi1ELi1ELb0EEENS1_24CollectiveEpilogueBwdGQAISD_fSG_Li384ELb1ELb0EEENS1_19SingleTileSchedulerILb1ELb0ELb0ELi96EEEEEEEEEvNT_6ParamsE --------------------------
	.section	.nv.constant0._ZN7cutlass13device_kernelIN5flash11enable_sm90INS1_16FlashAttnBwdSm90INS1_25CollectiveMainloopBwdSm90ILi2ELi1ELi1EN4cute5tupleIJNS5_1CILi1EEES8_S8_EEENS6_IJNS7_ILi64EEENS7_ILi96EEENS7_ILi192EEEEEENS_6half_tEfNS_4arch4Sm90ELb0ELb1ELb0ELb1ELb0ELb0ELb1ELb0ELi3ELi1ELi1ELi1ELb0EEENS1_24CollectiveEpilogueBwdGQAISD_fSG_Li384ELb1ELb0EEENS1_19SingleTileSchedulerILb1ELb0ELb0ELi96EEEEEEEEEvNT_6ParamsE,"a",@progbits
	.sectionflags	@""
	.align	4
.nv.constant0._ZN7cutlass13device_kernelIN5flash11enable_sm90INS1_16FlashAttnBwdSm90INS1_25CollectiveMainloopBwdSm90ILi2ELi1ELi1EN4cute5tupleIJNS5_1CILi1EEES8_S8_EEENS6_IJNS7_ILi64EEENS7_ILi96EEENS7_ILi192EEEEEENS_6half_tEfNS_4arch4Sm90ELb0ELb1ELb0ELb1ELb0ELb0ELb1ELb0ELi3ELi1ELi1ELi1ELb0EEENS1_24CollectiveEpilogueBwdGQAISD_fSG_Li384ELb1ELb0EEENS1_19SingleTileSchedulerILb1ELb0ELb0ELi96EEEEEEEEEvNT_6ParamsE:
	.zero		2560


//--------------------- .nv.constant0._ZN7cutlass13device_kernelIN5flash11enable_sm90INS1_16FlashAttnBwdSm90INS1_25CollectiveMainloopBwdSm90ILi2ELi1ELi1EN4cute5tupleIJNS5_1CILi1EEES8_S8_EEENS6_IJNS7_ILi64EEENS7_ILi96EEENS7_ILi192EEEEEENS_6half_tEfNS_4arch4Sm90ELb0ELb1ELb0ELb1ELb1ELb0ELb1ELb0ELi3ELi1ELi1ELi1ELb0EEENS1_24CollectiveEpilogueBwdGQAISD_fSG_Li384ELb1ELb1EEENS1_19SingleTileSchedulerILb1ELb0ELb0ELi96EEEEEEEEEvNT_6ParamsE --------------------------
	.section	.nv.constant0._ZN7cutlass13device_kernelIN5flash11enable_sm90INS1_16FlashAttnBwdSm90INS1_25CollectiveMainloopBwdSm90ILi2ELi1ELi1EN4cute5tupleIJNS5_1CILi1EEES8_S8_EEENS6_IJNS7_ILi64EEENS7_ILi96EEENS7_ILi192EEEEEENS_6half_tEfNS_4arch4Sm90ELb0ELb1ELb0ELb1ELb1ELb0ELb1ELb0ELi3ELi1ELi1ELi1ELb0EEENS1_24CollectiveEpilogueBwdGQAISD_fSG_Li384ELb1ELb1EEENS1_19SingleTileSchedulerILb1ELb0ELb0ELi96EEEEEEEEEvNT_6ParamsE,"a",@progbits
	.sectionflags	@""
	.align	4
.nv.constant0._ZN7cutlass13device_kernelIN5flash11enable_sm90INS1_16FlashAttnBwdSm90INS1_25CollectiveMainloopBwdSm90ILi2ELi1ELi1EN4cute5tupleIJNS5_1CILi1EEES8_S8_EEENS6_IJNS7_ILi64EEENS7_ILi96EEENS7_ILi192EEEEEENS_6half_tEfNS_4arch4Sm90ELb0ELb1ELb0ELb1ELb1ELb0ELb1ELb0ELi3ELi1ELi1ELi1ELb0EEENS1_24CollectiveEpilogueBwdGQAISD_fSG_Li384ELb1ELb1EEENS1_19SingleTileSchedulerILb1ELb0ELb0ELi96EEEEEEEEEvNT_6ParamsE:
	.zero		2560


//--------------------- .nv.constant0._ZN7cutlass13device_kernelIN5flash11enable_sm90INS1_16FlashAttnBwdSm90INS1_25CollectiveMainloopBwdSm90ILi2ELi1ELi1EN4cute5tupleIJNS5_1CILi1EEES8_S8_EEENS6_IJNS7_ILi64EEENS7_ILi96EEENS7_ILi192EEEEEENS_6half_tEfNS_4arch4Sm90ELb1ELb0ELb0ELb0ELb0ELb0ELb1ELb0ELi3ELi1ELi1ELi1ELb0EEENS1_21CollectiveEpilogueBwdISD_SE_SG_Li384ELb0ELb1ELi3EEENS1_25SingleTileBwdLPTSchedulerILb0ELi96ELb0EEEEEEEEEvNT_6ParamsE --------------------------
	.section	.nv.constant0._ZN7cutlass13device_kernelIN5flash11enable_sm90INS1_16FlashAttnBwdSm90INS1_25CollectiveMainloopBwdSm90ILi2ELi1ELi1EN4cute5tupleIJNS5_1CILi1EEES8_S8_EEENS6_IJNS7_ILi64EEENS7_ILi96EEENS7_ILi192EEEEEENS_6half_tEfNS_4arch4Sm90ELb1ELb0ELb0ELb0ELb0ELb0ELb1ELb0ELi3ELi1ELi1ELi1ELb0EEENS1_21CollectiveEpilogueBwdISD_SE_SG_Li384ELb0ELb1ELi3EEENS1_25SingleTileBwdLPTSchedulerILb0ELi96ELb0EEEEEEEEEvNT_6ParamsE,"a",@progbits
	.sectionflags	@""
	.align	4
.nv.constant0._ZN7cutlass13device_kernelIN5flash11enable_sm90INS1_16FlashAttnBwdSm90INS1_25CollectiveMainloopBwdSm90ILi2ELi1ELi1EN4cute5tupleIJNS5_1CILi1EEES8_S8_EEENS6_IJNS7_ILi64EEENS7_ILi96EEENS7_ILi192EEEEEENS_6half_tEfNS_4arch4Sm90ELb1ELb0ELb0ELb0ELb0ELb0ELb1ELb0ELi3ELi1ELi1ELi1ELb0EEENS1_21CollectiveEpilogueBwdISD_SE_SG_Li384ELb0ELb1ELi3EEENS1_25SingleTileBwdLPTSchedulerILb0ELi96ELb0EEEEEEEEEvNT_6ParamsE:
	.zero		3200


//--------------------- .nv.constant0._ZN7cutlass13device_kernelIN5flash11enable_sm90INS1_16FlashAttnBwdSm90INS1_25CollectiveMainloopBwdSm90ILi2ELi1ELi1EN4cute5tupleIJNS5_1CILi1EEES8_S8_EEENS6_IJNS7_ILi64EEENS7_ILi96EEENS7_ILi192EEEEEENS_6half_tEfNS_4arch4Sm90ELb1ELb0ELb0ELb0ELb1ELb0ELb1ELb0ELi3ELi1ELi1ELi1ELb0EEENS1_21CollectiveEpilogueBwdISD_SE_SG_Li384ELb0ELb1ELi3EEENS1_25SingleTileBwdLPTSchedulerILb0ELi96ELb1EEEEEEEEEvNT_6ParamsE --------------------------
	.section	.nv.constant0._ZN7cutlass13device_kernelIN5flash11enable_sm90INS1_16FlashAttnBwdSm90INS1_25CollectiveMainloopBwdSm90ILi2ELi1ELi1EN4cute5tupleIJNS5_1CILi1EEES8_S8_EEENS6_IJNS7_ILi64EEENS7_ILi96EEENS7_ILi192EEEEEENS_6half_tEfNS_4arch4Sm90ELb1ELb0ELb0ELb0ELb1ELb0ELb1ELb0ELi3ELi1ELi1ELi1ELb0EEENS1_21CollectiveEpilogueBwdISD_SE_SG_Li384ELb0ELb1ELi3EEENS1_25SingleTileBwdLPTSchedulerILb0ELi96ELb1EEEEEEEEEvNT_6ParamsE,"a",@progbits
	.sectionflags	@""
	.align	4
.nv.constant0._ZN7cutlass13device_kernelIN5flash11enable_sm90INS1_16FlashAttnBwdSm90INS1_25CollectiveMainloopBwdSm90ILi2ELi1ELi1EN4cute5tupleIJNS5_1CILi1EEES8_S8_EEENS6_IJNS7_ILi64EEENS7_ILi96EEENS7_ILi192EEEEEENS_6half_tEfNS_4arch4Sm90ELb1ELb0ELb0ELb0ELb1ELb0ELb1ELb0ELi3ELi1ELi1ELi1ELb0EEENS1_21CollectiveEpilogueBwdISD_SE_SG_Li384ELb0ELb1ELi3EEENS1_25SingleTileBwdLPTSchedulerILb0ELi96ELb1EEEEEEEEEvNT_6ParamsE:
	.zero		3200


//--------------------- .nv.constant0._ZN7cutlass13device_kernelIN5flash11enable_sm90INS1_16FlashAttnBwdSm90INS1_25CollectiveMainloopBwdSm90ILi2ELi1ELi1EN4cute5tupleIJNS5_1CILi1EEES8_S8_EEENS6_IJNS7_ILi64EEENS7_ILi96EEENS7_ILi192EEEEEENS_6half_tEfNS_4arch4Sm90ELb1ELb0ELb0ELb0ELb0ELb0ELb1ELb0ELi3ELi1ELi1ELi1ELb0EEENS1_24CollectiveEpilogueBwdGQAISD_fSG_Li384ELb0ELb0EEENS1_25SingleTileBwdLPTSchedulerILb0ELi96ELb0EEEEEEEEEvNT_6ParamsE --------------------------
	.section	.nv.constant0._ZN7cutlass13device_kernelIN5flash11enable_sm90INS1_16FlashAttnBwdSm90INS1_25CollectiveMainloopBwdSm90ILi2ELi1ELi1EN4cute5tupleIJNS5_1CILi1EEES8_S8_EEENS6_IJNS7_ILi64EEENS7_ILi96EEENS7_ILi192EEEEEENS_6half_tEfNS_4arch4Sm90ELb1ELb0ELb0ELb0ELb0ELb0ELb1ELb0ELi3ELi1ELi1ELi1ELb0EEENS1_24CollectiveEpilogueBwdGQAISD_fSG_Li384ELb0ELb0EEENS1_25SingleTileBwdLPTSchedulerILb0ELi96ELb0EEEEEEEEEvNT_6ParamsE,"a",@progbits
	.sectionflags	@""
	.align	4
.nv.constant0._ZN7cutlass13device_kernelIN5flash11enable_sm90INS1_16FlashAttnBwdSm90INS1_25CollectiveMainloopBwdSm90ILi2ELi1ELi1EN4cute5tupleIJNS5_1CILi1EEES8_S8_EEENS6_IJNS7_ILi64EEENS7_ILi96EEENS7_ILi192EEEEEENS_6half_tEfNS_4arch4Sm90ELb1ELb0ELb0ELb0ELb0ELb0ELb1ELb0ELi3ELi1ELi1ELi1ELb0EEENS1_24CollectiveEpilogueBwdGQAISD_fSG_Li384ELb0ELb0EEENS1_25SingleTileBwdLPTSchedulerILb0ELi96ELb0EEEEEEEEEvNT_6ParamsE:
	.zero		2688


//--------------------- .nv.constant0._ZN7cutlass13device_kernelIN5flash11enable_sm90INS1_16FlashAttnBwdSm90INS1_25CollectiveMainloopBwdSm90ILi2ELi1ELi1EN4cute5tupleIJNS5_1CILi1EEES8_S8_EEENS6_IJNS7_ILi64EEENS7_ILi96EEENS7_ILi192EEEEEENS_6half_tEfNS_4arch4Sm90ELb1ELb0ELb0ELb0ELb1ELb0ELb1ELb0ELi3ELi1ELi1ELi1ELb0EEENS1_24CollectiveEpilogueBwdGQAISD_fSG_Li384ELb0ELb1EEENS1_25SingleTileBwdLPTSchedulerILb0ELi96ELb1EEEEEEEEEvNT_6ParamsE --------------------------
	.section	.nv.constant0._ZN7cutlass13device_kernelIN5flash11enable_sm90INS1_16FlashAttnBwdSm90INS1_25CollectiveMainloopBwdSm90ILi2ELi1ELi1EN4cute5tupleIJNS5_1CILi1EEES8_S8_EEENS6_IJNS7_ILi64EEENS7_ILi96EEENS7_ILi192EEEEEENS_6half_tEfNS_4arch4Sm90ELb1ELb0ELb0ELb0ELb1ELb0ELb1ELb0ELi3ELi1ELi1ELi1ELb0EEENS1_24CollectiveEpilogueBwdGQAISD_fSG_Li384ELb0ELb1EEENS1_25SingleTileBwdLPTSchedulerILb0ELi96ELb1EEEEEEEEEvNT_6ParamsE,"a",@progbits
	.sectionflags	@""
	.align	4
.nv.constant0._ZN7cutlass13device_kernelIN5flash11enable_sm90INS1_16FlashAttnBwdSm90INS1_25CollectiveMainloopBwdSm90ILi2ELi1ELi1EN4cute5tupleIJNS5_1CILi1EEES8_S8_EEENS6_IJNS7_ILi64EEENS7_ILi96EEENS7_ILi192EEEEEENS_6half_tEfNS_4arch4Sm90ELb1ELb0ELb0ELb0ELb1ELb0ELb1ELb0ELi3ELi1ELi1ELi1ELb0EEENS1_24CollectiveEpilogueBwdGQAISD_fSG_Li384ELb0ELb1EEENS1_25SingleTileBwdLPTSchedulerILb0ELi96ELb1EEEEEEEEEvNT_6ParamsE:
	.zero		2688


//--------------------- .nv.constant0._ZN7cutlass13device_kernelIN5flash22FlashAttnBwdPreprocessIN4cute5tupleIJNS3_1CILi64EEENS5_ILi192EEEEEENS_6half_tEfNS_4arch4Sm90ELb1ELb0EEEEEvNT_6ParamsE --------------------------
	.section	.nv.constant0._ZN7cutlass13device_kernelIN5flash22FlashAttnBwdPreprocessIN4cute5tupleIJNS3_1CILi64EEENS5_ILi192EEEEEENS_6half_tEfNS_4arch4Sm90ELb1ELb0EEEEEvNT_6ParamsE,"a",@progbits
	.sectionflags	@""
	.align	4
.nv.constant0._ZN7cutlass13device_kernelIN5flash22FlashAttnBwdPreprocessIN4cute5tupleIJNS3_1CILi64EEENS5_ILi192EEEEEENS_6half_tEfNS_4arch4Sm90ELb1ELb0EEEEEvNT_6ParamsE:
	.zero		1136


//--------------------- .nv.constant0._ZN7cutlass13device_kernelIN5flash11enable_sm90INS1_16FlashAttnBwdSm90INS1_25CollectiveMainloopBwdSm90ILi2ELi1ELi1EN4cute5tupleIJNS5_1CILi1EEES8_S8_EEENS6_IJNS7_ILi64EEENS7_ILi96EEENS7_ILi192EEEEEENS_6half_tEfNS_4arch4Sm90ELb1ELb0ELb0ELb1ELb0ELb0ELb1ELb0ELi3ELi1ELi1ELi1ELb0EEENS1_21CollectiveEpilogueBwdISD_SE_SG_Li384ELb1ELb1ELi3EEENS1_25SingleTileBwdLPTSchedulerILb1ELi96ELb0EEEEEEEEEvNT_6ParamsE --------------------------
	.section	.nv.constant0._ZN7cutlass13device_kernelIN5flash11enable_sm90INS1_16FlashAttnBwdSm90INS1_25CollectiveMainloopBwdSm90ILi2ELi1ELi1EN4cute5tupleIJNS5_1CILi1EEES8_S8_EEENS6_IJNS7_ILi64EEENS7_ILi96EEENS7_ILi192EEEEEENS_6half_tEfNS_4arch4Sm90ELb1ELb0ELb0ELb1ELb0ELb0ELb1ELb0ELi3ELi1ELi1ELi1ELb0EEENS1_21CollectiveEpilogueBwdISD_SE_SG_Li384ELb1ELb1ELi3EEENS1_25SingleTileBwdLPTSchedulerILb1ELi96ELb0EEEEEEEEEvNT_6ParamsE,"a",@progbits
	.sectionflags	@""
	.align	4
.nv.constant0._ZN7cutlass13device_kernelIN5flash11enable_sm90INS1_16FlashAttnBwdSm90INS1_25CollectiveMainloopBwdSm90ILi2ELi1ELi1EN4cute5tupleIJNS5_1CILi1EEES8_S8_EEENS6_IJNS7_ILi64EEENS7_ILi96EEENS7_ILi192EEEEEENS_6half_tEfNS_4arch4Sm90ELb1ELb0ELb0ELb1ELb0ELb0ELb1ELb0ELi3ELi1ELi1ELi1ELb0EEENS1_21CollectiveEpilogueBwdISD_SE_SG_Li384ELb1ELb1ELi3EEENS1_25SingleTileBwdLPTSchedulerILb1ELi96ELb0EEEEEEEEEvNT_6ParamsE:
	.zero		2560


//--------------------- .nv.constant0._ZN7cutlass13device_kernelIN5flash11enable_sm90INS1_16FlashAttnBwdSm90INS1_25CollectiveMainloopBwdSm90ILi2ELi1ELi1EN4cute5tupleIJNS5_1CILi1EEES8_S8_EEENS6_IJNS7_ILi64EEENS7_ILi96EEENS7_ILi192EEEEEENS_6half_tEfNS_4arch4Sm90ELb1ELb0ELb0ELb1ELb1ELb0ELb1ELb0ELi3ELi1ELi1ELi1ELb0EEENS1_21CollectiveEpilogueBwdISD_SE_SG_Li384ELb1ELb1ELi3EEENS1_25SingleTileBwdLPTSchedulerILb1ELi96ELb1EEEEEEEEEvNT_6ParamsE --------------------------
	.section	.nv.constant0._ZN7cutlass13device_kernelIN5flash11enable_sm90INS1_16FlashAttnBwdSm90INS1_25CollectiveMainloopBwdSm90ILi2ELi1ELi1EN4cute5tupleIJNS5_1CILi1EEES8_S8_EEENS6_IJNS7_ILi64EEENS7_ILi96EEENS7_ILi192EEEEEENS_6half_tEfNS_4arch4Sm90ELb1ELb0ELb0ELb1ELb1ELb0ELb1ELb0ELi3ELi1ELi1ELi1ELb0EEENS1_21CollectiveEpilogueBwdISD_SE_SG_Li384ELb1ELb1ELi3EEENS1_25SingleTileBwdLPTSchedulerILb1ELi96ELb1EEEEEEEEEvNT_6ParamsE,"a",@progbits
	.sectionflags	@""
	.align	4
.nv.constant0._ZN7cutlass13device_kernelIN5flash11enable_sm90INS1_16FlashAttnBwdSm90INS1_25CollectiveMainloopBwdSm90ILi2ELi1ELi1EN4cute5tupleIJNS5_1CILi1EEES8_S8_EEENS6_IJNS7_ILi64EEENS7_ILi96EEENS7_ILi192EEEEEENS_6half_tEfNS_4arch4Sm90ELb1ELb0ELb0ELb1ELb1ELb0ELb1ELb0ELi3ELi1ELi1ELi1ELb0EEENS1_21CollectiveEpilogueBwdISD_SE_SG_Li384ELb1ELb1ELi3EEENS1_25SingleTileBwdLPTSchedulerILb1ELi96ELb1EEEEEEEEEvNT_6ParamsE:
	.zero		2560


//--------------------- .nv.constant0._ZN7cutlass13device_kernelIN5flash11enable_sm90INS1_16FlashAttnBwdSm90INS1_25CollectiveMainloopBwdSm90ILi2ELi1ELi1EN4cute5tupleIJNS5_1CILi1EEES8_S8_EEENS6_IJNS7_ILi64EEENS7_ILi96EEENS7_ILi192EEEEEENS_6half_tEfNS_4arch4Sm90ELb1ELb0ELb0ELb1ELb0ELb0ELb1ELb0ELi3ELi1ELi1ELi1ELb0EEENS1_24CollectiveEpilogueBwdGQAISD_fSG_Li384ELb1ELb0EEENS1_25SingleTileBwdLPTSchedulerILb1ELi96ELb0EEEEEEEEEvNT_6ParamsE --------------------------
	.section	.nv.constant0._ZN7cutlass13device_kernelIN5flash11enable_sm90INS1_16FlashAttnBwdSm90INS1_25CollectiveMainloopBwdSm90ILi2ELi1ELi1EN4cute5tupleIJNS5_1CILi1EEES8_S8_EEENS6_IJNS7_ILi64EEENS7_ILi96EEENS7_ILi192EEEEEENS_6half_tEfNS_4arch4Sm90ELb1ELb0ELb0ELb1ELb0ELb0ELb1ELb0ELi3ELi1ELi1ELi1ELb0EEENS1_24CollectiveEpilogueBwdGQAISD_fSG_Li384ELb1ELb0EEENS1_25SingleTileBwdLPTSchedulerILb1ELi96ELb0EEEEEEEEEvNT_6ParamsE,"a",@progbits
	.sectionflags	@""
	.align	4
.nv.constant0._ZN7cutlass13device_kernelIN5flash11enable_sm90INS1_16FlashAttnBwdSm90INS1_25CollectiveMainloopBwdSm90ILi2ELi1ELi1EN4cute5tupleIJNS5_1CILi1EEES8_S8_EEENS6_IJNS7_ILi64EEENS7_ILi96EEENS7_ILi192EEEEEENS_6half_tEfNS_4arch4Sm90ELb1ELb0ELb0ELb1ELb0ELb0ELb1ELb0ELi3ELi1ELi1ELi1ELb0EEENS1_24CollectiveEpilogueBwdGQAISD_fSG_Li384ELb1ELb0EEENS1_25SingleTileBwdLPTSchedulerILb1ELi96ELb0EEEEEEEEEvNT_6ParamsE:
	.zero		2688


//--------------------- .nv.constant0._ZN7cutlass13device_kernelIN5flash32FlashAttnBwdPostprocessConvertdQIN4cute5tupleIJNS3_1CILi96EEENS5_ILi192EEEEEENS_6half_tEfNS_4arch4Sm90ELi384ENS3_8TiledMMAINS3_8MMA_AtomIJNS3_4SM904GMMA25MMA_64x96x16_F32F16F16_SSILNSF_5MajorE1ELSH_1ELNSF_7ScaleInE1ELSI_1EEEEEENS3_6LayoutINS4_IJNS5_ILi3EEENS5_ILi1EEESN_EEENS4_IJSN_NS5_ILi0EEESP_EEEEENS4_IJNS3_10UnderscoreESS_SS_EEEEELb1EEEEEvNT_6ParamsE --------------------------
	.section	.nv.constant0._ZN7cutlass13device_kernelIN5flash32FlashAttnBwdPostprocessConvertdQIN4cute5tupleIJNS3_1CILi96EEENS5_ILi192EEEEEENS_6half_tEfNS_4arch4Sm90ELi384ENS3_8TiledMMAINS3_8MMA_AtomIJNS3_4SM904GMMA25MMA_64x96x16_F32F16F16_SSILNSF_5MajorE1ELSH_1ELNSF_7ScaleInE1ELSI_1EEEEEENS3_6LayoutINS4_IJNS5_ILi3EEENS5_ILi1EEESN_EEENS4_IJSN_NS5_ILi0EEESP_EEEEENS4_IJNS3_10UnderscoreESS_SS_EEEEELb1EEEEEvNT_6ParamsE,"a",@progbits
	.sectionflags	@""
	.align	4
.nv.constant0._ZN7cutlass13device_kernelIN5flash32FlashAttnBwdPostprocessConvertdQIN4cute5tupleIJNS3_1CILi96EEENS5_ILi192EEEEEENS_6half_tEfNS_4arch4Sm90ELi384ENS3_8TiledMMAINS3_8MMA_AtomIJNS3_4SM904GMMA25MMA_64x96x16_F32F16F16_SSILNSF_5MajorE1ELSH_1ELNSF_7ScaleInE1ELSI_1EEEEEENS3_6LayoutINS4_IJNS5_ILi3EEENS5_ILi1EEESN_EEENS4_IJSN_NS5_ILi0EEESP_EEEEENS4_IJNS3_10UnderscoreESS_SS_EEEEELb1EEEEEvNT_6ParamsE:
	.zero		1008


//--------------------- .nv.constant0._ZN7cutlass13device_kernelIN5flash32FlashAttnBwdPostprocessConvertdQIN4cute5tupleIJNS3_1CILi64EEENS5_ILi192EEEEEENS_6half_tEfNS_4arch4Sm90ELi384ENS3_8TiledMMAINS3_8MMA_AtomIJNS3_4SM904GMMA25MMA_64x64x16_F32F16F16_SSILNSF_5MajorE0ELSH_1ELNSF_7ScaleInE1ELSI_1EEEEEENS3_6LayoutINS4_IJNS5_ILi1EEENS5_ILi3EEESM_EEENS4_IJNS5_ILi0EEESM_SP_EEEEENS4_IJNS3_10UnderscoreESS_SS_EEEEELb0EEEEEvNT_6ParamsE --------------------------
	.section	.nv.constant0._ZN7cutlass13device_kernelIN5flash32FlashAttnBwdPostprocessConvertdQIN4cute5tupleIJNS3_1CILi64EEENS5_ILi192EEEEEENS_6half_tEfNS_4arch4Sm90ELi384ENS3_8TiledMMAINS3_8MMA_AtomIJNS3_4SM904GMMA25MMA_64x64x16_F32F16F16_SSILNSF_5MajorE0ELSH_1ELNSF_7ScaleInE1ELSI_1EEEEEENS3_6LayoutINS4_IJNS5_ILi1EEENS5_ILi3EEESM_EEENS4_IJNS5_ILi0EEESM_SP_EEEEENS4_IJNS3_10UnderscoreESS_SS_EEEEELb0EEEEEvNT_6ParamsE,"a",@progbits
	.sectionflags	@""
	.align	4
.nv.constant0._ZN7cutlass13device_kernelIN5flash32FlashAttnBwdPostprocessConvertdQIN4cute5tupleIJNS3_1CILi64EEENS5_ILi192EEEEEENS_6half_tEfNS_4arch4Sm90ELi384ENS3_8TiledMMAINS3_8MMA_AtomIJNS3_4SM904GMMA25MMA_64x64x16_F32F16F16_SSILNSF_5MajorE0ELSH_1ELNSF_7ScaleInE1ELSI_1EEEEEENS3_6LayoutINS4_IJNS5_ILi1EEENS5_ILi3EEESM_EEENS4_IJNS5_ILi0EEESM_SP_EEEEENS4_IJNS3_10UnderscoreESS_SS_EEEEELb0EEEEEvNT_6ParamsE:
	.zero		1008


//--------------------- .nv.constant0._ZN7cutlass13device_kernelIN5flash11enable_sm90INS1_16FlashAttnBwdSm90INS1_25CollectiveMainloopBwdSm90ILi2ELi1ELi1EN4cute5tupleIJNS5_1CILi1EEES8_S8_EEENS6_IJNS7_ILi64EEENS7_ILi96EEENS7_ILi192EEEEEENS_6half_tEfNS_4arch4Sm90ELb1ELb0ELb0ELb1ELb1ELb0ELb1ELb0ELi3ELi1ELi1ELi1ELb0EEENS1_24CollectiveEpilogueBwdGQAISD_fSG_Li384ELb1ELb1EEENS1_25SingleTileBwdLPTSchedulerILb1ELi96ELb1EEEEEEEEEvNT_6ParamsE --------------------------
	.section	.nv.constant0._ZN7cutlass13device_kernelIN5flash11enable_sm90INS1_16FlashAttnBwdSm90INS1_25CollectiveMainloopBwdSm90ILi2ELi1ELi1EN4cute5tupleIJNS5_1CILi1EEES8_S8_EEENS6_IJNS7_ILi64EEENS7_ILi96EEENS7_ILi192EEEEEENS_6half_tEfNS_4arch4Sm90ELb1ELb0ELb0ELb1ELb1ELb0ELb1ELb0ELi3ELi1ELi1ELi1ELb0EEENS1_24CollectiveEpilogueBwdGQAISD_fSG_Li384ELb1ELb1EEENS1_25SingleTileBwdLPTSchedulerILb1ELi96ELb1EEEEEEEEEvNT_6ParamsE,"a",@progbits
	.sectionflags	@""
	.align	4
.nv.constant0._ZN7cutlass13device_kernelIN5flash11enable_sm90INS1_16FlashAttnBwdSm90INS1_25CollectiveMainloopBwdSm90ILi2ELi1ELi1EN4cute5tupleIJNS5_1CILi1EEES8_S8_EEENS6_IJNS7_ILi64EEENS7_ILi96EEENS7_ILi192EEEEEENS_6half_tEfNS_4arch4Sm90ELb1ELb0ELb0ELb1ELb1ELb0ELb1ELb0ELi3ELi1ELi1ELi1ELb0EEENS1_24CollectiveEpilogueBwdGQAISD_fSG_Li384ELb1ELb1EEENS1_25SingleTileBwdLPTSchedulerILb1ELi96ELb1EEEEEEEEEvNT_6ParamsE:
	.zero		2688


//--------------------- .nv.constant0._ZN7cutlass13device_kernelIN5flash22FlashAttnBwdPreprocessIN4cute5tupleIJNS3_1CILi64EEENS5_ILi192EEEEEENS_6half_tEfNS_4arch4Sm90ELb1ELb1EEEEEvNT_6ParamsE --------------------------
	.section	.nv.constant0._ZN7cutlass13device_kernelIN5flash22FlashAttnBwdPreprocessIN4cute5tupleIJNS3_1CILi64EEENS5_ILi192EEEEEENS_6half_tEfNS_4arch4Sm90ELb1ELb1EEEEEvNT_6ParamsE,"a",@progbits
	.sectionflags	@""
	.align	4
.nv.constant0._ZN7cutlass13device_kernelIN5flash22FlashAttnBwdPreprocessIN4cute5tupleIJNS3_1CILi64EEENS5_ILi192EEEEEENS_6half_tEfNS_4arch4Sm90ELb1ELb1EEEEEvNT_6ParamsE:
	.zero		1136


//--------------------- SYMBOLS --------------------------

	.type		.nv.reservedSmem.offset0,@object
	.size		.nv.reservedSmem.offset0,0x4
	.type		.nv.reservedSmem.cap,@object
	.size		.nv.reservedSmem.cap,0x4
